//
// Generated by NVIDIA NVVM Compiler
//
// Compiler Build ID: CL-36424714
// Cuda compilation tools, release 13.0, V13.0.88
// Based on NVVM 20.0.0
//

.version 9.0
.target sm_100
.address_size 64

	// .globl	_Z13init_parallelPd
// _ZZN3cub18CUB_300001_SM_10006detail6reduce28DeviceReduceSingleTileKernelINS2_10policy_hubIdjN4cuda3__47maximumIdEEE10Policy1000EN6thrust24THRUST_300001_SM_1000_NS6detail15normal_iteratorINSC_10device_ptrIdEEEEPdjS8_ddNS5_3std3__410__identityEEEvT0_T1_T2_T3_T4_T6_E12temp_storage has been demoted
// _ZZN3cub18CUB_300001_SM_10006detail6reduce18DeviceReduceKernelINS2_10policy_hubIdjN4cuda3__47maximumIdEEE10Policy1000EN6thrust24THRUST_300001_SM_1000_NS6detail15normal_iteratorINSC_10device_ptrIdEEEEjS8_dNS5_3std3__410__identityEEEvT0_PT3_T1_NS0_13GridEvenShareISO_EET2_T4_E12temp_storage has been demoted
// _ZZN3cub18CUB_300001_SM_10006detail6reduce28DeviceReduceSingleTileKernelINS2_10policy_hubIdjN4cuda3__47maximumIdEEE10Policy1000EPdSB_iS8_ddNS5_3std3__410__identityEEEvT0_T1_T2_T3_T4_T6_E12temp_storage has been demoted
// _ZZN3cub18CUB_300001_SM_10006detail6reduce28DeviceReduceSingleTileKernelINS2_10policy_hubIdyN4cuda3__47maximumIdEEE10Policy1000EN6thrust24THRUST_300001_SM_1000_NS6detail15normal_iteratorINSC_10device_ptrIdEEEEPdyS8_ddNS5_3std3__410__identityEEEvT0_T1_T2_T3_T4_T6_E12temp_storage has been demoted
// _ZZN3cub18CUB_300001_SM_10006detail6reduce18DeviceReduceKernelINS2_10policy_hubIdyN4cuda3__47maximumIdEEE10Policy1000EN6thrust24THRUST_300001_SM_1000_NS6detail15normal_iteratorINSC_10device_ptrIdEEEEyS8_dNS5_3std3__410__identityEEEvT0_PT3_T1_NS0_13GridEvenShareISO_EET2_T4_E12temp_storage has been demoted
// _ZZN3cub18CUB_300001_SM_10006detail6reduce28DeviceReduceSingleTileKernelINS2_10policy_hubIdyN4cuda3__47maximumIdEEE10Policy1000EPdSB_iS8_ddNS5_3std3__410__identityEEEvT0_T1_T2_T3_T4_T6_E12temp_storage has been demoted
.global .align 1 .b8 _ZN29_INTERNAL_f792107f_4_k_cu_ox14cuda3std3__45__cpo5beginE[1];
.global .align 1 .b8 _ZN29_INTERNAL_f792107f_4_k_cu_ox14cuda3std3__45__cpo3endE[1];
.global .align 1 .b8 _ZN29_INTERNAL_f792107f_4_k_cu_ox14cuda3std3__45__cpo6cbeginE[1];
.global .align 1 .b8 _ZN29_INTERNAL_f792107f_4_k_cu_ox14cuda3std3__45__cpo4cendE[1];
.global .align 1 .b8 _ZN29_INTERNAL_f792107f_4_k_cu_ox14cuda3std3__45__cpo6rbeginE[1];
.global .align 1 .b8 _ZN29_INTERNAL_f792107f_4_k_cu_ox14cuda3std3__45__cpo4rendE[1];
.global .align 1 .b8 _ZN29_INTERNAL_f792107f_4_k_cu_ox14cuda3std3__45__cpo7crbeginE[1];
.global .align 1 .b8 _ZN29_INTERNAL_f792107f_4_k_cu_ox14cuda3std3__45__cpo5crendE[1];
.global .align 1 .b8 _ZN29_INTERNAL_f792107f_4_k_cu_ox14cuda3std3__431_GLOBAL__N__f792107f_4_k_cu_ox16ignoreE[1];
.global .align 1 .b8 _ZN29_INTERNAL_f792107f_4_k_cu_ox14cuda3std3__419piecewise_constructE[1];
.global .align 1 .b8 _ZN29_INTERNAL_f792107f_4_k_cu_ox14cuda3std3__48in_placeE[1];
.global .align 1 .b8 _ZN29_INTERNAL_f792107f_4_k_cu_ox14cuda3std3__420unreachable_sentinelE[1];
.global .align 1 .b8 _ZN29_INTERNAL_f792107f_4_k_cu_ox14cuda3std3__47nulloptE[1];
.global .align 1 .b8 _ZN29_INTERNAL_f792107f_4_k_cu_ox14cuda3std3__48unexpectE[1];
.global .align 1 .b8 _ZN29_INTERNAL_f792107f_4_k_cu_ox14cuda3std6ranges3__45__cpo4swapE[1];
.global .align 1 .b8 _ZN29_INTERNAL_f792107f_4_k_cu_ox14cuda3std6ranges3__45__cpo9iter_moveE[1];
.global .align 1 .b8 _ZN29_INTERNAL_f792107f_4_k_cu_ox14cuda3std6ranges3__45__cpo5beginE[1];
.global .align 1 .b8 _ZN29_INTERNAL_f792107f_4_k_cu_ox14cuda3std6ranges3__45__cpo3endE[1];
.global .align 1 .b8 _ZN29_INTERNAL_f792107f_4_k_cu_ox14cuda3std6ranges3__45__cpo6cbeginE[1];
.global .align 1 .b8 _ZN29_INTERNAL_f792107f_4_k_cu_ox14cuda3std6ranges3__45__cpo4cendE[1];
.global .align 1 .b8 _ZN29_INTERNAL_f792107f_4_k_cu_ox14cuda3std6ranges3__45__cpo7advanceE[1];
.global .align 1 .b8 _ZN29_INTERNAL_f792107f_4_k_cu_ox14cuda3std6ranges3__45__cpo9iter_swapE[1];
.global .align 1 .b8 _ZN29_INTERNAL_f792107f_4_k_cu_ox14cuda3std6ranges3__45__cpo4nextE[1];
.global .align 1 .b8 _ZN29_INTERNAL_f792107f_4_k_cu_ox14cuda3std6ranges3__45__cpo4prevE[1];
.global .align 1 .b8 _ZN29_INTERNAL_f792107f_4_k_cu_ox14cuda3std6ranges3__45__cpo4dataE[1];
.global .align 1 .b8 _ZN29_INTERNAL_f792107f_4_k_cu_ox14cuda3std6ranges3__45__cpo5cdataE[1];
.global .align 1 .b8 _ZN29_INTERNAL_f792107f_4_k_cu_ox14cuda3std6ranges3__45__cpo4sizeE[1];
.global .align 1 .b8 _ZN29_INTERNAL_f792107f_4_k_cu_ox14cuda3std6ranges3__45__cpo5ssizeE[1];
.global .align 1 .b8 _ZN29_INTERNAL_f792107f_4_k_cu_ox14cuda3std6ranges3__45__cpo8distanceE[1];
.global .align 1 .b8 _ZN29_INTERNAL_f792107f_4_k_cu_ox16thrust24THRUST_300001_SM_1000_NS8cuda_cub3parE[1];
.global .align 1 .b8 _ZN29_INTERNAL_f792107f_4_k_cu_ox16thrust24THRUST_300001_SM_1000_NS8cuda_cub10par_nosyncE[1];
.global .align 1 .b8 _ZN29_INTERNAL_f792107f_4_k_cu_ox16thrust24THRUST_300001_SM_1000_NS6system6detail10sequential3seqE[1];
.global .align 1 .b8 _ZN29_INTERNAL_f792107f_4_k_cu_ox16thrust24THRUST_300001_SM_1000_NS12placeholders2_1E[1];
.global .align 1 .b8 _ZN29_INTERNAL_f792107f_4_k_cu_ox16thrust24THRUST_300001_SM_1000_NS12placeholders2_2E[1];
.global .align 1 .b8 _ZN29_INTERNAL_f792107f_4_k_cu_ox16thrust24THRUST_300001_SM_1000_NS12placeholders2_3E[1];
.global .align 1 .b8 _ZN29_INTERNAL_f792107f_4_k_cu_ox16thrust24THRUST_300001_SM_1000_NS12placeholders2_4E[1];
.global .align 1 .b8 _ZN29_INTERNAL_f792107f_4_k_cu_ox16thrust24THRUST_300001_SM_1000_NS12placeholders2_5E[1];
.global .align 1 .b8 _ZN29_INTERNAL_f792107f_4_k_cu_ox16thrust24THRUST_300001_SM_1000_NS12placeholders2_6E[1];
.global .align 1 .b8 _ZN29_INTERNAL_f792107f_4_k_cu_ox16thrust24THRUST_300001_SM_1000_NS12placeholders2_7E[1];
.global .align 1 .b8 _ZN29_INTERNAL_f792107f_4_k_cu_ox16thrust24THRUST_300001_SM_1000_NS12placeholders2_8E[1];
.global .align 1 .b8 _ZN29_INTERNAL_f792107f_4_k_cu_ox16thrust24THRUST_300001_SM_1000_NS12placeholders2_9E[1];
.global .align 1 .b8 _ZN29_INTERNAL_f792107f_4_k_cu_ox16thrust24THRUST_300001_SM_1000_NS12placeholders3_10E[1];
.global .align 1 .b8 _ZN29_INTERNAL_f792107f_4_k_cu_ox16thrust24THRUST_300001_SM_1000_NS3seqE[1];

.visible .entry _Z13init_parallelPd(
	.param .u64 .ptr .align 1 _Z13init_parallelPd_param_0
)
{
	.reg .pred 	%p<15>;
	.reg .b32 	%r<23>;
	.reg .b64 	%rd<8>;
	.reg .b64 	%fd<9>;

	ld.param.u64 	%rd2, [_Z13init_parallelPd_param_0];
	cvta.to.global.u64 	%rd1, %rd2;
	mov.u32 	%r4, %ctaid.x;
	mov.u32 	%r5, %ntid.x;
	mov.u32 	%r6, %tid.x;
	mad.lo.s32 	%r1, %r4, %r5, %r6;
	mov.u32 	%r7, %ctaid.y;
	mov.u32 	%r8, %ntid.y;
	mov.u32 	%r9, %tid.y;
	mad.lo.s32 	%r10, %r7, %r8, %r9;
	mov.u32 	%r11, %ctaid.z;
	mov.u32 	%r12, %ntid.z;
	mov.u32 	%r13, %tid.z;
	mad.lo.s32 	%r3, %r11, %r12, %r13;
	max.u32 	%r14, %r3, %r10;
	max.u32 	%r15, %r1, %r14;
	setp.gt.u32 	%p3, %r15, 383;
	@%p3 bra 	$L__BB0_7;
	mov.pred 	%p14, -1;
	setp.eq.s32 	%p5, %r1, 0;
	@%p5 bra 	$L__BB0_4;
	setp.eq.s32 	%p6, %r1, 383;
	@%p6 bra 	$L__BB0_4;
	setp.eq.s32 	%p14, %r10, 0;
$L__BB0_4:
	setp.ne.s32 	%p7, %r10, 383;
	not.pred 	%p8, %p14;
	and.pred  	%p9, %p8, %p7;
	setp.ne.s32 	%p10, %r3, 0;
	and.pred  	%p11, %p10, %p9;
	setp.ne.s32 	%p12, %r3, 383;
	and.pred  	%p13, %p12, %p11;
	@%p13 bra 	$L__BB0_6;
	mul.lo.s32 	%r18, %r3, 10;
	cvt.rn.f64.u32 	%fd1, %r18;
	div.rn.f64 	%fd2, %fd1, 0d4077F00000000000;
	mul.lo.s32 	%r19, %r10, 10;
	cvt.rn.f64.u32 	%fd3, %r19;
	div.rn.f64 	%fd4, %fd3, 0d4077F00000000000;
	add.f64 	%fd5, %fd2, %fd4;
	mul.lo.s32 	%r20, %r1, 10;
	cvt.rn.f64.u32 	%fd6, %r20;
	div.rn.f64 	%fd7, %fd6, 0d4077F00000000000;
	add.f64 	%fd8, %fd7, %fd5;
	mad.lo.s32 	%r21, %r3, 384, %r10;
	mad.lo.s32 	%r22, %r21, 384, %r1;
	mul.wide.u32 	%rd6, %r22, 8;
	add.s64 	%rd7, %rd1, %rd6;
	st.global.f64 	[%rd7], %fd8;
	bra.uni 	$L__BB0_7;
$L__BB0_6:
	mad.lo.s32 	%r16, %r3, 384, %r10;
	mad.lo.s32 	%r17, %r16, 384, %r1;
	mul.wide.u32 	%rd3, %r17, 8;
	add.s64 	%rd4, %rd1, %rd3;
	mov.b64 	%rd5, 0;
	st.global.u64 	[%rd4], %rd5;
$L__BB0_7:
	ret;

}
	// .globl	_Z2f1Pdi
.visible .entry _Z2f1Pdi(
	.param .u64 .ptr .align 1 _Z2f1Pdi_param_0,
	.param .u32 _Z2f1Pdi_param_1
)
{
	.reg .pred 	%p<2>;
	.reg .b32 	%r<16>;
	.reg .b64 	%rd<5>;
	.reg .b64 	%fd<5>;

	ld.param.u64 	%rd1, [_Z2f1Pdi_param_0];
	ld.param.u32 	%r3, [_Z2f1Pdi_param_1];
	mov.u32 	%r4, %ctaid.x;
	mov.u32 	%r5, %ntid.x;
	mov.u32 	%r6, %tid.x;
	mad.lo.s32 	%r1, %r4, %r5, %r6;
	mov.u32 	%r7, %ctaid.y;
	mov.u32 	%r8, %ntid.y;
	mov.u32 	%r9, %tid.y;
	mad.lo.s32 	%r2, %r7, %r8, %r9;
	add.s32 	%r10, %r2, -1;
	add.s32 	%r11, %r1, -1;
	max.u32 	%r12, %r10, %r11;
	setp.gt.u32 	%p1, %r12, 381;
	@%p1 bra 	$L__BB1_2;
	cvta.to.global.u64 	%rd2, %rd1;
	mad.lo.s32 	%r13, %r3, 384, %r2;
	mad.lo.s32 	%r14, %r13, 384, %r1;
	add.s32 	%r15, %r14, -147456;
	mul.wide.s32 	%rd3, %r15, 8;
	add.s64 	%rd4, %rd2, %rd3;
	ld.global.f64 	%fd1, [%rd4];
	ld.global.f64 	%fd2, [%rd4+2359296];
	add.f64 	%fd3, %fd1, %fd2;
	mul.f64 	%fd4, %fd3, 0d3FE0000000000000;
	st.global.f64 	[%rd4+1179648], %fd4;
$L__BB1_2:
	ret;

}
	// .globl	_Z2f2Pdi
.visible .entry _Z2f2Pdi(
	.param .u64 .ptr .align 1 _Z2f2Pdi_param_0,
	.param .u32 _Z2f2Pdi_param_1
)
{
	.reg .pred 	%p<2>;
	.reg .b32 	%r<16>;
	.reg .b64 	%rd<5>;
	.reg .b64 	%fd<5>;

	ld.param.u64 	%rd1, [_Z2f2Pdi_param_0];
	ld.param.u32 	%r3, [_Z2f2Pdi_param_1];
	mov.u32 	%r4, %ctaid.x;
	mov.u32 	%r5, %ntid.x;
	mov.u32 	%r6, %tid.x;
	mad.lo.s32 	%r1, %r4, %r5, %r6;
	mov.u32 	%r7, %ctaid.y;
	mov.u32 	%r8, %ntid.y;
	mov.u32 	%r9, %tid.y;
	mad.lo.s32 	%r2, %r7, %r8, %r9;
	add.s32 	%r10, %r2, -1;
	add.s32 	%r11, %r1, -1;
	max.u32 	%r12, %r10, %r11;
	setp.gt.u32 	%p1, %r12, 381;
	@%p1 bra 	$L__BB2_2;
	cvta.to.global.u64 	%rd2, %rd1;
	mad.lo.s32 	%r13, %r2, 384, %r3;
	mad.lo.s32 	%r14, %r13, 384, %r1;
	add.s32 	%r15, %r14, -384;
	mul.wide.s32 	%rd3, %r15, 8;
	add.s64 	%rd4, %rd2, %rd3;
	ld.global.f64 	%fd1, [%rd4];
	ld.global.f64 	%fd2, [%rd4+6144];
	add.f64 	%fd3, %fd1, %fd2;
	mul.f64 	%fd4, %fd3, 0d3FE0000000000000;
	st.global.f64 	[%rd4+3072], %fd4;
$L__BB2_2:
	ret;

}
	// .globl	_Z2f3Pdi
.visible .entry _Z2f3Pdi(
	.param .u64 .ptr .align 1 _Z2f3Pdi_param_0,
	.param .u32 _Z2f3Pdi_param_1
)
{
	.reg .pred 	%p<2>;
	.reg .b32 	%r<16>;
	.reg .b64 	%rd<5>;
	.reg .b64 	%fd<5>;

	ld.param.u64 	%rd1, [_Z2f3Pdi_param_0];
	ld.param.u32 	%r3, [_Z2f3Pdi_param_1];
	mov.u32 	%r4, %ctaid.x;
	mov.u32 	%r5, %ntid.x;
	mov.u32 	%r6, %tid.x;
	mad.lo.s32 	%r1, %r4, %r5, %r6;
	mov.u32 	%r7, %ctaid.y;
	mov.u32 	%r8, %ntid.y;
	mov.u32 	%r9, %tid.y;
	mad.lo.s32 	%r2, %r7, %r8, %r9;
	add.s32 	%r10, %r2, -1;
	add.s32 	%r11, %r1, -1;
	max.u32 	%r12, %r10, %r11;
	setp.gt.u32 	%p1, %r12, 381;
	@%p1 bra 	$L__BB3_2;
	cvta.to.global.u64 	%rd2, %rd1;
	mad.lo.s32 	%r13, %r3, 384, %r2;
	mad.lo.s32 	%r14, %r13, 384, %r1;
	add.s32 	%r15, %r14, -147456;
	mul.wide.s32 	%rd3, %r15, 8;
	add.s64 	%rd4, %rd2, %rd3;
	ld.global.f64 	%fd1, [%rd4];
	ld.global.f64 	%fd2, [%rd4+2359296];
	add.f64 	%fd3, %fd1, %fd2;
	mul.f64 	%fd4, %fd3, 0d3FE0000000000000;
	st.global.f64 	[%rd4+1179648], %fd4;
$L__BB3_2:
	ret;

}
	// .globl	_Z4f_cpPdS_
.visible .entry _Z4f_cpPdS_(
	.param .u64 .ptr .align 1 _Z4f_cpPdS__param_0,
	.param .u64 .ptr .align 1 _Z4f_cpPdS__param_1
)
{
	.reg .pred 	%p<2>;
	.reg .b32 	%r<18>;
	.reg .b64 	%rd<8>;
	.reg .b64 	%fd<2>;

	ld.param.u64 	%rd1, [_Z4f_cpPdS__param_0];
	ld.param.u64 	%rd2, [_Z4f_cpPdS__param_1];
	mov.u32 	%r4, %ctaid.x;
	mov.u32 	%r5, %ntid.x;
	mov.u32 	%r6, %tid.x;
	mad.lo.s32 	%r1, %r4, %r5, %r6;
	mov.u32 	%r7, %ctaid.y;
	mov.u32 	%r8, %ntid.y;
	mov.u32 	%r9, %tid.y;
	mad.lo.s32 	%r10, %r7, %r8, %r9;
	mov.u32 	%r11, %ctaid.z;
	mov.u32 	%r12, %ntid.z;
	mov.u32 	%r13, %tid.z;
	mad.lo.s32 	%r3, %r11, %r12, %r13;
	max.u32 	%r14, %r3, %r10;
	max.u32 	%r15, %r1, %r14;
	setp.gt.u32 	%p1, %r15, 383;
	@%p1 bra 	$L__BB4_2;
	cvta.to.global.u64 	%rd3, %rd1;
	cvta.to.global.u64 	%rd4, %rd2;
	mad.lo.s32 	%r16, %r3, 384, %r10;
	mad.lo.s32 	%r17, %r16, 384, %r1;
	mul.wide.u32 	%rd5, %r17, 8;
	add.s64 	%rd6, %rd3, %rd5;
	ld.global.f64 	%fd1, [%rd6];
	add.s64 	%rd7, %rd4, %rd5;
	st.global.f64 	[%rd7], %fd1;
$L__BB4_2:
	ret;

}
	// .globl	_Z10f_cp_k_i_jPdS_
.visible .entry _Z10f_cp_k_i_jPdS_(
	.param .u64 .ptr .align 1 _Z10f_cp_k_i_jPdS__param_0,
	.param .u64 .ptr .align 1 _Z10f_cp_k_i_jPdS__param_1
)
{
	.reg .pred 	%p<2>;
	.reg .b32 	%r<20>;
	.reg .b64 	%rd<9>;
	.reg .b64 	%fd<2>;

	ld.param.u64 	%rd1, [_Z10f_cp_k_i_jPdS__param_0];
	ld.param.u64 	%rd2, [_Z10f_cp_k_i_jPdS__param_1];
	mov.u32 	%r4, %ctaid.x;
	mov.u32 	%r5, %ntid.x;
	mov.u32 	%r6, %tid.x;
	mad.lo.s32 	%r1, %r4, %r5, %r6;
	mov.u32 	%r7, %ctaid.y;
	mov.u32 	%r8, %ntid.y;
	mov.u32 	%r9, %tid.y;
	mad.lo.s32 	%r10, %r7, %r8, %r9;
	mov.u32 	%r11, %ctaid.z;
	mov.u32 	%r12, %ntid.z;
	mov.u32 	%r13, %tid.z;
	mad.lo.s32 	%r3, %r11, %r12, %r13;
	max.u32 	%r14, %r3, %r10;
	max.u32 	%r15, %r1, %r14;
	setp.gt.u32 	%p1, %r15, 383;
	@%p1 bra 	$L__BB5_2;
	cvta.to.global.u64 	%rd3, %rd1;
	cvta.to.global.u64 	%rd4, %rd2;
	mad.lo.s32 	%r16, %r3, 384, %r10;
	mad.lo.s32 	%r17, %r16, 384, %r1;
	mul.wide.u32 	%rd5, %r17, 8;
	add.s64 	%rd6, %rd3, %rd5;
	ld.global.f64 	%fd1, [%rd6];
	mad.lo.s32 	%r18, %r1, 384, %r3;
	mad.lo.s32 	%r19, %r18, 384, %r10;
	mul.wide.u32 	%rd7, %r19, 8;
	add.s64 	%rd8, %rd4, %rd7;
	st.global.f64 	[%rd8], %fd1;
$L__BB5_2:
	ret;

}
	// .globl	_Z10f_cp_j_k_iPdS_
.visible .entry _Z10f_cp_j_k_iPdS_(
	.param .u64 .ptr .align 1 _Z10f_cp_j_k_iPdS__param_0,
	.param .u64 .ptr .align 1 _Z10f_cp_j_k_iPdS__param_1
)
{
	.reg .pred 	%p<2>;
	.reg .b32 	%r<20>;
	.reg .b64 	%rd<9>;
	.reg .b64 	%fd<2>;

	ld.param.u64 	%rd1, [_Z10f_cp_j_k_iPdS__param_0];
	ld.param.u64 	%rd2, [_Z10f_cp_j_k_iPdS__param_1];
	mov.u32 	%r4, %ctaid.x;
	mov.u32 	%r5, %ntid.x;
	mov.u32 	%r6, %tid.x;
	mad.lo.s32 	%r1, %r4, %r5, %r6;
	mov.u32 	%r7, %ctaid.y;
	mov.u32 	%r8, %ntid.y;
	mov.u32 	%r9, %tid.y;
	mad.lo.s32 	%r10, %r7, %r8, %r9;
	mov.u32 	%r11, %ctaid.z;
	mov.u32 	%r12, %ntid.z;
	mov.u32 	%r13, %tid.z;
	mad.lo.s32 	%r3, %r11, %r12, %r13;
	max.u32 	%r14, %r3, %r10;
	max.u32 	%r15, %r1, %r14;
	setp.gt.u32 	%p1, %r15, 383;
	@%p1 bra 	$L__BB6_2;
	cvta.to.global.u64 	%rd3, %rd1;
	cvta.to.global.u64 	%rd4, %rd2;
	mad.lo.s32 	%r16, %r3, 384, %r10;
	mad.lo.s32 	%r17, %r16, 384, %r1;
	mul.wide.u32 	%rd5, %r17, 8;
	add.s64 	%rd6, %rd3, %rd5;
	ld.global.f64 	%fd1, [%rd6];
	mad.lo.s32 	%r18, %r10, 384, %r1;
	mad.lo.s32 	%r19, %r18, 384, %r3;
	mul.wide.u32 	%rd7, %r19, 8;
	add.s64 	%rd8, %rd4, %rd7;
	st.global.f64 	[%rd8], %fd1;
$L__BB6_2:
	ret;

}
	// .globl	_Z2f4PdS_S_
.visible .entry _Z2f4PdS_S_(
	.param .u64 .ptr .align 1 _Z2f4PdS_S__param_0,
	.param .u64 .ptr .align 1 _Z2f4PdS_S__param_1,
	.param .u64 .ptr .align 1 _Z2f4PdS_S__param_2
)
{
	.reg .pred 	%p<2>;
	.reg .b32 	%r<21>;
	.reg .b64 	%rd<11>;
	.reg .b64 	%fd<5>;

	ld.param.u64 	%rd1, [_Z2f4PdS_S__param_0];
	ld.param.u64 	%rd2, [_Z2f4PdS_S__param_1];
	ld.param.u64 	%rd3, [_Z2f4PdS_S__param_2];
	mov.u32 	%r4, %ctaid.x;
	mov.u32 	%r5, %ntid.x;
	mov.u32 	%r6, %tid.x;
	mad.lo.s32 	%r1, %r4, %r5, %r6;
	mov.u32 	%r7, %ctaid.y;
	mov.u32 	%r8, %ntid.y;
	mov.u32 	%r9, %tid.y;
	mad.lo.s32 	%r10, %r7, %r8, %r9;
	mov.u32 	%r11, %ctaid.z;
	mov.u32 	%r12, %ntid.z;
	mov.u32 	%r13, %tid.z;
	mad.lo.s32 	%r3, %r11, %r12, %r13;
	add.s32 	%r14, %r3, -1;
	add.s32 	%r15, %r10, -1;
	max.u32 	%r16, %r14, %r15;
	add.s32 	%r17, %r1, -1;
	max.u32 	%r18, %r17, %r16;
	setp.gt.u32 	%p1, %r18, 381;
	@%p1 bra 	$L__BB7_2;
	cvta.to.global.u64 	%rd4, %rd1;
	cvta.to.global.u64 	%rd5, %rd2;
	cvta.to.global.u64 	%rd6, %rd3;
	mad.lo.s32 	%r19, %r3, 384, %r10;
	mad.lo.s32 	%r20, %r19, 384, %r1;
	mul.wide.u32 	%rd7, %r20, 8;
	add.s64 	%rd8, %rd4, %rd7;
	ld.global.f64 	%fd1, [%rd8];
	add.s64 	%rd9, %rd5, %rd7;
	ld.global.f64 	%fd2, [%rd9];
	sub.f64 	%fd3, %fd1, %fd2;
	abs.f64 	%fd4, %fd3;
	add.s64 	%rd10, %rd6, %rd7;
	st.global.f64 	[%rd10], %fd4;
$L__BB7_2:
	ret;

}
	// .globl	_ZN3cub18CUB_300001_SM_10006detail11EmptyKernelIvEEvv
.visible .entry _ZN3cub18CUB_300001_SM_10006detail11EmptyKernelIvEEvv()
{


	ret;

}
	// .globl	_ZN3cub18CUB_300001_SM_10006detail8for_each13static_kernelINS2_12policy_hub_t12policy_500_tEmN6thrust24THRUST_300001_SM_1000_NS8cuda_cub20__uninitialized_fill7functorINS7_10device_ptrIdEEdEEEEvT0_T1_
.visible .entry _ZN3cub18CUB_300001_SM_10006detail8for_each13static_kernelINS2_12policy_hub_t12policy_500_tEmN6thrust24THRUST_300001_SM_1000_NS8cuda_cub20__uninitialized_fill7functorINS7_10device_ptrIdEEdEEEEvT0_T1_(
	.param .u64 _ZN3cub18CUB_300001_SM_10006detail8for_each13static_kernelINS2_12policy_hub_t12policy_500_tEmN6thrust24THRUST_300001_SM_1000_NS8cuda_cub20__uninitialized_fill7functorINS7_10device_ptrIdEEdEEEEvT0_T1__param_0,
	.param .align 8 .b8 _ZN3cub18CUB_300001_SM_10006detail8for_each13static_kernelINS2_12policy_hub_t12policy_500_tEmN6thrust24THRUST_300001_SM_1000_NS8cuda_cub20__uninitialized_fill7functorINS7_10device_ptrIdEEdEEEEvT0_T1__param_1[16]
)
.maxntid 256
{
	.reg .pred 	%p<4>;
	.reg .b32 	%r<5>;
	.reg .b64 	%rd<16>;
	.reg .b64 	%fd<3>;

	ld.param.f64 	%fd2, [_ZN3cub18CUB_300001_SM_10006detail8for_each13static_kernelINS2_12policy_hub_t12policy_500_tEmN6thrust24THRUST_300001_SM_1000_NS8cuda_cub20__uninitialized_fill7functorINS7_10device_ptrIdEEdEEEEvT0_T1__param_1+8];
	ld.param.u64 	%rd4, [_ZN3cub18CUB_300001_SM_10006detail8for_each13static_kernelINS2_12policy_hub_t12policy_500_tEmN6thrust24THRUST_300001_SM_1000_NS8cuda_cub20__uninitialized_fill7functorINS7_10device_ptrIdEEdEEEEvT0_T1__param_1];
	ld.param.u64 	%rd5, [_ZN3cub18CUB_300001_SM_10006detail8for_each13static_kernelINS2_12policy_hub_t12policy_500_tEmN6thrust24THRUST_300001_SM_1000_NS8cuda_cub20__uninitialized_fill7functorINS7_10device_ptrIdEEdEEEEvT0_T1__param_0];
	mov.u32 	%r2, %ctaid.x;
	mul.wide.u32 	%rd1, %r2, 512;
	sub.s64 	%rd2, %rd5, %rd1;
	setp.lt.u64 	%p1, %rd2, 512;
	@%p1 bra 	$L__BB9_2;
	mov.u32 	%r4, %tid.x;
	cvta.to.global.u64 	%rd11, %rd4;
	cvt.u64.u32 	%rd12, %r4;
	add.s64 	%rd13, %rd1, %rd12;
	shl.b64 	%rd14, %rd13, 3;
	add.s64 	%rd15, %rd11, %rd14;
	st.global.f64 	[%rd15], %fd2;
	st.global.f64 	[%rd15+2048], %fd2;
	bra.uni 	$L__BB9_6;
$L__BB9_2:
	cvta.to.global.u64 	%rd6, %rd4;
	mov.u32 	%r1, %tid.x;
	cvt.u64.u32 	%rd7, %r1;
	setp.le.u64 	%p2, %rd2, %rd7;
	add.s64 	%rd8, %rd1, %rd7;
	shl.b64 	%rd9, %rd8, 3;
	add.s64 	%rd3, %rd6, %rd9;
	@%p2 bra 	$L__BB9_4;
	st.global.f64 	[%rd3], %fd2;
$L__BB9_4:
	add.s32 	%r3, %r1, 256;
	cvt.u64.u32 	%rd10, %r3;
	setp.le.u64 	%p3, %rd2, %rd10;
	@%p3 bra 	$L__BB9_6;
	st.global.f64 	[%rd3+2048], %fd2;
$L__BB9_6:
	ret;

}
	// .globl	_ZN3cub18CUB_300001_SM_10006detail6reduce28DeviceReduceSingleTileKernelINS2_10policy_hubIdjN4cuda3__47maximumIdEEE10Policy1000EN6thrust24THRUST_300001_SM_1000_NS6detail15normal_iteratorINSC_10device_ptrIdEEEEPdjS8_ddNS5_3std3__410__identityEEEvT0_T1_T2_T3_T4_T6_
.visible .entry _ZN3cub18CUB_300001_SM_10006detail6reduce28DeviceReduceSingleTileKernelINS2_10policy_hubIdjN4cuda3__47maximumIdEEE10Policy1000EN6thrust24THRUST_300001_SM_1000_NS6detail15normal_iteratorINSC_10device_ptrIdEEEEPdjS8_ddNS5_3std3__410__identityEEEvT0_T1_T2_T3_T4_T6_(
	.param .align 8 .b8 _ZN3cub18CUB_300001_SM_10006detail6reduce28DeviceReduceSingleTileKernelINS2_10policy_hubIdjN4cuda3__47maximumIdEEE10Policy1000EN6thrust24THRUST_300001_SM_1000_NS6detail15normal_iteratorINSC_10device_ptrIdEEEEPdjS8_ddNS5_3std3__410__identityEEEvT0_T1_T2_T3_T4_T6__param_0[8],
	.param .u64 .ptr .align 1 _ZN3cub18CUB_300001_SM_10006detail6reduce28DeviceReduceSingleTileKernelINS2_10policy_hubIdjN4cuda3__47maximumIdEEE10Policy1000EN6thrust24THRUST_300001_SM_1000_NS6detail15normal_iteratorINSC_10device_ptrIdEEEEPdjS8_ddNS5_3std3__410__identityEEEvT0_T1_T2_T3_T4_T6__param_1,
	.param .u32 _ZN3cub18CUB_300001_SM_10006detail6reduce28DeviceReduceSingleTileKernelINS2_10policy_hubIdjN4cuda3__47maximumIdEEE10Policy1000EN6thrust24THRUST_300001_SM_1000_NS6detail15normal_iteratorINSC_10device_ptrIdEEEEPdjS8_ddNS5_3std3__410__identityEEEvT0_T1_T2_T3_T4_T6__param_2,
	.param .align 1 .b8 _ZN3cub18CUB_300001_SM_10006detail6reduce28DeviceReduceSingleTileKernelINS2_10policy_hubIdjN4cuda3__47maximumIdEEE10Policy1000EN6thrust24THRUST_300001_SM_1000_NS6detail15normal_iteratorINSC_10device_ptrIdEEEEPdjS8_ddNS5_3std3__410__identityEEEvT0_T1_T2_T3_T4_T6__param_3[1],
	.param .f64 _ZN3cub18CUB_300001_SM_10006detail6reduce28DeviceReduceSingleTileKernelINS2_10policy_hubIdjN4cuda3__47maximumIdEEE10Policy1000EN6thrust24THRUST_300001_SM_1000_NS6detail15normal_iteratorINSC_10device_ptrIdEEEEPdjS8_ddNS5_3std3__410__identityEEEvT0_T1_T2_T3_T4_T6__param_4,
	.param .align 1 .b8 _ZN3cub18CUB_300001_SM_10006detail6reduce28DeviceReduceSingleTileKernelINS2_10policy_hubIdjN4cuda3__47maximumIdEEE10Policy1000EN6thrust24THRUST_300001_SM_1000_NS6detail15normal_iteratorINSC_10device_ptrIdEEEEPdjS8_ddNS5_3std3__410__identityEEEvT0_T1_T2_T3_T4_T6__param_5[1]
)
.maxntid 256
.minnctapersm 1
{
	.reg .pred 	%p<169>;
	.reg .b32 	%r<286>;
	.reg .b64 	%rd<114>;
	.reg .b64 	%fd<309>;
	// demoted variable
	.shared .align 8 .b8 _ZZN3cub18CUB_300001_SM_10006detail6reduce28DeviceReduceSingleTileKernelINS2_10policy_hubIdjN4cuda3__47maximumIdEEE10Policy1000EN6thrust24THRUST_300001_SM_1000_NS6detail15normal_iteratorINSC_10device_ptrIdEEEEPdjS8_ddNS5_3std3__410__identityEEEvT0_T1_T2_T3_T4_T6_E12temp_storage[80];
	ld.param.u64 	%rd9, [_ZN3cub18CUB_300001_SM_10006detail6reduce28DeviceReduceSingleTileKernelINS2_10policy_hubIdjN4cuda3__47maximumIdEEE10Policy1000EN6thrust24THRUST_300001_SM_1000_NS6detail15normal_iteratorINSC_10device_ptrIdEEEEPdjS8_ddNS5_3std3__410__identityEEEvT0_T1_T2_T3_T4_T6__param_0];
	ld.param.u64 	%rd10, [_ZN3cub18CUB_300001_SM_10006detail6reduce28DeviceReduceSingleTileKernelINS2_10policy_hubIdjN4cuda3__47maximumIdEEE10Policy1000EN6thrust24THRUST_300001_SM_1000_NS6detail15normal_iteratorINSC_10device_ptrIdEEEEPdjS8_ddNS5_3std3__410__identityEEEvT0_T1_T2_T3_T4_T6__param_1];
	ld.param.u32 	%r51, [_ZN3cub18CUB_300001_SM_10006detail6reduce28DeviceReduceSingleTileKernelINS2_10policy_hubIdjN4cuda3__47maximumIdEEE10Policy1000EN6thrust24THRUST_300001_SM_1000_NS6detail15normal_iteratorINSC_10device_ptrIdEEEEPdjS8_ddNS5_3std3__410__identityEEEvT0_T1_T2_T3_T4_T6__param_2];
	ld.param.f64 	%fd42, [_ZN3cub18CUB_300001_SM_10006detail6reduce28DeviceReduceSingleTileKernelINS2_10policy_hubIdjN4cuda3__47maximumIdEEE10Policy1000EN6thrust24THRUST_300001_SM_1000_NS6detail15normal_iteratorINSC_10device_ptrIdEEEEPdjS8_ddNS5_3std3__410__identityEEEvT0_T1_T2_T3_T4_T6__param_4];
	cvta.to.global.u64 	%rd1, %rd10;
	setp.ne.s32 	%p1, %r51, 0;
	@%p1 bra 	$L__BB10_3;
	mov.u32 	%r268, %tid.x;
	setp.ne.s32 	%p168, %r268, 0;
	@%p168 bra 	$L__BB10_52;
	st.global.f64 	[%rd1], %fd42;
	bra.uni 	$L__BB10_52;
$L__BB10_3:
	cvta.to.global.u64 	%rd2, %rd9;
	setp.gt.u32 	%p2, %r51, 2047;
	@%p2 bra 	$L__BB10_28;
	mov.u32 	%r1, %tid.x;
	setp.ge.u32 	%p80, %r1, %r51;
	mov.f64 	%fd296, 0d0000000000000000;
	mov.u32 	%r272, %r1;
	@%p80 bra 	$L__BB10_6;
	mul.wide.u32 	%rd83, %r1, 8;
	add.s64 	%rd84, %rd2, %rd83;
	ld.global.f64 	%fd296, [%rd84];
	add.s32 	%r272, %r1, 256;
$L__BB10_6:
	setp.ge.u32 	%p81, %r272, %r51;
	@%p81 bra 	$L__BB10_19;
	not.b32 	%r145, %r272;
	add.s32 	%r146, %r51, %r145;
	shr.u32 	%r147, %r146, 8;
	add.s32 	%r4, %r147, 1;
	and.b32  	%r5, %r4, 15;
	setp.lt.u32 	%p82, %r146, 3840;
	@%p82 bra 	$L__BB10_10;
	and.b32  	%r148, %r4, 33554416;
	neg.s32 	%r270, %r148;
	mul.wide.u32 	%rd85, %r272, 8;
	add.s64 	%rd86, %rd85, %rd2;
	add.s64 	%rd112, %rd86, 16384;
$L__BB10_9:
	.pragma "nounroll";
	ld.global.f64 	%fd157, [%rd112+-16384];
	setp.lt.f64 	%p83, %fd296, %fd157;
	selp.f64 	%fd158, %fd157, %fd296, %p83;
	ld.global.f64 	%fd159, [%rd112+-14336];
	setp.lt.f64 	%p84, %fd158, %fd159;
	selp.f64 	%fd160, %fd159, %fd158, %p84;
	ld.global.f64 	%fd161, [%rd112+-12288];
	setp.lt.f64 	%p85, %fd160, %fd161;
	selp.f64 	%fd162, %fd161, %fd160, %p85;
	ld.global.f64 	%fd163, [%rd112+-10240];
	setp.lt.f64 	%p86, %fd162, %fd163;
	selp.f64 	%fd164, %fd163, %fd162, %p86;
	ld.global.f64 	%fd165, [%rd112+-8192];
	setp.lt.f64 	%p87, %fd164, %fd165;
	selp.f64 	%fd166, %fd165, %fd164, %p87;
	ld.global.f64 	%fd167, [%rd112+-6144];
	setp.lt.f64 	%p88, %fd166, %fd167;
	selp.f64 	%fd168, %fd167, %fd166, %p88;
	ld.global.f64 	%fd169, [%rd112+-4096];
	setp.lt.f64 	%p89, %fd168, %fd169;
	selp.f64 	%fd170, %fd169, %fd168, %p89;
	ld.global.f64 	%fd171, [%rd112+-2048];
	setp.lt.f64 	%p90, %fd170, %fd171;
	selp.f64 	%fd172, %fd171, %fd170, %p90;
	ld.global.f64 	%fd173, [%rd112];
	setp.lt.f64 	%p91, %fd172, %fd173;
	selp.f64 	%fd174, %fd173, %fd172, %p91;
	ld.global.f64 	%fd175, [%rd112+2048];
	setp.lt.f64 	%p92, %fd174, %fd175;
	selp.f64 	%fd176, %fd175, %fd174, %p92;
	ld.global.f64 	%fd177, [%rd112+4096];
	setp.lt.f64 	%p93, %fd176, %fd177;
	selp.f64 	%fd178, %fd177, %fd176, %p93;
	ld.global.f64 	%fd179, [%rd112+6144];
	setp.lt.f64 	%p94, %fd178, %fd179;
	selp.f64 	%fd180, %fd179, %fd178, %p94;
	ld.global.f64 	%fd181, [%rd112+8192];
	setp.lt.f64 	%p95, %fd180, %fd181;
	selp.f64 	%fd182, %fd181, %fd180, %p95;
	ld.global.f64 	%fd183, [%rd112+10240];
	setp.lt.f64 	%p96, %fd182, %fd183;
	selp.f64 	%fd184, %fd183, %fd182, %p96;
	ld.global.f64 	%fd185, [%rd112+12288];
	setp.lt.f64 	%p97, %fd184, %fd185;
	selp.f64 	%fd186, %fd185, %fd184, %p97;
	ld.global.f64 	%fd187, [%rd112+14336];
	setp.lt.f64 	%p98, %fd186, %fd187;
	selp.f64 	%fd296, %fd187, %fd186, %p98;
	add.s32 	%r272, %r272, 4096;
	add.s32 	%r270, %r270, 16;
	add.s64 	%rd112, %rd112, 32768;
	setp.ne.s32 	%p99, %r270, 0;
	@%p99 bra 	$L__BB10_9;
$L__BB10_10:
	setp.eq.s32 	%p100, %r5, 0;
	@%p100 bra 	$L__BB10_19;
	and.b32  	%r12, %r4, 7;
	setp.lt.u32 	%p101, %r5, 8;
	@%p101 bra 	$L__BB10_13;
	mul.wide.u32 	%rd87, %r272, 8;
	add.s64 	%rd88, %rd2, %rd87;
	ld.global.f64 	%fd189, [%rd88];
	setp.lt.f64 	%p102, %fd296, %fd189;
	selp.f64 	%fd190, %fd189, %fd296, %p102;
	ld.global.f64 	%fd191, [%rd88+2048];
	setp.lt.f64 	%p103, %fd190, %fd191;
	selp.f64 	%fd192, %fd191, %fd190, %p103;
	ld.global.f64 	%fd193, [%rd88+4096];
	setp.lt.f64 	%p104, %fd192, %fd193;
	selp.f64 	%fd194, %fd193, %fd192, %p104;
	ld.global.f64 	%fd195, [%rd88+6144];
	setp.lt.f64 	%p105, %fd194, %fd195;
	selp.f64 	%fd196, %fd195, %fd194, %p105;
	ld.global.f64 	%fd197, [%rd88+8192];
	setp.lt.f64 	%p106, %fd196, %fd197;
	selp.f64 	%fd198, %fd197, %fd196, %p106;
	ld.global.f64 	%fd199, [%rd88+10240];
	setp.lt.f64 	%p107, %fd198, %fd199;
	selp.f64 	%fd200, %fd199, %fd198, %p107;
	ld.global.f64 	%fd201, [%rd88+12288];
	setp.lt.f64 	%p108, %fd200, %fd201;
	selp.f64 	%fd202, %fd201, %fd200, %p108;
	ld.global.f64 	%fd203, [%rd88+14336];
	setp.lt.f64 	%p109, %fd202, %fd203;
	selp.f64 	%fd296, %fd203, %fd202, %p109;
	add.s32 	%r272, %r272, 2048;
$L__BB10_13:
	setp.eq.s32 	%p110, %r12, 0;
	@%p110 bra 	$L__BB10_19;
	and.b32  	%r15, %r4, 3;
	setp.lt.u32 	%p111, %r12, 4;
	@%p111 bra 	$L__BB10_16;
	mul.wide.u32 	%rd89, %r272, 8;
	add.s64 	%rd90, %rd2, %rd89;
	ld.global.f64 	%fd205, [%rd90];
	setp.lt.f64 	%p112, %fd296, %fd205;
	selp.f64 	%fd206, %fd205, %fd296, %p112;
	ld.global.f64 	%fd207, [%rd90+2048];
	setp.lt.f64 	%p113, %fd206, %fd207;
	selp.f64 	%fd208, %fd207, %fd206, %p113;
	ld.global.f64 	%fd209, [%rd90+4096];
	setp.lt.f64 	%p114, %fd208, %fd209;
	selp.f64 	%fd210, %fd209, %fd208, %p114;
	ld.global.f64 	%fd211, [%rd90+6144];
	setp.lt.f64 	%p115, %fd210, %fd211;
	selp.f64 	%fd296, %fd211, %fd210, %p115;
	add.s32 	%r272, %r272, 1024;
$L__BB10_16:
	setp.eq.s32 	%p116, %r15, 0;
	@%p116 bra 	$L__BB10_19;
	mul.wide.u32 	%rd91, %r272, 8;
	add.s64 	%rd113, %rd2, %rd91;
	neg.s32 	%r275, %r15;
$L__BB10_18:
	.pragma "nounroll";
	ld.global.f64 	%fd212, [%rd113];
	setp.lt.f64 	%p117, %fd296, %fd212;
	selp.f64 	%fd296, %fd212, %fd296, %p117;
	add.s64 	%rd113, %rd113, 2048;
	add.s32 	%r275, %r275, 1;
	setp.ne.s32 	%p118, %r275, 0;
	@%p118 bra 	$L__BB10_18;
$L__BB10_19:
	setp.lt.u32 	%p119, %r51, 256;
	@%p119 bra 	$L__BB10_24;
	// begin inline asm
	mov.u32 %r212, %laneid;
	// end inline asm
	mov.b64 	%rd102, %fd296;
	mov.b64 	{%r214, %r219}, %rd102;
	mov.b32 	%r220, 1;
	mov.b32 	%r261, 31;
	mov.b32 	%r262, -1;
	// begin inline asm
	shfl.sync.down.b32 %r213, %r214, %r220, %r261, %r262;
	// end inline asm
	// begin inline asm
	shfl.sync.down.b32 %r218, %r219, %r220, %r261, %r262;
	// end inline asm
	mov.b64 	%rd103, {%r213, %r218};
	mov.b64 	%fd260, %rd103;
	setp.gt.s32 	%p147, %r212, 30;
	setp.lt.f64 	%p148, %fd296, %fd260;
	selp.f64 	%fd261, %fd260, %fd296, %p148;
	selp.f64 	%fd262, %fd296, %fd261, %p147;
	mov.b64 	%rd104, %fd262;
	mov.b64 	{%r224, %r229}, %rd104;
	mov.b32 	%r230, 2;
	// begin inline asm
	shfl.sync.down.b32 %r223, %r224, %r230, %r261, %r262;
	// end inline asm
	// begin inline asm
	shfl.sync.down.b32 %r228, %r229, %r230, %r261, %r262;
	// end inline asm
	mov.b64 	%rd105, {%r223, %r228};
	mov.b64 	%fd263, %rd105;
	setp.gt.s32 	%p149, %r212, 29;
	setp.lt.f64 	%p150, %fd262, %fd263;
	selp.f64 	%fd264, %fd263, %fd262, %p150;
	selp.f64 	%fd265, %fd262, %fd264, %p149;
	mov.b64 	%rd106, %fd265;
	mov.b64 	{%r234, %r239}, %rd106;
	mov.b32 	%r240, 4;
	// begin inline asm
	shfl.sync.down.b32 %r233, %r234, %r240, %r261, %r262;
	// end inline asm
	// begin inline asm
	shfl.sync.down.b32 %r238, %r239, %r240, %r261, %r262;
	// end inline asm
	mov.b64 	%rd107, {%r233, %r238};
	mov.b64 	%fd266, %rd107;
	setp.gt.s32 	%p151, %r212, 27;
	setp.lt.f64 	%p152, %fd265, %fd266;
	selp.f64 	%fd267, %fd266, %fd265, %p152;
	selp.f64 	%fd268, %fd265, %fd267, %p151;
	mov.b64 	%rd108, %fd268;
	mov.b64 	{%r244, %r249}, %rd108;
	mov.b32 	%r250, 8;
	// begin inline asm
	shfl.sync.down.b32 %r243, %r244, %r250, %r261, %r262;
	// end inline asm
	// begin inline asm
	shfl.sync.down.b32 %r248, %r249, %r250, %r261, %r262;
	// end inline asm
	mov.b64 	%rd109, {%r243, %r248};
	mov.b64 	%fd269, %rd109;
	setp.gt.s32 	%p153, %r212, 23;
	setp.lt.f64 	%p154, %fd268, %fd269;
	selp.f64 	%fd270, %fd269, %fd268, %p154;
	selp.f64 	%fd271, %fd268, %fd270, %p153;
	mov.b64 	%rd110, %fd271;
	mov.b64 	{%r254, %r259}, %rd110;
	mov.b32 	%r260, 16;
	// begin inline asm
	shfl.sync.down.b32 %r253, %r254, %r260, %r261, %r262;
	// end inline asm
	// begin inline asm
	shfl.sync.down.b32 %r258, %r259, %r260, %r261, %r262;
	// end inline asm
	mov.b64 	%rd111, {%r253, %r258};
	mov.b64 	%fd272, %rd111;
	setp.gt.s32 	%p155, %r212, 15;
	setp.lt.f64 	%p156, %fd271, %fd272;
	selp.f64 	%fd16, %fd272, %fd271, %p156;
	selp.f64 	%fd308, %fd271, %fd16, %p155;
	setp.ne.s32 	%p157, %r212, 0;
	@%p157 bra 	$L__BB10_22;
	shr.u32 	%r263, %r1, 2;
	and.b32  	%r264, %r263, 248;
	mov.u32 	%r265, _ZZN3cub18CUB_300001_SM_10006detail6reduce28DeviceReduceSingleTileKernelINS2_10policy_hubIdjN4cuda3__47maximumIdEEE10Policy1000EN6thrust24THRUST_300001_SM_1000_NS6detail15normal_iteratorINSC_10device_ptrIdEEEEPdjS8_ddNS5_3std3__410__identityEEEvT0_T1_T2_T3_T4_T6_E12temp_storage;
	add.s32 	%r266, %r265, %r264;
	st.shared.f64 	[%r266+8], %fd16;
$L__BB10_22:
	bar.sync 	0;
	setp.ne.s32 	%p158, %r1, 0;
	@%p158 bra 	$L__BB10_50;
	ld.shared.f64 	%fd273, [_ZZN3cub18CUB_300001_SM_10006detail6reduce28DeviceReduceSingleTileKernelINS2_10policy_hubIdjN4cuda3__47maximumIdEEE10Policy1000EN6thrust24THRUST_300001_SM_1000_NS6detail15normal_iteratorINSC_10device_ptrIdEEEEPdjS8_ddNS5_3std3__410__identityEEEvT0_T1_T2_T3_T4_T6_E12temp_storage+16];
	setp.lt.f64 	%p159, %fd308, %fd273;
	selp.f64 	%fd274, %fd273, %fd308, %p159;
	ld.shared.f64 	%fd275, [_ZZN3cub18CUB_300001_SM_10006detail6reduce28DeviceReduceSingleTileKernelINS2_10policy_hubIdjN4cuda3__47maximumIdEEE10Policy1000EN6thrust24THRUST_300001_SM_1000_NS6detail15normal_iteratorINSC_10device_ptrIdEEEEPdjS8_ddNS5_3std3__410__identityEEEvT0_T1_T2_T3_T4_T6_E12temp_storage+24];
	setp.lt.f64 	%p160, %fd274, %fd275;
	selp.f64 	%fd276, %fd275, %fd274, %p160;
	ld.shared.f64 	%fd277, [_ZZN3cub18CUB_300001_SM_10006detail6reduce28DeviceReduceSingleTileKernelINS2_10policy_hubIdjN4cuda3__47maximumIdEEE10Policy1000EN6thrust24THRUST_300001_SM_1000_NS6detail15normal_iteratorINSC_10device_ptrIdEEEEPdjS8_ddNS5_3std3__410__identityEEEvT0_T1_T2_T3_T4_T6_E12temp_storage+32];
	setp.lt.f64 	%p161, %fd276, %fd277;
	selp.f64 	%fd278, %fd277, %fd276, %p161;
	ld.shared.f64 	%fd279, [_ZZN3cub18CUB_300001_SM_10006detail6reduce28DeviceReduceSingleTileKernelINS2_10policy_hubIdjN4cuda3__47maximumIdEEE10Policy1000EN6thrust24THRUST_300001_SM_1000_NS6detail15normal_iteratorINSC_10device_ptrIdEEEEPdjS8_ddNS5_3std3__410__identityEEEvT0_T1_T2_T3_T4_T6_E12temp_storage+40];
	setp.lt.f64 	%p162, %fd278, %fd279;
	selp.f64 	%fd280, %fd279, %fd278, %p162;
	ld.shared.f64 	%fd281, [_ZZN3cub18CUB_300001_SM_10006detail6reduce28DeviceReduceSingleTileKernelINS2_10policy_hubIdjN4cuda3__47maximumIdEEE10Policy1000EN6thrust24THRUST_300001_SM_1000_NS6detail15normal_iteratorINSC_10device_ptrIdEEEEPdjS8_ddNS5_3std3__410__identityEEEvT0_T1_T2_T3_T4_T6_E12temp_storage+48];
	setp.lt.f64 	%p163, %fd280, %fd281;
	selp.f64 	%fd282, %fd281, %fd280, %p163;
	ld.shared.f64 	%fd283, [_ZZN3cub18CUB_300001_SM_10006detail6reduce28DeviceReduceSingleTileKernelINS2_10policy_hubIdjN4cuda3__47maximumIdEEE10Policy1000EN6thrust24THRUST_300001_SM_1000_NS6detail15normal_iteratorINSC_10device_ptrIdEEEEPdjS8_ddNS5_3std3__410__identityEEEvT0_T1_T2_T3_T4_T6_E12temp_storage+56];
	setp.lt.f64 	%p164, %fd282, %fd283;
	selp.f64 	%fd284, %fd283, %fd282, %p164;
	ld.shared.f64 	%fd285, [_ZZN3cub18CUB_300001_SM_10006detail6reduce28DeviceReduceSingleTileKernelINS2_10policy_hubIdjN4cuda3__47maximumIdEEE10Policy1000EN6thrust24THRUST_300001_SM_1000_NS6detail15normal_iteratorINSC_10device_ptrIdEEEEPdjS8_ddNS5_3std3__410__identityEEEvT0_T1_T2_T3_T4_T6_E12temp_storage+64];
	setp.lt.f64 	%p165, %fd284, %fd285;
	selp.f64 	%fd308, %fd285, %fd284, %p165;
	bra.uni 	$L__BB10_50;
$L__BB10_24:
	// begin inline asm
	mov.u32 %r149, %laneid;
	// end inline asm
	and.b32  	%r200, %r1, 992;
	add.s32 	%r201, %r200, 32;
	setp.gt.u32 	%p120, %r201, %r51;
	not.b32 	%r202, %r200;
	add.s32 	%r203, %r51, %r202;
	selp.b32 	%r198, %r203, 31, %p120;
	mov.b64 	%rd92, %fd296;
	mov.b64 	{%r151, %r156}, %rd92;
	mov.b32 	%r157, 1;
	mov.b32 	%r199, -1;
	// begin inline asm
	shfl.sync.down.b32 %r150, %r151, %r157, %r198, %r199;
	// end inline asm
	// begin inline asm
	shfl.sync.down.b32 %r155, %r156, %r157, %r198, %r199;
	// end inline asm
	mov.b64 	%rd93, {%r150, %r155};
	mov.b64 	%fd213, %rd93;
	setp.lt.s32 	%p121, %r149, %r198;
	setp.lt.f64 	%p122, %fd296, %fd213;
	selp.f64 	%fd214, %fd213, %fd296, %p122;
	selp.f64 	%fd215, %fd214, %fd296, %p121;
	mov.b64 	%rd94, %fd215;
	mov.b64 	{%r161, %r166}, %rd94;
	mov.b32 	%r167, 2;
	// begin inline asm
	shfl.sync.down.b32 %r160, %r161, %r167, %r198, %r199;
	// end inline asm
	// begin inline asm
	shfl.sync.down.b32 %r165, %r166, %r167, %r198, %r199;
	// end inline asm
	mov.b64 	%rd95, {%r160, %r165};
	mov.b64 	%fd216, %rd95;
	add.s32 	%r204, %r149, 2;
	setp.gt.s32 	%p123, %r204, %r198;
	setp.lt.f64 	%p124, %fd215, %fd216;
	selp.f64 	%fd217, %fd216, %fd215, %p124;
	selp.f64 	%fd218, %fd215, %fd217, %p123;
	mov.b64 	%rd96, %fd218;
	mov.b64 	{%r171, %r176}, %rd96;
	mov.b32 	%r177, 4;
	// begin inline asm
	shfl.sync.down.b32 %r170, %r171, %r177, %r198, %r199;
	// end inline asm
	// begin inline asm
	shfl.sync.down.b32 %r175, %r176, %r177, %r198, %r199;
	// end inline asm
	mov.b64 	%rd97, {%r170, %r175};
	mov.b64 	%fd219, %rd97;
	add.s32 	%r205, %r149, 4;
	setp.gt.s32 	%p125, %r205, %r198;
	setp.lt.f64 	%p126, %fd218, %fd219;
	selp.f64 	%fd220, %fd219, %fd218, %p126;
	selp.f64 	%fd221, %fd218, %fd220, %p125;
	mov.b64 	%rd98, %fd221;
	mov.b64 	{%r181, %r186}, %rd98;
	mov.b32 	%r187, 8;
	// begin inline asm
	shfl.sync.down.b32 %r180, %r181, %r187, %r198, %r199;
	// end inline asm
	// begin inline asm
	shfl.sync.down.b32 %r185, %r186, %r187, %r198, %r199;
	// end inline asm
	mov.b64 	%rd99, {%r180, %r185};
	mov.b64 	%fd222, %rd99;
	add.s32 	%r206, %r149, 8;
	setp.gt.s32 	%p127, %r206, %r198;
	setp.lt.f64 	%p128, %fd221, %fd222;
	selp.f64 	%fd223, %fd222, %fd221, %p128;
	selp.f64 	%fd224, %fd221, %fd223, %p127;
	mov.b64 	%rd100, %fd224;
	mov.b64 	{%r191, %r196}, %rd100;
	mov.b32 	%r197, 16;
	// begin inline asm
	shfl.sync.down.b32 %r190, %r191, %r197, %r198, %r199;
	// end inline asm
	// begin inline asm
	shfl.sync.down.b32 %r195, %r196, %r197, %r198, %r199;
	// end inline asm
	mov.b64 	%rd101, {%r190, %r195};
	mov.b64 	%fd225, %rd101;
	add.s32 	%r207, %r149, 16;
	setp.gt.s32 	%p129, %r207, %r198;
	setp.lt.f64 	%p130, %fd224, %fd225;
	selp.f64 	%fd226, %fd225, %fd224, %p130;
	selp.f64 	%fd308, %fd224, %fd226, %p129;
	setp.ne.s32 	%p131, %r149, 0;
	@%p131 bra 	$L__BB10_26;
	shr.u32 	%r208, %r1, 2;
	and.b32  	%r209, %r208, 248;
	mov.u32 	%r210, _ZZN3cub18CUB_300001_SM_10006detail6reduce28DeviceReduceSingleTileKernelINS2_10policy_hubIdjN4cuda3__47maximumIdEEE10Policy1000EN6thrust24THRUST_300001_SM_1000_NS6detail15normal_iteratorINSC_10device_ptrIdEEEEPdjS8_ddNS5_3std3__410__identityEEEvT0_T1_T2_T3_T4_T6_E12temp_storage;
	add.s32 	%r211, %r210, %r209;
	st.shared.f64 	[%r211+8], %fd308;
$L__BB10_26:
	bar.sync 	0;
	setp.ne.s32 	%p132, %r1, 0;
	@%p132 bra 	$L__BB10_50;
	setp.gt.u32 	%p133, %r51, 32;
	ld.shared.f64 	%fd227, [_ZZN3cub18CUB_300001_SM_10006detail6reduce28DeviceReduceSingleTileKernelINS2_10policy_hubIdjN4cuda3__47maximumIdEEE10Policy1000EN6thrust24THRUST_300001_SM_1000_NS6detail15normal_iteratorINSC_10device_ptrIdEEEEPdjS8_ddNS5_3std3__410__identityEEEvT0_T1_T2_T3_T4_T6_E12temp_storage+16];
	setp.lt.f64 	%p134, %fd308, %fd227;
	selp.f64 	%fd229, %fd227, %fd308, %p134;
	selp.f64 	%fd230, %fd229, %fd308, %p133;
	setp.gt.u32 	%p135, %r51, 64;
	ld.shared.f64 	%fd232, [_ZZN3cub18CUB_300001_SM_10006detail6reduce28DeviceReduceSingleTileKernelINS2_10policy_hubIdjN4cuda3__47maximumIdEEE10Policy1000EN6thrust24THRUST_300001_SM_1000_NS6detail15normal_iteratorINSC_10device_ptrIdEEEEPdjS8_ddNS5_3std3__410__identityEEEvT0_T1_T2_T3_T4_T6_E12temp_storage+24];
	setp.lt.f64 	%p136, %fd230, %fd232;
	selp.f64 	%fd234, %fd232, %fd230, %p136;
	selp.f64 	%fd235, %fd234, %fd230, %p135;
	setp.gt.u32 	%p137, %r51, 96;
	ld.shared.f64 	%fd237, [_ZZN3cub18CUB_300001_SM_10006detail6reduce28DeviceReduceSingleTileKernelINS2_10policy_hubIdjN4cuda3__47maximumIdEEE10Policy1000EN6thrust24THRUST_300001_SM_1000_NS6detail15normal_iteratorINSC_10device_ptrIdEEEEPdjS8_ddNS5_3std3__410__identityEEEvT0_T1_T2_T3_T4_T6_E12temp_storage+32];
	setp.lt.f64 	%p138, %fd235, %fd237;
	selp.f64 	%fd239, %fd237, %fd235, %p138;
	selp.f64 	%fd240, %fd239, %fd235, %p137;
	setp.gt.u32 	%p139, %r51, 128;
	ld.shared.f64 	%fd242, [_ZZN3cub18CUB_300001_SM_10006detail6reduce28DeviceReduceSingleTileKernelINS2_10policy_hubIdjN4cuda3__47maximumIdEEE10Policy1000EN6thrust24THRUST_300001_SM_1000_NS6detail15normal_iteratorINSC_10device_ptrIdEEEEPdjS8_ddNS5_3std3__410__identityEEEvT0_T1_T2_T3_T4_T6_E12temp_storage+40];
	setp.lt.f64 	%p140, %fd240, %fd242;
	selp.f64 	%fd244, %fd242, %fd240, %p140;
	selp.f64 	%fd245, %fd244, %fd240, %p139;
	setp.gt.u32 	%p141, %r51, 160;
	ld.shared.f64 	%fd247, [_ZZN3cub18CUB_300001_SM_10006detail6reduce28DeviceReduceSingleTileKernelINS2_10policy_hubIdjN4cuda3__47maximumIdEEE10Policy1000EN6thrust24THRUST_300001_SM_1000_NS6detail15normal_iteratorINSC_10device_ptrIdEEEEPdjS8_ddNS5_3std3__410__identityEEEvT0_T1_T2_T3_T4_T6_E12temp_storage+48];
	setp.lt.f64 	%p142, %fd245, %fd247;
	selp.f64 	%fd249, %fd247, %fd245, %p142;
	selp.f64 	%fd250, %fd249, %fd245, %p141;
	setp.gt.u32 	%p143, %r51, 192;
	ld.shared.f64 	%fd252, [_ZZN3cub18CUB_300001_SM_10006detail6reduce28DeviceReduceSingleTileKernelINS2_10policy_hubIdjN4cuda3__47maximumIdEEE10Policy1000EN6thrust24THRUST_300001_SM_1000_NS6detail15normal_iteratorINSC_10device_ptrIdEEEEPdjS8_ddNS5_3std3__410__identityEEEvT0_T1_T2_T3_T4_T6_E12temp_storage+56];
	setp.lt.f64 	%p144, %fd250, %fd252;
	selp.f64 	%fd254, %fd252, %fd250, %p144;
	selp.f64 	%fd255, %fd254, %fd250, %p143;
	setp.gt.u32 	%p145, %r51, 224;
	ld.shared.f64 	%fd257, [_ZZN3cub18CUB_300001_SM_10006detail6reduce28DeviceReduceSingleTileKernelINS2_10policy_hubIdjN4cuda3__47maximumIdEEE10Policy1000EN6thrust24THRUST_300001_SM_1000_NS6detail15normal_iteratorINSC_10device_ptrIdEEEEPdjS8_ddNS5_3std3__410__identityEEEvT0_T1_T2_T3_T4_T6_E12temp_storage+64];
	setp.lt.f64 	%p146, %fd255, %fd257;
	selp.f64 	%fd259, %fd257, %fd255, %p146;
	selp.f64 	%fd308, %fd259, %fd255, %p145;
	bra.uni 	$L__BB10_50;
$L__BB10_28:
	mov.u32 	%r21, %tid.x;
	mul.wide.u32 	%rd11, %r21, 8;
	add.s64 	%rd12, %rd2, %rd11;
	ld.global.f64 	%fd43, [%rd12];
	ld.global.f64 	%fd44, [%rd12+2048];
	ld.global.f64 	%fd45, [%rd12+4096];
	ld.global.f64 	%fd46, [%rd12+6144];
	ld.global.f64 	%fd47, [%rd12+8192];
	ld.global.f64 	%fd48, [%rd12+10240];
	ld.global.f64 	%fd49, [%rd12+12288];
	ld.global.f64 	%fd50, [%rd12+14336];
	setp.lt.f64 	%p3, %fd43, %fd44;
	selp.f64 	%fd51, %fd44, %fd43, %p3;
	setp.lt.f64 	%p4, %fd51, %fd45;
	selp.f64 	%fd52, %fd45, %fd51, %p4;
	setp.lt.f64 	%p5, %fd52, %fd46;
	selp.f64 	%fd53, %fd46, %fd52, %p5;
	setp.lt.f64 	%p6, %fd53, %fd47;
	selp.f64 	%fd54, %fd47, %fd53, %p6;
	setp.lt.f64 	%p7, %fd54, %fd48;
	selp.f64 	%fd55, %fd48, %fd54, %p7;
	setp.lt.f64 	%p8, %fd55, %fd49;
	selp.f64 	%fd56, %fd49, %fd55, %p8;
	setp.lt.f64 	%p9, %fd56, %fd50;
	selp.f64 	%fd307, %fd50, %fd56, %p9;
	add.s32 	%r22, %r51, -2048;
	setp.lt.u32 	%p10, %r22, 2048;
	mov.b32 	%r277, 2048;
	@%p10 bra 	$L__BB10_32;
	mov.b32 	%r277, 2048;
$L__BB10_30:
	add.s32 	%r54, %r21, %r277;
	mul.wide.u32 	%rd13, %r54, 8;
	add.s64 	%rd14, %rd2, %rd13;
	ld.global.f64 	%fd57, [%rd14];
	ld.global.f64 	%fd58, [%rd14+2048];
	ld.global.f64 	%fd59, [%rd14+4096];
	ld.global.f64 	%fd60, [%rd14+6144];
	ld.global.f64 	%fd61, [%rd14+8192];
	ld.global.f64 	%fd62, [%rd14+10240];
	ld.global.f64 	%fd63, [%rd14+12288];
	ld.global.f64 	%fd64, [%rd14+14336];
	setp.lt.f64 	%p11, %fd307, %fd57;
	selp.f64 	%fd65, %fd57, %fd307, %p11;
	setp.lt.f64 	%p12, %fd65, %fd58;
	selp.f64 	%fd66, %fd58, %fd65, %p12;
	setp.lt.f64 	%p13, %fd66, %fd59;
	selp.f64 	%fd67, %fd59, %fd66, %p13;
	setp.lt.f64 	%p14, %fd67, %fd60;
	selp.f64 	%fd68, %fd60, %fd67, %p14;
	setp.lt.f64 	%p15, %fd68, %fd61;
	selp.f64 	%fd69, %fd61, %fd68, %p15;
	setp.lt.f64 	%p16, %fd69, %fd62;
	selp.f64 	%fd70, %fd62, %fd69, %p16;
	setp.lt.f64 	%p17, %fd70, %fd63;
	selp.f64 	%fd71, %fd63, %fd70, %p17;
	setp.lt.f64 	%p18, %fd71, %fd64;
	selp.f64 	%fd307, %fd64, %fd71, %p18;
	sub.s32 	%r55, %r51, %r277;
	setp.lt.u32 	%p19, %r55, 2048;
	@%p19 bra 	$L__BB10_46;
	add.s32 	%r277, %r277, 2048;
	setp.le.u32 	%p20, %r277, %r22;
	@%p20 bra 	$L__BB10_30;
$L__BB10_32:
	setp.le.u32 	%p21, %r51, %r277;
	sub.s32 	%r56, %r51, %r277;
	setp.ge.s32 	%p22, %r21, %r56;
	or.pred  	%p23, %p21, %p22;
	@%p23 bra 	$L__BB10_46;
	not.b32 	%r58, %r21;
	add.s32 	%r59, %r51, %r58;
	sub.s32 	%r60, %r59, %r277;
	shr.u32 	%r61, %r60, 8;
	add.s32 	%r26, %r61, 1;
	and.b32  	%r27, %r26, 15;
	setp.lt.u32 	%p24, %r60, 3840;
	mov.u32 	%r282, %r21;
	@%p24 bra 	$L__BB10_37;
	or.b32  	%r280, %r21, 2048;
	add.s32 	%r279, %r21, %r277;
	and.b32  	%r62, %r26, 33554416;
	neg.s32 	%r278, %r62;
$L__BB10_35:
	.pragma "nounroll";
	mul.wide.u32 	%rd15, %r279, 8;
	add.s64 	%rd16, %rd2, %rd15;
	ld.global.f64 	%fd73, [%rd16];
	setp.lt.f64 	%p25, %fd307, %fd73;
	selp.f64 	%fd74, %fd73, %fd307, %p25;
	add.s32 	%r63, %r279, 256;
	mul.wide.u32 	%rd17, %r63, 8;
	add.s64 	%rd18, %rd2, %rd17;
	ld.global.f64 	%fd75, [%rd18];
	setp.lt.f64 	%p26, %fd74, %fd75;
	selp.f64 	%fd76, %fd75, %fd74, %p26;
	add.s32 	%r64, %r279, 512;
	mul.wide.u32 	%rd19, %r64, 8;
	add.s64 	%rd20, %rd2, %rd19;
	ld.global.f64 	%fd77, [%rd20];
	setp.lt.f64 	%p27, %fd76, %fd77;
	selp.f64 	%fd78, %fd77, %fd76, %p27;
	add.s32 	%r65, %r279, 768;
	mul.wide.u32 	%rd21, %r65, 8;
	add.s64 	%rd22, %rd2, %rd21;
	ld.global.f64 	%fd79, [%rd22];
	setp.lt.f64 	%p28, %fd78, %fd79;
	selp.f64 	%fd80, %fd79, %fd78, %p28;
	add.s32 	%r66, %r279, 1024;
	mul.wide.u32 	%rd23, %r66, 8;
	add.s64 	%rd24, %rd2, %rd23;
	ld.global.f64 	%fd81, [%rd24];
	setp.lt.f64 	%p29, %fd80, %fd81;
	selp.f64 	%fd82, %fd81, %fd80, %p29;
	add.s32 	%r67, %r279, 1280;
	mul.wide.u32 	%rd25, %r67, 8;
	add.s64 	%rd26, %rd2, %rd25;
	ld.global.f64 	%fd83, [%rd26];
	setp.lt.f64 	%p30, %fd82, %fd83;
	selp.f64 	%fd84, %fd83, %fd82, %p30;
	add.s32 	%r68, %r279, 1536;
	mul.wide.u32 	%rd27, %r68, 8;
	add.s64 	%rd28, %rd2, %rd27;
	ld.global.f64 	%fd85, [%rd28];
	setp.lt.f64 	%p31, %fd84, %fd85;
	selp.f64 	%fd86, %fd85, %fd84, %p31;
	add.s32 	%r69, %r279, 1792;
	mul.wide.u32 	%rd29, %r69, 8;
	add.s64 	%rd30, %rd2, %rd29;
	ld.global.f64 	%fd87, [%rd30];
	setp.lt.f64 	%p32, %fd86, %fd87;
	selp.f64 	%fd88, %fd87, %fd86, %p32;
	add.s32 	%r70, %r279, 2048;
	mul.wide.u32 	%rd31, %r70, 8;
	add.s64 	%rd32, %rd2, %rd31;
	ld.global.f64 	%fd89, [%rd32];
	setp.lt.f64 	%p33, %fd88, %fd89;
	selp.f64 	%fd90, %fd89, %fd88, %p33;
	add.s32 	%r71, %r279, 2304;
	mul.wide.u32 	%rd33, %r71, 8;
	add.s64 	%rd34, %rd2, %rd33;
	ld.global.f64 	%fd91, [%rd34];
	setp.lt.f64 	%p34, %fd90, %fd91;
	selp.f64 	%fd92, %fd91, %fd90, %p34;
	add.s32 	%r72, %r279, 2560;
	mul.wide.u32 	%rd35, %r72, 8;
	add.s64 	%rd36, %rd2, %rd35;
	ld.global.f64 	%fd93, [%rd36];
	setp.lt.f64 	%p35, %fd92, %fd93;
	selp.f64 	%fd94, %fd93, %fd92, %p35;
	add.s32 	%r73, %r279, 2816;
	mul.wide.u32 	%rd37, %r73, 8;
	add.s64 	%rd38, %rd2, %rd37;
	ld.global.f64 	%fd95, [%rd38];
	setp.lt.f64 	%p36, %fd94, %fd95;
	selp.f64 	%fd96, %fd95, %fd94, %p36;
	add.s32 	%r74, %r279, 3072;
	mul.wide.u32 	%rd39, %r74, 8;
	add.s64 	%rd40, %rd2, %rd39;
	ld.global.f64 	%fd97, [%rd40];
	setp.lt.f64 	%p37, %fd96, %fd97;
	selp.f64 	%fd98, %fd97, %fd96, %p37;
	add.s32 	%r75, %r279, 3328;
	mul.wide.u32 	%rd41, %r75, 8;
	add.s64 	%rd42, %rd2, %rd41;
	ld.global.f64 	%fd99, [%rd42];
	setp.lt.f64 	%p38, %fd98, %fd99;
	selp.f64 	%fd100, %fd99, %fd98, %p38;
	add.s32 	%r76, %r279, 3584;
	mul.wide.u32 	%rd43, %r76, 8;
	add.s64 	%rd44, %rd2, %rd43;
	ld.global.f64 	%fd101, [%rd44];
	setp.lt.f64 	%p39, %fd100, %fd101;
	selp.f64 	%fd102, %fd101, %fd100, %p39;
	add.s32 	%r77, %r279, 3840;
	mul.wide.u32 	%rd45, %r77, 8;
	add.s64 	%rd46, %rd2, %rd45;
	ld.global.f64 	%fd103, [%rd46];
	setp.lt.f64 	%p40, %fd102, %fd103;
	selp.f64 	%fd307, %fd103, %fd102, %p40;
	add.s32 	%r280, %r280, 4096;
	add.s32 	%r279, %r279, 4096;
	add.s32 	%r278, %r278, 16;
	setp.ne.s32 	%p41, %r278, 0;
	@%p41 bra 	$L__BB10_35;
	add.s32 	%r282, %r280, -2048;
$L__BB10_37:
	setp.eq.s32 	%p42, %r27, 0;
	@%p42 bra 	$L__BB10_46;
	and.b32  	%r39, %r26, 7;
	setp.lt.u32 	%p43, %r27, 8;
	@%p43 bra 	$L__BB10_40;
	add.s32 	%r78, %r282, %r277;
	mul.wide.u32 	%rd47, %r78, 8;
	add.s64 	%rd48, %rd2, %rd47;
	ld.global.f64 	%fd105, [%rd48];
	setp.lt.f64 	%p44, %fd307, %fd105;
	selp.f64 	%fd106, %fd105, %fd307, %p44;
	add.s32 	%r79, %r78, 256;
	mul.wide.u32 	%rd49, %r79, 8;
	add.s64 	%rd50, %rd2, %rd49;
	ld.global.f64 	%fd107, [%rd50];
	setp.lt.f64 	%p45, %fd106, %fd107;
	selp.f64 	%fd108, %fd107, %fd106, %p45;
	add.s32 	%r80, %r78, 512;
	mul.wide.u32 	%rd51, %r80, 8;
	add.s64 	%rd52, %rd2, %rd51;
	ld.global.f64 	%fd109, [%rd52];
	setp.lt.f64 	%p46, %fd108, %fd109;
	selp.f64 	%fd110, %fd109, %fd108, %p46;
	add.s32 	%r81, %r78, 768;
	mul.wide.u32 	%rd53, %r81, 8;
	add.s64 	%rd54, %rd2, %rd53;
	ld.global.f64 	%fd111, [%rd54];
	setp.lt.f64 	%p47, %fd110, %fd111;
	selp.f64 	%fd112, %fd111, %fd110, %p47;
	add.s32 	%r82, %r78, 1024;
	mul.wide.u32 	%rd55, %r82, 8;
	add.s64 	%rd56, %rd2, %rd55;
	ld.global.f64 	%fd113, [%rd56];
	setp.lt.f64 	%p48, %fd112, %fd113;
	selp.f64 	%fd114, %fd113, %fd112, %p48;
	add.s32 	%r83, %r78, 1280;
	mul.wide.u32 	%rd57, %r83, 8;
	add.s64 	%rd58, %rd2, %rd57;
	ld.global.f64 	%fd115, [%rd58];
	setp.lt.f64 	%p49, %fd114, %fd115;
	selp.f64 	%fd116, %fd115, %fd114, %p49;
	add.s32 	%r84, %r78, 1536;
	mul.wide.u32 	%rd59, %r84, 8;
	add.s64 	%rd60, %rd2, %rd59;
	ld.global.f64 	%fd117, [%rd60];
	setp.lt.f64 	%p50, %fd116, %fd117;
	selp.f64 	%fd118, %fd117, %fd116, %p50;
	add.s32 	%r85, %r78, 1792;
	mul.wide.u32 	%rd61, %r85, 8;
	add.s64 	%rd62, %rd2, %rd61;
	ld.global.f64 	%fd119, [%rd62];
	setp.lt.f64 	%p51, %fd118, %fd119;
	selp.f64 	%fd307, %fd119, %fd118, %p51;
	add.s32 	%r282, %r282, 2048;
$L__BB10_40:
	setp.eq.s32 	%p52, %r39, 0;
	@%p52 bra 	$L__BB10_46;
	and.b32  	%r42, %r26, 3;
	setp.lt.u32 	%p53, %r39, 4;
	@%p53 bra 	$L__BB10_43;
	add.s32 	%r86, %r282, %r277;
	mul.wide.u32 	%rd63, %r86, 8;
	add.s64 	%rd64, %rd2, %rd63;
	ld.global.f64 	%fd121, [%rd64];
	setp.lt.f64 	%p54, %fd307, %fd121;
	selp.f64 	%fd122, %fd121, %fd307, %p54;
	add.s32 	%r87, %r86, 256;
	mul.wide.u32 	%rd65, %r87, 8;
	add.s64 	%rd66, %rd2, %rd65;
	ld.global.f64 	%fd123, [%rd66];
	setp.lt.f64 	%p55, %fd122, %fd123;
	selp.f64 	%fd124, %fd123, %fd122, %p55;
	add.s32 	%r88, %r86, 512;
	mul.wide.u32 	%rd67, %r88, 8;
	add.s64 	%rd68, %rd2, %rd67;
	ld.global.f64 	%fd125, [%rd68];
	setp.lt.f64 	%p56, %fd124, %fd125;
	selp.f64 	%fd126, %fd125, %fd124, %p56;
	add.s32 	%r89, %r86, 768;
	mul.wide.u32 	%rd69, %r89, 8;
	add.s64 	%rd70, %rd2, %rd69;
	ld.global.f64 	%fd127, [%rd70];
	setp.lt.f64 	%p57, %fd126, %fd127;
	selp.f64 	%fd307, %fd127, %fd126, %p57;
	add.s32 	%r282, %r282, 1024;
$L__BB10_43:
	setp.eq.s32 	%p58, %r42, 0;
	@%p58 bra 	$L__BB10_46;
	add.s32 	%r285, %r282, %r277;
	neg.s32 	%r284, %r42;
$L__BB10_45:
	.pragma "nounroll";
	mul.wide.u32 	%rd71, %r285, 8;
	add.s64 	%rd72, %rd2, %rd71;
	ld.global.f64 	%fd128, [%rd72];
	setp.lt.f64 	%p59, %fd307, %fd128;
	selp.f64 	%fd307, %fd128, %fd307, %p59;
	add.s32 	%r285, %r285, 256;
	add.s32 	%r284, %r284, 1;
	setp.ne.s32 	%p60, %r284, 0;
	@%p60 bra 	$L__BB10_45;
$L__BB10_46:
	// begin inline asm
	mov.u32 %r90, %laneid;
	// end inline asm
	mov.b64 	%rd73, %fd307;
	mov.b64 	{%r92, %r97}, %rd73;
	mov.b32 	%r98, 1;
	mov.b32 	%r139, 31;
	mov.b32 	%r140, -1;
	// begin inline asm
	shfl.sync.down.b32 %r91, %r92, %r98, %r139, %r140;
	// end inline asm
	// begin inline asm
	shfl.sync.down.b32 %r96, %r97, %r98, %r139, %r140;
	// end inline asm
	mov.b64 	%rd74, {%r91, %r96};
	mov.b64 	%fd129, %rd74;
	setp.gt.s32 	%p61, %r90, 30;
	setp.lt.f64 	%p62, %fd307, %fd129;
	selp.f64 	%fd130, %fd129, %fd307, %p62;
	selp.f64 	%fd131, %fd307, %fd130, %p61;
	mov.b64 	%rd75, %fd131;
	mov.b64 	{%r102, %r107}, %rd75;
	mov.b32 	%r108, 2;
	// begin inline asm
	shfl.sync.down.b32 %r101, %r102, %r108, %r139, %r140;
	// end inline asm
	// begin inline asm
	shfl.sync.down.b32 %r106, %r107, %r108, %r139, %r140;
	// end inline asm
	mov.b64 	%rd76, {%r101, %r106};
	mov.b64 	%fd132, %rd76;
	setp.gt.s32 	%p63, %r90, 29;
	setp.lt.f64 	%p64, %fd131, %fd132;
	selp.f64 	%fd133, %fd132, %fd131, %p64;
	selp.f64 	%fd134, %fd131, %fd133, %p63;
	mov.b64 	%rd77, %fd134;
	mov.b64 	{%r112, %r117}, %rd77;
	mov.b32 	%r118, 4;
	// begin inline asm
	shfl.sync.down.b32 %r111, %r112, %r118, %r139, %r140;
	// end inline asm
	// begin inline asm
	shfl.sync.down.b32 %r116, %r117, %r118, %r139, %r140;
	// end inline asm
	mov.b64 	%rd78, {%r111, %r116};
	mov.b64 	%fd135, %rd78;
	setp.gt.s32 	%p65, %r90, 27;
	setp.lt.f64 	%p66, %fd134, %fd135;
	selp.f64 	%fd136, %fd135, %fd134, %p66;
	selp.f64 	%fd137, %fd134, %fd136, %p65;
	mov.b64 	%rd79, %fd137;
	mov.b64 	{%r122, %r127}, %rd79;
	mov.b32 	%r128, 8;
	// begin inline asm
	shfl.sync.down.b32 %r121, %r122, %r128, %r139, %r140;
	// end inline asm
	// begin inline asm
	shfl.sync.down.b32 %r126, %r127, %r128, %r139, %r140;
	// end inline asm
	mov.b64 	%rd80, {%r121, %r126};
	mov.b64 	%fd138, %rd80;
	setp.gt.s32 	%p67, %r90, 23;
	setp.lt.f64 	%p68, %fd137, %fd138;
	selp.f64 	%fd139, %fd138, %fd137, %p68;
	selp.f64 	%fd140, %fd137, %fd139, %p67;
	mov.b64 	%rd81, %fd140;
	mov.b64 	{%r132, %r137}, %rd81;
	mov.b32 	%r138, 16;
	// begin inline asm
	shfl.sync.down.b32 %r131, %r132, %r138, %r139, %r140;
	// end inline asm
	// begin inline asm
	shfl.sync.down.b32 %r136, %r137, %r138, %r139, %r140;
	// end inline asm
	mov.b64 	%rd82, {%r131, %r136};
	mov.b64 	%fd141, %rd82;
	setp.gt.s32 	%p69, %r90, 15;
	setp.lt.f64 	%p70, %fd140, %fd141;
	selp.f64 	%fd38, %fd141, %fd140, %p70;
	selp.f64 	%fd308, %fd140, %fd38, %p69;
	setp.ne.s32 	%p71, %r90, 0;
	@%p71 bra 	$L__BB10_48;
	shr.u32 	%r141, %r21, 2;
	and.b32  	%r142, %r141, 248;
	mov.u32 	%r143, _ZZN3cub18CUB_300001_SM_10006detail6reduce28DeviceReduceSingleTileKernelINS2_10policy_hubIdjN4cuda3__47maximumIdEEE10Policy1000EN6thrust24THRUST_300001_SM_1000_NS6detail15normal_iteratorINSC_10device_ptrIdEEEEPdjS8_ddNS5_3std3__410__identityEEEvT0_T1_T2_T3_T4_T6_E12temp_storage;
	add.s32 	%r144, %r143, %r142;
	st.shared.f64 	[%r144+8], %fd38;
$L__BB10_48:
	bar.sync 	0;
	setp.ne.s32 	%p72, %r21, 0;
	@%p72 bra 	$L__BB10_50;
	ld.shared.f64 	%fd142, [_ZZN3cub18CUB_300001_SM_10006detail6reduce28DeviceReduceSingleTileKernelINS2_10policy_hubIdjN4cuda3__47maximumIdEEE10Policy1000EN6thrust24THRUST_300001_SM_1000_NS6detail15normal_iteratorINSC_10device_ptrIdEEEEPdjS8_ddNS5_3std3__410__identityEEEvT0_T1_T2_T3_T4_T6_E12temp_storage+16];
	setp.lt.f64 	%p73, %fd308, %fd142;
	selp.f64 	%fd143, %fd142, %fd308, %p73;
	ld.shared.f64 	%fd144, [_ZZN3cub18CUB_300001_SM_10006detail6reduce28DeviceReduceSingleTileKernelINS2_10policy_hubIdjN4cuda3__47maximumIdEEE10Policy1000EN6thrust24THRUST_300001_SM_1000_NS6detail15normal_iteratorINSC_10device_ptrIdEEEEPdjS8_ddNS5_3std3__410__identityEEEvT0_T1_T2_T3_T4_T6_E12temp_storage+24];
	setp.lt.f64 	%p74, %fd143, %fd144;
	selp.f64 	%fd145, %fd144, %fd143, %p74;
	ld.shared.f64 	%fd146, [_ZZN3cub18CUB_300001_SM_10006detail6reduce28DeviceReduceSingleTileKernelINS2_10policy_hubIdjN4cuda3__47maximumIdEEE10Policy1000EN6thrust24THRUST_300001_SM_1000_NS6detail15normal_iteratorINSC_10device_ptrIdEEEEPdjS8_ddNS5_3std3__410__identityEEEvT0_T1_T2_T3_T4_T6_E12temp_storage+32];
	setp.lt.f64 	%p75, %fd145, %fd146;
	selp.f64 	%fd147, %fd146, %fd145, %p75;
	ld.shared.f64 	%fd148, [_ZZN3cub18CUB_300001_SM_10006detail6reduce28DeviceReduceSingleTileKernelINS2_10policy_hubIdjN4cuda3__47maximumIdEEE10Policy1000EN6thrust24THRUST_300001_SM_1000_NS6detail15normal_iteratorINSC_10device_ptrIdEEEEPdjS8_ddNS5_3std3__410__identityEEEvT0_T1_T2_T3_T4_T6_E12temp_storage+40];
	setp.lt.f64 	%p76, %fd147, %fd148;
	selp.f64 	%fd149, %fd148, %fd147, %p76;
	ld.shared.f64 	%fd150, [_ZZN3cub18CUB_300001_SM_10006detail6reduce28DeviceReduceSingleTileKernelINS2_10policy_hubIdjN4cuda3__47maximumIdEEE10Policy1000EN6thrust24THRUST_300001_SM_1000_NS6detail15normal_iteratorINSC_10device_ptrIdEEEEPdjS8_ddNS5_3std3__410__identityEEEvT0_T1_T2_T3_T4_T6_E12temp_storage+48];
	setp.lt.f64 	%p77, %fd149, %fd150;
	selp.f64 	%fd151, %fd150, %fd149, %p77;
	ld.shared.f64 	%fd152, [_ZZN3cub18CUB_300001_SM_10006detail6reduce28DeviceReduceSingleTileKernelINS2_10policy_hubIdjN4cuda3__47maximumIdEEE10Policy1000EN6thrust24THRUST_300001_SM_1000_NS6detail15normal_iteratorINSC_10device_ptrIdEEEEPdjS8_ddNS5_3std3__410__identityEEEvT0_T1_T2_T3_T4_T6_E12temp_storage+56];
	setp.lt.f64 	%p78, %fd151, %fd152;
	selp.f64 	%fd153, %fd152, %fd151, %p78;
	ld.shared.f64 	%fd154, [_ZZN3cub18CUB_300001_SM_10006detail6reduce28DeviceReduceSingleTileKernelINS2_10policy_hubIdjN4cuda3__47maximumIdEEE10Policy1000EN6thrust24THRUST_300001_SM_1000_NS6detail15normal_iteratorINSC_10device_ptrIdEEEEPdjS8_ddNS5_3std3__410__identityEEEvT0_T1_T2_T3_T4_T6_E12temp_storage+64];
	setp.lt.f64 	%p79, %fd153, %fd154;
	selp.f64 	%fd308, %fd154, %fd153, %p79;
$L__BB10_50:
	mov.u32 	%r267, %tid.x;
	setp.ne.s32 	%p166, %r267, 0;
	@%p166 bra 	$L__BB10_52;
	setp.lt.f64 	%p167, %fd42, %fd308;
	selp.f64 	%fd286, %fd308, %fd42, %p167;
	st.global.f64 	[%rd1], %fd286;
$L__BB10_52:
	ret;

}
	// .globl	_ZN3cub18CUB_300001_SM_10006detail6reduce18DeviceReduceKernelINS2_10policy_hubIdjN4cuda3__47maximumIdEEE10Policy1000EN6thrust24THRUST_300001_SM_1000_NS6detail15normal_iteratorINSC_10device_ptrIdEEEEjS8_dNS5_3std3__410__identityEEEvT0_PT3_T1_NS0_13GridEvenShareISO_EET2_T4_
.visible .entry _ZN3cub18CUB_300001_SM_10006detail6reduce18DeviceReduceKernelINS2_10policy_hubIdjN4cuda3__47maximumIdEEE10Policy1000EN6thrust24THRUST_300001_SM_1000_NS6detail15normal_iteratorINSC_10device_ptrIdEEEEjS8_dNS5_3std3__410__identityEEEvT0_PT3_T1_NS0_13GridEvenShareISO_EET2_T4_(
	.param .align 8 .b8 _ZN3cub18CUB_300001_SM_10006detail6reduce18DeviceReduceKernelINS2_10policy_hubIdjN4cuda3__47maximumIdEEE10Policy1000EN6thrust24THRUST_300001_SM_1000_NS6detail15normal_iteratorINSC_10device_ptrIdEEEEjS8_dNS5_3std3__410__identityEEEvT0_PT3_T1_NS0_13GridEvenShareISO_EET2_T4__param_0[8],
	.param .u64 .ptr .align 1 _ZN3cub18CUB_300001_SM_10006detail6reduce18DeviceReduceKernelINS2_10policy_hubIdjN4cuda3__47maximumIdEEE10Policy1000EN6thrust24THRUST_300001_SM_1000_NS6detail15normal_iteratorINSC_10device_ptrIdEEEEjS8_dNS5_3std3__410__identityEEEvT0_PT3_T1_NS0_13GridEvenShareISO_EET2_T4__param_1,
	.param .u32 _ZN3cub18CUB_300001_SM_10006detail6reduce18DeviceReduceKernelINS2_10policy_hubIdjN4cuda3__47maximumIdEEE10Policy1000EN6thrust24THRUST_300001_SM_1000_NS6detail15normal_iteratorINSC_10device_ptrIdEEEEjS8_dNS5_3std3__410__identityEEEvT0_PT3_T1_NS0_13GridEvenShareISO_EET2_T4__param_2,
	.param .align 4 .b8 _ZN3cub18CUB_300001_SM_10006detail6reduce18DeviceReduceKernelINS2_10policy_hubIdjN4cuda3__47maximumIdEEE10Policy1000EN6thrust24THRUST_300001_SM_1000_NS6detail15normal_iteratorINSC_10device_ptrIdEEEEjS8_dNS5_3std3__410__identityEEEvT0_PT3_T1_NS0_13GridEvenShareISO_EET2_T4__param_3[40],
	.param .align 1 .b8 _ZN3cub18CUB_300001_SM_10006detail6reduce18DeviceReduceKernelINS2_10policy_hubIdjN4cuda3__47maximumIdEEE10Policy1000EN6thrust24THRUST_300001_SM_1000_NS6detail15normal_iteratorINSC_10device_ptrIdEEEEjS8_dNS5_3std3__410__identityEEEvT0_PT3_T1_NS0_13GridEvenShareISO_EET2_T4__param_4[1],
	.param .align 1 .b8 _ZN3cub18CUB_300001_SM_10006detail6reduce18DeviceReduceKernelINS2_10policy_hubIdjN4cuda3__47maximumIdEEE10Policy1000EN6thrust24THRUST_300001_SM_1000_NS6detail15normal_iteratorINSC_10device_ptrIdEEEEjS8_dNS5_3std3__410__identityEEEvT0_PT3_T1_NS0_13GridEvenShareISO_EET2_T4__param_5[1]
)
.maxntid 256
{
	.reg .pred 	%p<166>;
	.reg .b16 	%rs<4>;
	.reg .b32 	%r<354>;
	.reg .b64 	%rd<160>;
	.reg .b64 	%fd<305>;
	// demoted variable
	.shared .align 8 .b8 _ZZN3cub18CUB_300001_SM_10006detail6reduce18DeviceReduceKernelINS2_10policy_hubIdjN4cuda3__47maximumIdEEE10Policy1000EN6thrust24THRUST_300001_SM_1000_NS6detail15normal_iteratorINSC_10device_ptrIdEEEEjS8_dNS5_3std3__410__identityEEEvT0_PT3_T1_NS0_13GridEvenShareISO_EET2_T4_E12temp_storage[80];
	ld.param.u32 	%r1, [_ZN3cub18CUB_300001_SM_10006detail6reduce18DeviceReduceKernelINS2_10policy_hubIdjN4cuda3__47maximumIdEEE10Policy1000EN6thrust24THRUST_300001_SM_1000_NS6detail15normal_iteratorINSC_10device_ptrIdEEEEjS8_dNS5_3std3__410__identityEEEvT0_PT3_T1_NS0_13GridEvenShareISO_EET2_T4__param_3+20];
	ld.param.u32 	%r2, [_ZN3cub18CUB_300001_SM_10006detail6reduce18DeviceReduceKernelINS2_10policy_hubIdjN4cuda3__47maximumIdEEE10Policy1000EN6thrust24THRUST_300001_SM_1000_NS6detail15normal_iteratorINSC_10device_ptrIdEEEEjS8_dNS5_3std3__410__identityEEEvT0_PT3_T1_NS0_13GridEvenShareISO_EET2_T4__param_3+24];
	ld.param.u64 	%rd3, [_ZN3cub18CUB_300001_SM_10006detail6reduce18DeviceReduceKernelINS2_10policy_hubIdjN4cuda3__47maximumIdEEE10Policy1000EN6thrust24THRUST_300001_SM_1000_NS6detail15normal_iteratorINSC_10device_ptrIdEEEEjS8_dNS5_3std3__410__identityEEEvT0_PT3_T1_NS0_13GridEvenShareISO_EET2_T4__param_0];
	cvta.to.global.u64 	%rd1, %rd3;
	mov.u32 	%r3, %ctaid.x;
	shl.b32 	%r4, %r2, 11;
	shl.b32 	%r345, %r3, 11;
	sub.s32 	%r6, %r1, %r345;
	setp.gt.u32 	%p1, %r6, 2047;
	@%p1 bra 	$L__BB11_26;
	mov.u32 	%r7, %tid.x;
	setp.ge.u32 	%p79, %r7, %r6;
	mov.f64 	%fd293, 0d0000000000000000;
	mov.u32 	%r336, %r7;
	@%p79 bra 	$L__BB11_3;
	add.s32 	%r180, %r345, %r7;
	mul.wide.u32 	%rd76, %r180, 8;
	add.s64 	%rd77, %rd1, %rd76;
	ld.global.f64 	%fd293, [%rd77];
	add.s32 	%r336, %r7, 256;
$L__BB11_3:
	setp.ge.u32 	%p80, %r336, %r6;
	@%p80 bra 	$L__BB11_17;
	not.b32 	%r181, %r336;
	add.s32 	%r182, %r1, %r181;
	sub.s32 	%r183, %r182, %r345;
	shr.u32 	%r184, %r183, 8;
	add.s32 	%r10, %r184, 1;
	and.b32  	%r11, %r10, 15;
	setp.lt.u32 	%p81, %r183, 3840;
	@%p81 bra 	$L__BB11_8;
	or.b32  	%r335, %r336, 2048;
	add.s32 	%r334, %r336, %r345;
	and.b32  	%r185, %r10, 33554416;
	neg.s32 	%r333, %r185;
$L__BB11_6:
	.pragma "nounroll";
	mul.wide.u32 	%rd78, %r334, 8;
	add.s64 	%rd79, %rd1, %rd78;
	ld.global.f64 	%fd155, [%rd79];
	setp.lt.f64 	%p82, %fd293, %fd155;
	selp.f64 	%fd156, %fd155, %fd293, %p82;
	add.s32 	%r186, %r334, 256;
	mul.wide.u32 	%rd80, %r186, 8;
	add.s64 	%rd81, %rd1, %rd80;
	ld.global.f64 	%fd157, [%rd81];
	setp.lt.f64 	%p83, %fd156, %fd157;
	selp.f64 	%fd158, %fd157, %fd156, %p83;
	add.s32 	%r187, %r334, 512;
	mul.wide.u32 	%rd82, %r187, 8;
	add.s64 	%rd83, %rd1, %rd82;
	ld.global.f64 	%fd159, [%rd83];
	setp.lt.f64 	%p84, %fd158, %fd159;
	selp.f64 	%fd160, %fd159, %fd158, %p84;
	add.s32 	%r188, %r334, 768;
	mul.wide.u32 	%rd84, %r188, 8;
	add.s64 	%rd85, %rd1, %rd84;
	ld.global.f64 	%fd161, [%rd85];
	setp.lt.f64 	%p85, %fd160, %fd161;
	selp.f64 	%fd162, %fd161, %fd160, %p85;
	add.s32 	%r189, %r334, 1024;
	mul.wide.u32 	%rd86, %r189, 8;
	add.s64 	%rd87, %rd1, %rd86;
	ld.global.f64 	%fd163, [%rd87];
	setp.lt.f64 	%p86, %fd162, %fd163;
	selp.f64 	%fd164, %fd163, %fd162, %p86;
	add.s32 	%r190, %r334, 1280;
	mul.wide.u32 	%rd88, %r190, 8;
	add.s64 	%rd89, %rd1, %rd88;
	ld.global.f64 	%fd165, [%rd89];
	setp.lt.f64 	%p87, %fd164, %fd165;
	selp.f64 	%fd166, %fd165, %fd164, %p87;
	add.s32 	%r191, %r334, 1536;
	mul.wide.u32 	%rd90, %r191, 8;
	add.s64 	%rd91, %rd1, %rd90;
	ld.global.f64 	%fd167, [%rd91];
	setp.lt.f64 	%p88, %fd166, %fd167;
	selp.f64 	%fd168, %fd167, %fd166, %p88;
	add.s32 	%r192, %r334, 1792;
	mul.wide.u32 	%rd92, %r192, 8;
	add.s64 	%rd93, %rd1, %rd92;
	ld.global.f64 	%fd169, [%rd93];
	setp.lt.f64 	%p89, %fd168, %fd169;
	selp.f64 	%fd170, %fd169, %fd168, %p89;
	add.s32 	%r193, %r334, 2048;
	mul.wide.u32 	%rd94, %r193, 8;
	add.s64 	%rd95, %rd1, %rd94;
	ld.global.f64 	%fd171, [%rd95];
	setp.lt.f64 	%p90, %fd170, %fd171;
	selp.f64 	%fd172, %fd171, %fd170, %p90;
	add.s32 	%r194, %r334, 2304;
	mul.wide.u32 	%rd96, %r194, 8;
	add.s64 	%rd97, %rd1, %rd96;
	ld.global.f64 	%fd173, [%rd97];
	setp.lt.f64 	%p91, %fd172, %fd173;
	selp.f64 	%fd174, %fd173, %fd172, %p91;
	add.s32 	%r195, %r334, 2560;
	mul.wide.u32 	%rd98, %r195, 8;
	add.s64 	%rd99, %rd1, %rd98;
	ld.global.f64 	%fd175, [%rd99];
	setp.lt.f64 	%p92, %fd174, %fd175;
	selp.f64 	%fd176, %fd175, %fd174, %p92;
	add.s32 	%r196, %r334, 2816;
	mul.wide.u32 	%rd100, %r196, 8;
	add.s64 	%rd101, %rd1, %rd100;
	ld.global.f64 	%fd177, [%rd101];
	setp.lt.f64 	%p93, %fd176, %fd177;
	selp.f64 	%fd178, %fd177, %fd176, %p93;
	add.s32 	%r197, %r334, 3072;
	mul.wide.u32 	%rd102, %r197, 8;
	add.s64 	%rd103, %rd1, %rd102;
	ld.global.f64 	%fd179, [%rd103];
	setp.lt.f64 	%p94, %fd178, %fd179;
	selp.f64 	%fd180, %fd179, %fd178, %p94;
	add.s32 	%r198, %r334, 3328;
	mul.wide.u32 	%rd104, %r198, 8;
	add.s64 	%rd105, %rd1, %rd104;
	ld.global.f64 	%fd181, [%rd105];
	setp.lt.f64 	%p95, %fd180, %fd181;
	selp.f64 	%fd182, %fd181, %fd180, %p95;
	add.s32 	%r199, %r334, 3584;
	mul.wide.u32 	%rd106, %r199, 8;
	add.s64 	%rd107, %rd1, %rd106;
	ld.global.f64 	%fd183, [%rd107];
	setp.lt.f64 	%p96, %fd182, %fd183;
	selp.f64 	%fd184, %fd183, %fd182, %p96;
	add.s32 	%r200, %r334, 3840;
	mul.wide.u32 	%rd108, %r200, 8;
	add.s64 	%rd109, %rd1, %rd108;
	ld.global.f64 	%fd185, [%rd109];
	setp.lt.f64 	%p97, %fd184, %fd185;
	selp.f64 	%fd293, %fd185, %fd184, %p97;
	add.s32 	%r335, %r335, 4096;
	add.s32 	%r334, %r334, 4096;
	add.s32 	%r333, %r333, 16;
	setp.ne.s32 	%p98, %r333, 0;
	@%p98 bra 	$L__BB11_6;
	add.s32 	%r336, %r335, -2048;
$L__BB11_8:
	setp.eq.s32 	%p99, %r11, 0;
	@%p99 bra 	$L__BB11_17;
	and.b32  	%r23, %r10, 7;
	setp.lt.u32 	%p100, %r11, 8;
	@%p100 bra 	$L__BB11_11;
	add.s32 	%r201, %r345, %r336;
	mul.wide.u32 	%rd110, %r201, 8;
	add.s64 	%rd111, %rd1, %rd110;
	ld.global.f64 	%fd187, [%rd111];
	setp.lt.f64 	%p101, %fd293, %fd187;
	selp.f64 	%fd188, %fd187, %fd293, %p101;
	add.s32 	%r202, %r201, 256;
	mul.wide.u32 	%rd112, %r202, 8;
	add.s64 	%rd113, %rd1, %rd112;
	ld.global.f64 	%fd189, [%rd113];
	setp.lt.f64 	%p102, %fd188, %fd189;
	selp.f64 	%fd190, %fd189, %fd188, %p102;
	add.s32 	%r203, %r201, 512;
	mul.wide.u32 	%rd114, %r203, 8;
	add.s64 	%rd115, %rd1, %rd114;
	ld.global.f64 	%fd191, [%rd115];
	setp.lt.f64 	%p103, %fd190, %fd191;
	selp.f64 	%fd192, %fd191, %fd190, %p103;
	add.s32 	%r204, %r201, 768;
	mul.wide.u32 	%rd116, %r204, 8;
	add.s64 	%rd117, %rd1, %rd116;
	ld.global.f64 	%fd193, [%rd117];
	setp.lt.f64 	%p104, %fd192, %fd193;
	selp.f64 	%fd194, %fd193, %fd192, %p104;
	add.s32 	%r205, %r201, 1024;
	mul.wide.u32 	%rd118, %r205, 8;
	add.s64 	%rd119, %rd1, %rd118;
	ld.global.f64 	%fd195, [%rd119];
	setp.lt.f64 	%p105, %fd194, %fd195;
	selp.f64 	%fd196, %fd195, %fd194, %p105;
	add.s32 	%r206, %r201, 1280;
	mul.wide.u32 	%rd120, %r206, 8;
	add.s64 	%rd121, %rd1, %rd120;
	ld.global.f64 	%fd197, [%rd121];
	setp.lt.f64 	%p106, %fd196, %fd197;
	selp.f64 	%fd198, %fd197, %fd196, %p106;
	add.s32 	%r207, %r201, 1536;
	mul.wide.u32 	%rd122, %r207, 8;
	add.s64 	%rd123, %rd1, %rd122;
	ld.global.f64 	%fd199, [%rd123];
	setp.lt.f64 	%p107, %fd198, %fd199;
	selp.f64 	%fd200, %fd199, %fd198, %p107;
	add.s32 	%r208, %r201, 1792;
	mul.wide.u32 	%rd124, %r208, 8;
	add.s64 	%rd125, %rd1, %rd124;
	ld.global.f64 	%fd201, [%rd125];
	setp.lt.f64 	%p108, %fd200, %fd201;
	selp.f64 	%fd293, %fd201, %fd200, %p108;
	add.s32 	%r336, %r336, 2048;
$L__BB11_11:
	setp.eq.s32 	%p109, %r23, 0;
	@%p109 bra 	$L__BB11_17;
	and.b32  	%r26, %r10, 3;
	setp.lt.u32 	%p110, %r23, 4;
	@%p110 bra 	$L__BB11_14;
	add.s32 	%r209, %r345, %r336;
	mul.wide.u32 	%rd126, %r209, 8;
	add.s64 	%rd127, %rd1, %rd126;
	ld.global.f64 	%fd203, [%rd127];
	setp.lt.f64 	%p111, %fd293, %fd203;
	selp.f64 	%fd204, %fd203, %fd293, %p111;
	add.s32 	%r210, %r209, 256;
	mul.wide.u32 	%rd128, %r210, 8;
	add.s64 	%rd129, %rd1, %rd128;
	ld.global.f64 	%fd205, [%rd129];
	setp.lt.f64 	%p112, %fd204, %fd205;
	selp.f64 	%fd206, %fd205, %fd204, %p112;
	add.s32 	%r211, %r209, 512;
	mul.wide.u32 	%rd130, %r211, 8;
	add.s64 	%rd131, %rd1, %rd130;
	ld.global.f64 	%fd207, [%rd131];
	setp.lt.f64 	%p113, %fd206, %fd207;
	selp.f64 	%fd208, %fd207, %fd206, %p113;
	add.s32 	%r212, %r209, 768;
	mul.wide.u32 	%rd132, %r212, 8;
	add.s64 	%rd133, %rd1, %rd132;
	ld.global.f64 	%fd209, [%rd133];
	setp.lt.f64 	%p114, %fd208, %fd209;
	selp.f64 	%fd293, %fd209, %fd208, %p114;
	add.s32 	%r336, %r336, 1024;
$L__BB11_14:
	setp.eq.s32 	%p115, %r26, 0;
	@%p115 bra 	$L__BB11_17;
	add.s32 	%r340, %r336, %r345;
	neg.s32 	%r339, %r26;
$L__BB11_16:
	.pragma "nounroll";
	mul.wide.u32 	%rd134, %r340, 8;
	add.s64 	%rd135, %rd1, %rd134;
	ld.global.f64 	%fd210, [%rd135];
	setp.lt.f64 	%p116, %fd293, %fd210;
	selp.f64 	%fd293, %fd210, %fd293, %p116;
	add.s32 	%r340, %r340, 256;
	add.s32 	%r339, %r339, 1;
	setp.ne.s32 	%p117, %r339, 0;
	@%p117 bra 	$L__BB11_16;
$L__BB11_17:
	setp.lt.u32 	%p118, %r6, 256;
	@%p118 bra 	$L__BB11_22;
	// begin inline asm
	mov.u32 %r276, %laneid;
	// end inline asm
	mov.b64 	%rd146, %fd293;
	mov.b64 	{%r278, %r283}, %rd146;
	mov.b32 	%r284, 1;
	mov.b32 	%r325, 31;
	mov.b32 	%r326, -1;
	// begin inline asm
	shfl.sync.down.b32 %r277, %r278, %r284, %r325, %r326;
	// end inline asm
	// begin inline asm
	shfl.sync.down.b32 %r282, %r283, %r284, %r325, %r326;
	// end inline asm
	mov.b64 	%rd147, {%r277, %r282};
	mov.b64 	%fd258, %rd147;
	setp.gt.s32 	%p146, %r276, 30;
	setp.lt.f64 	%p147, %fd293, %fd258;
	selp.f64 	%fd259, %fd258, %fd293, %p147;
	selp.f64 	%fd260, %fd293, %fd259, %p146;
	mov.b64 	%rd148, %fd260;
	mov.b64 	{%r288, %r293}, %rd148;
	mov.b32 	%r294, 2;
	// begin inline asm
	shfl.sync.down.b32 %r287, %r288, %r294, %r325, %r326;
	// end inline asm
	// begin inline asm
	shfl.sync.down.b32 %r292, %r293, %r294, %r325, %r326;
	// end inline asm
	mov.b64 	%rd149, {%r287, %r292};
	mov.b64 	%fd261, %rd149;
	setp.gt.s32 	%p148, %r276, 29;
	setp.lt.f64 	%p149, %fd260, %fd261;
	selp.f64 	%fd262, %fd261, %fd260, %p149;
	selp.f64 	%fd263, %fd260, %fd262, %p148;
	mov.b64 	%rd150, %fd263;
	mov.b64 	{%r298, %r303}, %rd150;
	mov.b32 	%r304, 4;
	// begin inline asm
	shfl.sync.down.b32 %r297, %r298, %r304, %r325, %r326;
	// end inline asm
	// begin inline asm
	shfl.sync.down.b32 %r302, %r303, %r304, %r325, %r326;
	// end inline asm
	mov.b64 	%rd151, {%r297, %r302};
	mov.b64 	%fd264, %rd151;
	setp.gt.s32 	%p150, %r276, 27;
	setp.lt.f64 	%p151, %fd263, %fd264;
	selp.f64 	%fd265, %fd264, %fd263, %p151;
	selp.f64 	%fd266, %fd263, %fd265, %p150;
	mov.b64 	%rd152, %fd266;
	mov.b64 	{%r308, %r313}, %rd152;
	mov.b32 	%r314, 8;
	// begin inline asm
	shfl.sync.down.b32 %r307, %r308, %r314, %r325, %r326;
	// end inline asm
	// begin inline asm
	shfl.sync.down.b32 %r312, %r313, %r314, %r325, %r326;
	// end inline asm
	mov.b64 	%rd153, {%r307, %r312};
	mov.b64 	%fd267, %rd153;
	setp.gt.s32 	%p152, %r276, 23;
	setp.lt.f64 	%p153, %fd266, %fd267;
	selp.f64 	%fd268, %fd267, %fd266, %p153;
	selp.f64 	%fd269, %fd266, %fd268, %p152;
	mov.b64 	%rd154, %fd269;
	mov.b64 	{%r318, %r323}, %rd154;
	mov.b32 	%r324, 16;
	// begin inline asm
	shfl.sync.down.b32 %r317, %r318, %r324, %r325, %r326;
	// end inline asm
	// begin inline asm
	shfl.sync.down.b32 %r322, %r323, %r324, %r325, %r326;
	// end inline asm
	mov.b64 	%rd155, {%r317, %r322};
	mov.b64 	%fd270, %rd155;
	setp.gt.s32 	%p154, %r276, 15;
	setp.lt.f64 	%p155, %fd269, %fd270;
	selp.f64 	%fd16, %fd270, %fd269, %p155;
	selp.f64 	%fd304, %fd269, %fd16, %p154;
	setp.ne.s32 	%p156, %r276, 0;
	@%p156 bra 	$L__BB11_20;
	shr.u32 	%r327, %r7, 2;
	and.b32  	%r328, %r327, 248;
	mov.u32 	%r329, _ZZN3cub18CUB_300001_SM_10006detail6reduce18DeviceReduceKernelINS2_10policy_hubIdjN4cuda3__47maximumIdEEE10Policy1000EN6thrust24THRUST_300001_SM_1000_NS6detail15normal_iteratorINSC_10device_ptrIdEEEEjS8_dNS5_3std3__410__identityEEEvT0_PT3_T1_NS0_13GridEvenShareISO_EET2_T4_E12temp_storage;
	add.s32 	%r330, %r329, %r328;
	st.shared.f64 	[%r330+8], %fd16;
$L__BB11_20:
	bar.sync 	0;
	setp.ne.s32 	%p157, %r7, 0;
	@%p157 bra 	$L__BB11_48;
	ld.shared.f64 	%fd271, [_ZZN3cub18CUB_300001_SM_10006detail6reduce18DeviceReduceKernelINS2_10policy_hubIdjN4cuda3__47maximumIdEEE10Policy1000EN6thrust24THRUST_300001_SM_1000_NS6detail15normal_iteratorINSC_10device_ptrIdEEEEjS8_dNS5_3std3__410__identityEEEvT0_PT3_T1_NS0_13GridEvenShareISO_EET2_T4_E12temp_storage+16];
	setp.lt.f64 	%p158, %fd304, %fd271;
	selp.f64 	%fd272, %fd271, %fd304, %p158;
	ld.shared.f64 	%fd273, [_ZZN3cub18CUB_300001_SM_10006detail6reduce18DeviceReduceKernelINS2_10policy_hubIdjN4cuda3__47maximumIdEEE10Policy1000EN6thrust24THRUST_300001_SM_1000_NS6detail15normal_iteratorINSC_10device_ptrIdEEEEjS8_dNS5_3std3__410__identityEEEvT0_PT3_T1_NS0_13GridEvenShareISO_EET2_T4_E12temp_storage+24];
	setp.lt.f64 	%p159, %fd272, %fd273;
	selp.f64 	%fd274, %fd273, %fd272, %p159;
	ld.shared.f64 	%fd275, [_ZZN3cub18CUB_300001_SM_10006detail6reduce18DeviceReduceKernelINS2_10policy_hubIdjN4cuda3__47maximumIdEEE10Policy1000EN6thrust24THRUST_300001_SM_1000_NS6detail15normal_iteratorINSC_10device_ptrIdEEEEjS8_dNS5_3std3__410__identityEEEvT0_PT3_T1_NS0_13GridEvenShareISO_EET2_T4_E12temp_storage+32];
	setp.lt.f64 	%p160, %fd274, %fd275;
	selp.f64 	%fd276, %fd275, %fd274, %p160;
	ld.shared.f64 	%fd277, [_ZZN3cub18CUB_300001_SM_10006detail6reduce18DeviceReduceKernelINS2_10policy_hubIdjN4cuda3__47maximumIdEEE10Policy1000EN6thrust24THRUST_300001_SM_1000_NS6detail15normal_iteratorINSC_10device_ptrIdEEEEjS8_dNS5_3std3__410__identityEEEvT0_PT3_T1_NS0_13GridEvenShareISO_EET2_T4_E12temp_storage+40];
	setp.lt.f64 	%p161, %fd276, %fd277;
	selp.f64 	%fd278, %fd277, %fd276, %p161;
	ld.shared.f64 	%fd279, [_ZZN3cub18CUB_300001_SM_10006detail6reduce18DeviceReduceKernelINS2_10policy_hubIdjN4cuda3__47maximumIdEEE10Policy1000EN6thrust24THRUST_300001_SM_1000_NS6detail15normal_iteratorINSC_10device_ptrIdEEEEjS8_dNS5_3std3__410__identityEEEvT0_PT3_T1_NS0_13GridEvenShareISO_EET2_T4_E12temp_storage+48];
	setp.lt.f64 	%p162, %fd278, %fd279;
	selp.f64 	%fd280, %fd279, %fd278, %p162;
	ld.shared.f64 	%fd281, [_ZZN3cub18CUB_300001_SM_10006detail6reduce18DeviceReduceKernelINS2_10policy_hubIdjN4cuda3__47maximumIdEEE10Policy1000EN6thrust24THRUST_300001_SM_1000_NS6detail15normal_iteratorINSC_10device_ptrIdEEEEjS8_dNS5_3std3__410__identityEEEvT0_PT3_T1_NS0_13GridEvenShareISO_EET2_T4_E12temp_storage+56];
	setp.lt.f64 	%p163, %fd280, %fd281;
	selp.f64 	%fd282, %fd281, %fd280, %p163;
	ld.shared.f64 	%fd283, [_ZZN3cub18CUB_300001_SM_10006detail6reduce18DeviceReduceKernelINS2_10policy_hubIdjN4cuda3__47maximumIdEEE10Policy1000EN6thrust24THRUST_300001_SM_1000_NS6detail15normal_iteratorINSC_10device_ptrIdEEEEjS8_dNS5_3std3__410__identityEEEvT0_PT3_T1_NS0_13GridEvenShareISO_EET2_T4_E12temp_storage+64];
	setp.lt.f64 	%p164, %fd282, %fd283;
	selp.f64 	%fd304, %fd283, %fd282, %p164;
	bra.uni 	$L__BB11_48;
$L__BB11_22:
	// begin inline asm
	mov.u32 %r213, %laneid;
	// end inline asm
	and.b32  	%r264, %r7, 992;
	add.s32 	%r265, %r264, 32;
	setp.gt.u32 	%p119, %r265, %r6;
	not.b32 	%r266, %r264;
	add.s32 	%r267, %r6, %r266;
	selp.b32 	%r262, %r267, 31, %p119;
	mov.b64 	%rd136, %fd293;
	mov.b64 	{%r215, %r220}, %rd136;
	mov.b32 	%r221, 1;
	mov.b32 	%r263, -1;
	// begin inline asm
	shfl.sync.down.b32 %r214, %r215, %r221, %r262, %r263;
	// end inline asm
	// begin inline asm
	shfl.sync.down.b32 %r219, %r220, %r221, %r262, %r263;
	// end inline asm
	mov.b64 	%rd137, {%r214, %r219};
	mov.b64 	%fd211, %rd137;
	setp.lt.s32 	%p120, %r213, %r262;
	setp.lt.f64 	%p121, %fd293, %fd211;
	selp.f64 	%fd212, %fd211, %fd293, %p121;
	selp.f64 	%fd213, %fd212, %fd293, %p120;
	mov.b64 	%rd138, %fd213;
	mov.b64 	{%r225, %r230}, %rd138;
	mov.b32 	%r231, 2;
	// begin inline asm
	shfl.sync.down.b32 %r224, %r225, %r231, %r262, %r263;
	// end inline asm
	// begin inline asm
	shfl.sync.down.b32 %r229, %r230, %r231, %r262, %r263;
	// end inline asm
	mov.b64 	%rd139, {%r224, %r229};
	mov.b64 	%fd214, %rd139;
	add.s32 	%r268, %r213, 2;
	setp.gt.s32 	%p122, %r268, %r262;
	setp.lt.f64 	%p123, %fd213, %fd214;
	selp.f64 	%fd215, %fd214, %fd213, %p123;
	selp.f64 	%fd216, %fd213, %fd215, %p122;
	mov.b64 	%rd140, %fd216;
	mov.b64 	{%r235, %r240}, %rd140;
	mov.b32 	%r241, 4;
	// begin inline asm
	shfl.sync.down.b32 %r234, %r235, %r241, %r262, %r263;
	// end inline asm
	// begin inline asm
	shfl.sync.down.b32 %r239, %r240, %r241, %r262, %r263;
	// end inline asm
	mov.b64 	%rd141, {%r234, %r239};
	mov.b64 	%fd217, %rd141;
	add.s32 	%r269, %r213, 4;
	setp.gt.s32 	%p124, %r269, %r262;
	setp.lt.f64 	%p125, %fd216, %fd217;
	selp.f64 	%fd218, %fd217, %fd216, %p125;
	selp.f64 	%fd219, %fd216, %fd218, %p124;
	mov.b64 	%rd142, %fd219;
	mov.b64 	{%r245, %r250}, %rd142;
	mov.b32 	%r251, 8;
	// begin inline asm
	shfl.sync.down.b32 %r244, %r245, %r251, %r262, %r263;
	// end inline asm
	// begin inline asm
	shfl.sync.down.b32 %r249, %r250, %r251, %r262, %r263;
	// end inline asm
	mov.b64 	%rd143, {%r244, %r249};
	mov.b64 	%fd220, %rd143;
	add.s32 	%r270, %r213, 8;
	setp.gt.s32 	%p126, %r270, %r262;
	setp.lt.f64 	%p127, %fd219, %fd220;
	selp.f64 	%fd221, %fd220, %fd219, %p127;
	selp.f64 	%fd222, %fd219, %fd221, %p126;
	mov.b64 	%rd144, %fd222;
	mov.b64 	{%r255, %r260}, %rd144;
	mov.b32 	%r261, 16;
	// begin inline asm
	shfl.sync.down.b32 %r254, %r255, %r261, %r262, %r263;
	// end inline asm
	// begin inline asm
	shfl.sync.down.b32 %r259, %r260, %r261, %r262, %r263;
	// end inline asm
	mov.b64 	%rd145, {%r254, %r259};
	mov.b64 	%fd223, %rd145;
	add.s32 	%r271, %r213, 16;
	setp.gt.s32 	%p128, %r271, %r262;
	setp.lt.f64 	%p129, %fd222, %fd223;
	selp.f64 	%fd224, %fd223, %fd222, %p129;
	selp.f64 	%fd304, %fd222, %fd224, %p128;
	setp.ne.s32 	%p130, %r213, 0;
	@%p130 bra 	$L__BB11_24;
	shr.u32 	%r272, %r7, 2;
	and.b32  	%r273, %r272, 248;
	mov.u32 	%r274, _ZZN3cub18CUB_300001_SM_10006detail6reduce18DeviceReduceKernelINS2_10policy_hubIdjN4cuda3__47maximumIdEEE10Policy1000EN6thrust24THRUST_300001_SM_1000_NS6detail15normal_iteratorINSC_10device_ptrIdEEEEjS8_dNS5_3std3__410__identityEEEvT0_PT3_T1_NS0_13GridEvenShareISO_EET2_T4_E12temp_storage;
	add.s32 	%r275, %r274, %r273;
	st.shared.f64 	[%r275+8], %fd304;
$L__BB11_24:
	bar.sync 	0;
	setp.ne.s32 	%p131, %r7, 0;
	@%p131 bra 	$L__BB11_48;
	setp.gt.u32 	%p132, %r6, 32;
	ld.shared.f64 	%fd225, [_ZZN3cub18CUB_300001_SM_10006detail6reduce18DeviceReduceKernelINS2_10policy_hubIdjN4cuda3__47maximumIdEEE10Policy1000EN6thrust24THRUST_300001_SM_1000_NS6detail15normal_iteratorINSC_10device_ptrIdEEEEjS8_dNS5_3std3__410__identityEEEvT0_PT3_T1_NS0_13GridEvenShareISO_EET2_T4_E12temp_storage+16];
	setp.lt.f64 	%p133, %fd304, %fd225;
	selp.f64 	%fd227, %fd225, %fd304, %p133;
	selp.f64 	%fd228, %fd227, %fd304, %p132;
	setp.gt.u32 	%p134, %r6, 64;
	ld.shared.f64 	%fd230, [_ZZN3cub18CUB_300001_SM_10006detail6reduce18DeviceReduceKernelINS2_10policy_hubIdjN4cuda3__47maximumIdEEE10Policy1000EN6thrust24THRUST_300001_SM_1000_NS6detail15normal_iteratorINSC_10device_ptrIdEEEEjS8_dNS5_3std3__410__identityEEEvT0_PT3_T1_NS0_13GridEvenShareISO_EET2_T4_E12temp_storage+24];
	setp.lt.f64 	%p135, %fd228, %fd230;
	selp.f64 	%fd232, %fd230, %fd228, %p135;
	selp.f64 	%fd233, %fd232, %fd228, %p134;
	setp.gt.u32 	%p136, %r6, 96;
	ld.shared.f64 	%fd235, [_ZZN3cub18CUB_300001_SM_10006detail6reduce18DeviceReduceKernelINS2_10policy_hubIdjN4cuda3__47maximumIdEEE10Policy1000EN6thrust24THRUST_300001_SM_1000_NS6detail15normal_iteratorINSC_10device_ptrIdEEEEjS8_dNS5_3std3__410__identityEEEvT0_PT3_T1_NS0_13GridEvenShareISO_EET2_T4_E12temp_storage+32];
	setp.lt.f64 	%p137, %fd233, %fd235;
	selp.f64 	%fd237, %fd235, %fd233, %p137;
	selp.f64 	%fd238, %fd237, %fd233, %p136;
	setp.gt.u32 	%p138, %r6, 128;
	ld.shared.f64 	%fd240, [_ZZN3cub18CUB_300001_SM_10006detail6reduce18DeviceReduceKernelINS2_10policy_hubIdjN4cuda3__47maximumIdEEE10Policy1000EN6thrust24THRUST_300001_SM_1000_NS6detail15normal_iteratorINSC_10device_ptrIdEEEEjS8_dNS5_3std3__410__identityEEEvT0_PT3_T1_NS0_13GridEvenShareISO_EET2_T4_E12temp_storage+40];
	setp.lt.f64 	%p139, %fd238, %fd240;
	selp.f64 	%fd242, %fd240, %fd238, %p139;
	selp.f64 	%fd243, %fd242, %fd238, %p138;
	setp.gt.u32 	%p140, %r6, 160;
	ld.shared.f64 	%fd245, [_ZZN3cub18CUB_300001_SM_10006detail6reduce18DeviceReduceKernelINS2_10policy_hubIdjN4cuda3__47maximumIdEEE10Policy1000EN6thrust24THRUST_300001_SM_1000_NS6detail15normal_iteratorINSC_10device_ptrIdEEEEjS8_dNS5_3std3__410__identityEEEvT0_PT3_T1_NS0_13GridEvenShareISO_EET2_T4_E12temp_storage+48];
	setp.lt.f64 	%p141, %fd243, %fd245;
	selp.f64 	%fd247, %fd245, %fd243, %p141;
	selp.f64 	%fd248, %fd247, %fd243, %p140;
	setp.gt.u32 	%p142, %r6, 192;
	ld.shared.f64 	%fd250, [_ZZN3cub18CUB_300001_SM_10006detail6reduce18DeviceReduceKernelINS2_10policy_hubIdjN4cuda3__47maximumIdEEE10Policy1000EN6thrust24THRUST_300001_SM_1000_NS6detail15normal_iteratorINSC_10device_ptrIdEEEEjS8_dNS5_3std3__410__identityEEEvT0_PT3_T1_NS0_13GridEvenShareISO_EET2_T4_E12temp_storage+56];
	setp.lt.f64 	%p143, %fd248, %fd250;
	selp.f64 	%fd252, %fd250, %fd248, %p143;
	selp.f64 	%fd253, %fd252, %fd248, %p142;
	setp.gt.u32 	%p144, %r6, 224;
	ld.shared.f64 	%fd255, [_ZZN3cub18CUB_300001_SM_10006detail6reduce18DeviceReduceKernelINS2_10policy_hubIdjN4cuda3__47maximumIdEEE10Policy1000EN6thrust24THRUST_300001_SM_1000_NS6detail15normal_iteratorINSC_10device_ptrIdEEEEjS8_dNS5_3std3__410__identityEEEvT0_PT3_T1_NS0_13GridEvenShareISO_EET2_T4_E12temp_storage+64];
	setp.lt.f64 	%p145, %fd253, %fd255;
	selp.f64 	%fd257, %fd255, %fd253, %p145;
	selp.f64 	%fd304, %fd257, %fd253, %p144;
	bra.uni 	$L__BB11_48;
$L__BB11_26:
	mov.u32 	%r35, %tid.x;
	add.s32 	%r72, %r35, %r345;
	mul.wide.u32 	%rd4, %r72, 8;
	add.s64 	%rd5, %rd1, %rd4;
	ld.global.f64 	%fd41, [%rd5];
	ld.global.f64 	%fd42, [%rd5+2048];
	ld.global.f64 	%fd43, [%rd5+4096];
	ld.global.f64 	%fd44, [%rd5+6144];
	ld.global.f64 	%fd45, [%rd5+8192];
	ld.global.f64 	%fd46, [%rd5+10240];
	ld.global.f64 	%fd47, [%rd5+12288];
	ld.global.f64 	%fd48, [%rd5+14336];
	setp.lt.f64 	%p2, %fd41, %fd42;
	selp.f64 	%fd49, %fd42, %fd41, %p2;
	setp.lt.f64 	%p3, %fd49, %fd43;
	selp.f64 	%fd50, %fd43, %fd49, %p3;
	setp.lt.f64 	%p4, %fd50, %fd44;
	selp.f64 	%fd51, %fd44, %fd50, %p4;
	setp.lt.f64 	%p5, %fd51, %fd45;
	selp.f64 	%fd52, %fd45, %fd51, %p5;
	setp.lt.f64 	%p6, %fd52, %fd46;
	selp.f64 	%fd53, %fd46, %fd52, %p6;
	setp.lt.f64 	%p7, %fd53, %fd47;
	selp.f64 	%fd54, %fd47, %fd53, %p7;
	setp.lt.f64 	%p8, %fd54, %fd48;
	selp.f64 	%fd303, %fd48, %fd54, %p8;
	setp.lt.u32 	%p9, %r6, %r4;
	@%p9 bra 	$L__BB11_44;
	add.s32 	%r36, %r4, %r345;
	not.b32 	%r74, %r35;
	add.s32 	%r75, %r74, %r1;
	sub.s32 	%r76, %r75, %r4;
	sub.s32 	%r342, %r76, %r345;
	add.s32 	%r77, %r36, %r35;
	add.s32 	%r341, %r77, 2048;
	mov.b32 	%r344, 0;
	mov.u32 	%r343, %r36;
$L__BB11_28:
	shl.b32 	%r78, %r2, 11;
	add.s32 	%r345, %r345, %r78;
	add.s32 	%r79, %r1, -2048;
	setp.gt.u32 	%p10, %r345, %r79;
	@%p10 bra 	$L__BB11_30;
	add.s32 	%r80, %r35, %r345;
	mul.wide.u32 	%rd6, %r80, 8;
	add.s64 	%rd7, %rd1, %rd6;
	ld.global.f64 	%fd55, [%rd7];
	ld.global.f64 	%fd56, [%rd7+2048];
	ld.global.f64 	%fd57, [%rd7+4096];
	ld.global.f64 	%fd58, [%rd7+6144];
	ld.global.f64 	%fd59, [%rd7+8192];
	ld.global.f64 	%fd60, [%rd7+10240];
	ld.global.f64 	%fd61, [%rd7+12288];
	ld.global.f64 	%fd62, [%rd7+14336];
	setp.lt.f64 	%p11, %fd303, %fd55;
	selp.f64 	%fd63, %fd55, %fd303, %p11;
	setp.lt.f64 	%p12, %fd63, %fd56;
	selp.f64 	%fd64, %fd56, %fd63, %p12;
	setp.lt.f64 	%p13, %fd64, %fd57;
	selp.f64 	%fd65, %fd57, %fd64, %p13;
	setp.lt.f64 	%p14, %fd65, %fd58;
	selp.f64 	%fd66, %fd58, %fd65, %p14;
	setp.lt.f64 	%p15, %fd66, %fd59;
	selp.f64 	%fd67, %fd59, %fd66, %p15;
	setp.lt.f64 	%p16, %fd67, %fd60;
	selp.f64 	%fd68, %fd60, %fd67, %p16;
	setp.lt.f64 	%p17, %fd68, %fd61;
	selp.f64 	%fd69, %fd61, %fd68, %p17;
	setp.lt.f64 	%p18, %fd69, %fd62;
	selp.f64 	%fd303, %fd62, %fd69, %p18;
	sub.s32 	%r81, %r1, %r345;
	shl.b32 	%r82, %r2, 11;
	setp.lt.u32 	%p19, %r81, %r82;
	add.s32 	%r344, %r344, 1;
	add.s32 	%r343, %r343, %r82;
	sub.s32 	%r342, %r342, %r82;
	add.s32 	%r341, %r341, %r82;
	@%p19 bra 	$L__BB11_44;
	bra.uni 	$L__BB11_28;
$L__BB11_30:
	setp.le.u32 	%p20, %r1, %r345;
	sub.s32 	%r83, %r1, %r345;
	setp.ge.s32 	%p21, %r35, %r83;
	or.pred  	%p22, %p20, %p21;
	@%p22 bra 	$L__BB11_44;
	not.b32 	%r85, %r35;
	add.s32 	%r86, %r1, %r85;
	sub.s32 	%r87, %r86, %r36;
	mul.lo.s32 	%r88, %r2, %r344;
	shl.b32 	%r89, %r88, 11;
	sub.s32 	%r90, %r87, %r89;
	shr.u32 	%r91, %r90, 8;
	add.s32 	%r49, %r91, 1;
	and.b32  	%r50, %r49, 15;
	setp.lt.u32 	%p23, %r90, 3840;
	mov.u32 	%r350, %r35;
	@%p23 bra 	$L__BB11_35;
	or.b32  	%r348, %r35, 2048;
	shr.u32 	%r92, %r342, 8;
	add.s32 	%r93, %r92, 1;
	and.b32  	%r94, %r93, 33554416;
	neg.s32 	%r346, %r94;
$L__BB11_33:
	.pragma "nounroll";
	add.s32 	%r95, %r341, -2048;
	mul.wide.u32 	%rd8, %r95, 8;
	add.s64 	%rd9, %rd1, %rd8;
	ld.global.f64 	%fd71, [%rd9];
	setp.lt.f64 	%p24, %fd303, %fd71;
	selp.f64 	%fd72, %fd71, %fd303, %p24;
	add.s32 	%r96, %r341, -1792;
	mul.wide.u32 	%rd10, %r96, 8;
	add.s64 	%rd11, %rd1, %rd10;
	ld.global.f64 	%fd73, [%rd11];
	setp.lt.f64 	%p25, %fd72, %fd73;
	selp.f64 	%fd74, %fd73, %fd72, %p25;
	add.s32 	%r97, %r341, -1536;
	mul.wide.u32 	%rd12, %r97, 8;
	add.s64 	%rd13, %rd1, %rd12;
	ld.global.f64 	%fd75, [%rd13];
	setp.lt.f64 	%p26, %fd74, %fd75;
	selp.f64 	%fd76, %fd75, %fd74, %p26;
	add.s32 	%r98, %r341, -1280;
	mul.wide.u32 	%rd14, %r98, 8;
	add.s64 	%rd15, %rd1, %rd14;
	ld.global.f64 	%fd77, [%rd15];
	setp.lt.f64 	%p27, %fd76, %fd77;
	selp.f64 	%fd78, %fd77, %fd76, %p27;
	add.s32 	%r99, %r341, -1024;
	mul.wide.u32 	%rd16, %r99, 8;
	add.s64 	%rd17, %rd1, %rd16;
	ld.global.f64 	%fd79, [%rd17];
	setp.lt.f64 	%p28, %fd78, %fd79;
	selp.f64 	%fd80, %fd79, %fd78, %p28;
	add.s32 	%r100, %r341, -768;
	mul.wide.u32 	%rd18, %r100, 8;
	add.s64 	%rd19, %rd1, %rd18;
	ld.global.f64 	%fd81, [%rd19];
	setp.lt.f64 	%p29, %fd80, %fd81;
	selp.f64 	%fd82, %fd81, %fd80, %p29;
	add.s32 	%r101, %r341, -512;
	mul.wide.u32 	%rd20, %r101, 8;
	add.s64 	%rd21, %rd1, %rd20;
	ld.global.f64 	%fd83, [%rd21];
	setp.lt.f64 	%p30, %fd82, %fd83;
	selp.f64 	%fd84, %fd83, %fd82, %p30;
	add.s32 	%r102, %r341, 1792;
	add.s32 	%r103, %r341, -256;
	mul.wide.u32 	%rd22, %r103, 8;
	add.s64 	%rd23, %rd1, %rd22;
	ld.global.f64 	%fd85, [%rd23];
	setp.lt.f64 	%p31, %fd84, %fd85;
	selp.f64 	%fd86, %fd85, %fd84, %p31;
	mul.wide.u32 	%rd24, %r341, 8;
	add.s64 	%rd25, %rd1, %rd24;
	ld.global.f64 	%fd87, [%rd25];
	setp.lt.f64 	%p32, %fd86, %fd87;
	selp.f64 	%fd88, %fd87, %fd86, %p32;
	add.s32 	%r104, %r341, 256;
	mul.wide.u32 	%rd26, %r104, 8;
	add.s64 	%rd27, %rd1, %rd26;
	ld.global.f64 	%fd89, [%rd27];
	setp.lt.f64 	%p33, %fd88, %fd89;
	selp.f64 	%fd90, %fd89, %fd88, %p33;
	add.s32 	%r105, %r341, 512;
	mul.wide.u32 	%rd28, %r105, 8;
	add.s64 	%rd29, %rd1, %rd28;
	ld.global.f64 	%fd91, [%rd29];
	setp.lt.f64 	%p34, %fd90, %fd91;
	selp.f64 	%fd92, %fd91, %fd90, %p34;
	add.s32 	%r106, %r341, 768;
	mul.wide.u32 	%rd30, %r106, 8;
	add.s64 	%rd31, %rd1, %rd30;
	ld.global.f64 	%fd93, [%rd31];
	setp.lt.f64 	%p35, %fd92, %fd93;
	selp.f64 	%fd94, %fd93, %fd92, %p35;
	add.s32 	%r107, %r341, 1024;
	mul.wide.u32 	%rd32, %r107, 8;
	add.s64 	%rd33, %rd1, %rd32;
	ld.global.f64 	%fd95, [%rd33];
	setp.lt.f64 	%p36, %fd94, %fd95;
	selp.f64 	%fd96, %fd95, %fd94, %p36;
	add.s32 	%r108, %r341, 1280;
	mul.wide.u32 	%rd34, %r108, 8;
	add.s64 	%rd35, %rd1, %rd34;
	ld.global.f64 	%fd97, [%rd35];
	setp.lt.f64 	%p37, %fd96, %fd97;
	selp.f64 	%fd98, %fd97, %fd96, %p37;
	add.s32 	%r109, %r341, 1536;
	mul.wide.u32 	%rd36, %r109, 8;
	add.s64 	%rd37, %rd1, %rd36;
	ld.global.f64 	%fd99, [%rd37];
	setp.lt.f64 	%p38, %fd98, %fd99;
	selp.f64 	%fd100, %fd99, %fd98, %p38;
	mul.wide.u32 	%rd38, %r102, 8;
	add.s64 	%rd39, %rd1, %rd38;
	ld.global.f64 	%fd101, [%rd39];
	setp.lt.f64 	%p39, %fd100, %fd101;
	selp.f64 	%fd303, %fd101, %fd100, %p39;
	add.s32 	%r348, %r348, 4096;
	add.s32 	%r341, %r341, 4096;
	add.s32 	%r346, %r346, 16;
	setp.ne.s32 	%p40, %r346, 0;
	@%p40 bra 	$L__BB11_33;
	add.s32 	%r350, %r348, -2048;
$L__BB11_35:
	setp.eq.s32 	%p41, %r50, 0;
	@%p41 bra 	$L__BB11_44;
	and.b32  	%r61, %r49, 7;
	setp.lt.u32 	%p42, %r50, 8;
	@%p42 bra 	$L__BB11_38;
	add.s32 	%r110, %r350, %r345;
	mul.wide.u32 	%rd40, %r110, 8;
	add.s64 	%rd41, %rd1, %rd40;
	ld.global.f64 	%fd103, [%rd41];
	setp.lt.f64 	%p43, %fd303, %fd103;
	selp.f64 	%fd104, %fd103, %fd303, %p43;
	add.s32 	%r111, %r110, 256;
	mul.wide.u32 	%rd42, %r111, 8;
	add.s64 	%rd43, %rd1, %rd42;
	ld.global.f64 	%fd105, [%rd43];
	setp.lt.f64 	%p44, %fd104, %fd105;
	selp.f64 	%fd106, %fd105, %fd104, %p44;
	add.s32 	%r112, %r110, 512;
	mul.wide.u32 	%rd44, %r112, 8;
	add.s64 	%rd45, %rd1, %rd44;
	ld.global.f64 	%fd107, [%rd45];
	setp.lt.f64 	%p45, %fd106, %fd107;
	selp.f64 	%fd108, %fd107, %fd106, %p45;
	add.s32 	%r113, %r110, 768;
	mul.wide.u32 	%rd46, %r113, 8;
	add.s64 	%rd47, %rd1, %rd46;
	ld.global.f64 	%fd109, [%rd47];
	setp.lt.f64 	%p46, %fd108, %fd109;
	selp.f64 	%fd110, %fd109, %fd108, %p46;
	add.s32 	%r114, %r110, 1024;
	mul.wide.u32 	%rd48, %r114, 8;
	add.s64 	%rd49, %rd1, %rd48;
	ld.global.f64 	%fd111, [%rd49];
	setp.lt.f64 	%p47, %fd110, %fd111;
	selp.f64 	%fd112, %fd111, %fd110, %p47;
	add.s32 	%r115, %r110, 1280;
	mul.wide.u32 	%rd50, %r115, 8;
	add.s64 	%rd51, %rd1, %rd50;
	ld.global.f64 	%fd113, [%rd51];
	setp.lt.f64 	%p48, %fd112, %fd113;
	selp.f64 	%fd114, %fd113, %fd112, %p48;
	add.s32 	%r116, %r110, 1536;
	mul.wide.u32 	%rd52, %r116, 8;
	add.s64 	%rd53, %rd1, %rd52;
	ld.global.f64 	%fd115, [%rd53];
	setp.lt.f64 	%p49, %fd114, %fd115;
	selp.f64 	%fd116, %fd115, %fd114, %p49;
	add.s32 	%r117, %r110, 1792;
	mul.wide.u32 	%rd54, %r117, 8;
	add.s64 	%rd55, %rd1, %rd54;
	ld.global.f64 	%fd117, [%rd55];
	setp.lt.f64 	%p50, %fd116, %fd117;
	selp.f64 	%fd303, %fd117, %fd116, %p50;
	add.s32 	%r350, %r350, 2048;
$L__BB11_38:
	setp.eq.s32 	%p51, %r61, 0;
	@%p51 bra 	$L__BB11_44;
	setp.lt.u32 	%p52, %r61, 4;
	@%p52 bra 	$L__BB11_41;
	add.s32 	%r118, %r350, %r345;
	mul.wide.u32 	%rd56, %r118, 8;
	add.s64 	%rd57, %rd1, %rd56;
	ld.global.f64 	%fd119, [%rd57];
	setp.lt.f64 	%p53, %fd303, %fd119;
	selp.f64 	%fd120, %fd119, %fd303, %p53;
	add.s32 	%r119, %r118, 256;
	mul.wide.u32 	%rd58, %r119, 8;
	add.s64 	%rd59, %rd1, %rd58;
	ld.global.f64 	%fd121, [%rd59];
	setp.lt.f64 	%p54, %fd120, %fd121;
	selp.f64 	%fd122, %fd121, %fd120, %p54;
	add.s32 	%r120, %r118, 512;
	mul.wide.u32 	%rd60, %r120, 8;
	add.s64 	%rd61, %rd1, %rd60;
	ld.global.f64 	%fd123, [%rd61];
	setp.lt.f64 	%p55, %fd122, %fd123;
	selp.f64 	%fd124, %fd123, %fd122, %p55;
	add.s32 	%r121, %r118, 768;
	mul.wide.u32 	%rd62, %r121, 8;
	add.s64 	%rd63, %rd1, %rd62;
	ld.global.f64 	%fd125, [%rd63];
	setp.lt.f64 	%p56, %fd124, %fd125;
	selp.f64 	%fd303, %fd125, %fd124, %p56;
	add.s32 	%r350, %r350, 1024;
$L__BB11_41:
	and.b32  	%r122, %r49, 3;
	setp.eq.s32 	%p57, %r122, 0;
	@%p57 bra 	$L__BB11_44;
	add.s32 	%r353, %r350, %r343;
	cvt.u16.u32 	%rs1, %r342;
	shr.u16 	%rs2, %rs1, 8;
	add.s16 	%rs3, %rs2, 1;
	cvt.u32.u16 	%r123, %rs3;
	and.b32  	%r124, %r123, 3;
	neg.s32 	%r352, %r124;
$L__BB11_43:
	.pragma "nounroll";
	mul.wide.u32 	%rd64, %r353, 8;
	add.s64 	%rd65, %rd1, %rd64;
	ld.global.f64 	%fd126, [%rd65];
	setp.lt.f64 	%p58, %fd303, %fd126;
	selp.f64 	%fd303, %fd126, %fd303, %p58;
	add.s32 	%r353, %r353, 256;
	add.s32 	%r352, %r352, 1;
	setp.ne.s32 	%p59, %r352, 0;
	@%p59 bra 	$L__BB11_43;
$L__BB11_44:
	// begin inline asm
	mov.u32 %r125, %laneid;
	// end inline asm
	mov.b64 	%rd66, %fd303;
	mov.b64 	{%r127, %r132}, %rd66;
	mov.b32 	%r133, 1;
	mov.b32 	%r174, 31;
	mov.b32 	%r175, -1;
	// begin inline asm
	shfl.sync.down.b32 %r126, %r127, %r133, %r174, %r175;
	// end inline asm
	// begin inline asm
	shfl.sync.down.b32 %r131, %r132, %r133, %r174, %r175;
	// end inline asm
	mov.b64 	%rd67, {%r126, %r131};
	mov.b64 	%fd127, %rd67;
	setp.gt.s32 	%p60, %r125, 30;
	setp.lt.f64 	%p61, %fd303, %fd127;
	selp.f64 	%fd128, %fd127, %fd303, %p61;
	selp.f64 	%fd129, %fd303, %fd128, %p60;
	mov.b64 	%rd68, %fd129;
	mov.b64 	{%r137, %r142}, %rd68;
	mov.b32 	%r143, 2;
	// begin inline asm
	shfl.sync.down.b32 %r136, %r137, %r143, %r174, %r175;
	// end inline asm
	// begin inline asm
	shfl.sync.down.b32 %r141, %r142, %r143, %r174, %r175;
	// end inline asm
	mov.b64 	%rd69, {%r136, %r141};
	mov.b64 	%fd130, %rd69;
	setp.gt.s32 	%p62, %r125, 29;
	setp.lt.f64 	%p63, %fd129, %fd130;
	selp.f64 	%fd131, %fd130, %fd129, %p63;
	selp.f64 	%fd132, %fd129, %fd131, %p62;
	mov.b64 	%rd70, %fd132;
	mov.b64 	{%r147, %r152}, %rd70;
	mov.b32 	%r153, 4;
	// begin inline asm
	shfl.sync.down.b32 %r146, %r147, %r153, %r174, %r175;
	// end inline asm
	// begin inline asm
	shfl.sync.down.b32 %r151, %r152, %r153, %r174, %r175;
	// end inline asm
	mov.b64 	%rd71, {%r146, %r151};
	mov.b64 	%fd133, %rd71;
	setp.gt.s32 	%p64, %r125, 27;
	setp.lt.f64 	%p65, %fd132, %fd133;
	selp.f64 	%fd134, %fd133, %fd132, %p65;
	selp.f64 	%fd135, %fd132, %fd134, %p64;
	mov.b64 	%rd72, %fd135;
	mov.b64 	{%r157, %r162}, %rd72;
	mov.b32 	%r163, 8;
	// begin inline asm
	shfl.sync.down.b32 %r156, %r157, %r163, %r174, %r175;
	// end inline asm
	// begin inline asm
	shfl.sync.down.b32 %r161, %r162, %r163, %r174, %r175;
	// end inline asm
	mov.b64 	%rd73, {%r156, %r161};
	mov.b64 	%fd136, %rd73;
	setp.gt.s32 	%p66, %r125, 23;
	setp.lt.f64 	%p67, %fd135, %fd136;
	selp.f64 	%fd137, %fd136, %fd135, %p67;
	selp.f64 	%fd138, %fd135, %fd137, %p66;
	mov.b64 	%rd74, %fd138;
	mov.b64 	{%r167, %r172}, %rd74;
	mov.b32 	%r173, 16;
	// begin inline asm
	shfl.sync.down.b32 %r166, %r167, %r173, %r174, %r175;
	// end inline asm
	// begin inline asm
	shfl.sync.down.b32 %r171, %r172, %r173, %r174, %r175;
	// end inline asm
	mov.b64 	%rd75, {%r166, %r171};
	mov.b64 	%fd139, %rd75;
	setp.gt.s32 	%p68, %r125, 15;
	setp.lt.f64 	%p69, %fd138, %fd139;
	selp.f64 	%fd37, %fd139, %fd138, %p69;
	selp.f64 	%fd304, %fd138, %fd37, %p68;
	setp.ne.s32 	%p70, %r125, 0;
	@%p70 bra 	$L__BB11_46;
	shr.u32 	%r176, %r35, 2;
	and.b32  	%r177, %r176, 248;
	mov.u32 	%r178, _ZZN3cub18CUB_300001_SM_10006detail6reduce18DeviceReduceKernelINS2_10policy_hubIdjN4cuda3__47maximumIdEEE10Policy1000EN6thrust24THRUST_300001_SM_1000_NS6detail15normal_iteratorINSC_10device_ptrIdEEEEjS8_dNS5_3std3__410__identityEEEvT0_PT3_T1_NS0_13GridEvenShareISO_EET2_T4_E12temp_storage;
	add.s32 	%r179, %r178, %r177;
	st.shared.f64 	[%r179+8], %fd37;
$L__BB11_46:
	bar.sync 	0;
	setp.ne.s32 	%p71, %r35, 0;
	@%p71 bra 	$L__BB11_48;
	ld.shared.f64 	%fd140, [_ZZN3cub18CUB_300001_SM_10006detail6reduce18DeviceReduceKernelINS2_10policy_hubIdjN4cuda3__47maximumIdEEE10Policy1000EN6thrust24THRUST_300001_SM_1000_NS6detail15normal_iteratorINSC_10device_ptrIdEEEEjS8_dNS5_3std3__410__identityEEEvT0_PT3_T1_NS0_13GridEvenShareISO_EET2_T4_E12temp_storage+16];
	setp.lt.f64 	%p72, %fd304, %fd140;
	selp.f64 	%fd141, %fd140, %fd304, %p72;
	ld.shared.f64 	%fd142, [_ZZN3cub18CUB_300001_SM_10006detail6reduce18DeviceReduceKernelINS2_10policy_hubIdjN4cuda3__47maximumIdEEE10Policy1000EN6thrust24THRUST_300001_SM_1000_NS6detail15normal_iteratorINSC_10device_ptrIdEEEEjS8_dNS5_3std3__410__identityEEEvT0_PT3_T1_NS0_13GridEvenShareISO_EET2_T4_E12temp_storage+24];
	setp.lt.f64 	%p73, %fd141, %fd142;
	selp.f64 	%fd143, %fd142, %fd141, %p73;
	ld.shared.f64 	%fd144, [_ZZN3cub18CUB_300001_SM_10006detail6reduce18DeviceReduceKernelINS2_10policy_hubIdjN4cuda3__47maximumIdEEE10Policy1000EN6thrust24THRUST_300001_SM_1000_NS6detail15normal_iteratorINSC_10device_ptrIdEEEEjS8_dNS5_3std3__410__identityEEEvT0_PT3_T1_NS0_13GridEvenShareISO_EET2_T4_E12temp_storage+32];
	setp.lt.f64 	%p74, %fd143, %fd144;
	selp.f64 	%fd145, %fd144, %fd143, %p74;
	ld.shared.f64 	%fd146, [_ZZN3cub18CUB_300001_SM_10006detail6reduce18DeviceReduceKernelINS2_10policy_hubIdjN4cuda3__47maximumIdEEE10Policy1000EN6thrust24THRUST_300001_SM_1000_NS6detail15normal_iteratorINSC_10device_ptrIdEEEEjS8_dNS5_3std3__410__identityEEEvT0_PT3_T1_NS0_13GridEvenShareISO_EET2_T4_E12temp_storage+40];
	setp.lt.f64 	%p75, %fd145, %fd146;
	selp.f64 	%fd147, %fd146, %fd145, %p75;
	ld.shared.f64 	%fd148, [_ZZN3cub18CUB_300001_SM_10006detail6reduce18DeviceReduceKernelINS2_10policy_hubIdjN4cuda3__47maximumIdEEE10Policy1000EN6thrust24THRUST_300001_SM_1000_NS6detail15normal_iteratorINSC_10device_ptrIdEEEEjS8_dNS5_3std3__410__identityEEEvT0_PT3_T1_NS0_13GridEvenShareISO_EET2_T4_E12temp_storage+48];
	setp.lt.f64 	%p76, %fd147, %fd148;
	selp.f64 	%fd149, %fd148, %fd147, %p76;
	ld.shared.f64 	%fd150, [_ZZN3cub18CUB_300001_SM_10006detail6reduce18DeviceReduceKernelINS2_10policy_hubIdjN4cuda3__47maximumIdEEE10Policy1000EN6thrust24THRUST_300001_SM_1000_NS6detail15normal_iteratorINSC_10device_ptrIdEEEEjS8_dNS5_3std3__410__identityEEEvT0_PT3_T1_NS0_13GridEvenShareISO_EET2_T4_E12temp_storage+56];
	setp.lt.f64 	%p77, %fd149, %fd150;
	selp.f64 	%fd151, %fd150, %fd149, %p77;
	ld.shared.f64 	%fd152, [_ZZN3cub18CUB_300001_SM_10006detail6reduce18DeviceReduceKernelINS2_10policy_hubIdjN4cuda3__47maximumIdEEE10Policy1000EN6thrust24THRUST_300001_SM_1000_NS6detail15normal_iteratorINSC_10device_ptrIdEEEEjS8_dNS5_3std3__410__identityEEEvT0_PT3_T1_NS0_13GridEvenShareISO_EET2_T4_E12temp_storage+64];
	setp.lt.f64 	%p78, %fd151, %fd152;
	selp.f64 	%fd304, %fd152, %fd151, %p78;
$L__BB11_48:
	mov.u32 	%r331, %tid.x;
	setp.ne.s32 	%p165, %r331, 0;
	@%p165 bra 	$L__BB11_50;
	ld.param.u64 	%rd159, [_ZN3cub18CUB_300001_SM_10006detail6reduce18DeviceReduceKernelINS2_10policy_hubIdjN4cuda3__47maximumIdEEE10Policy1000EN6thrust24THRUST_300001_SM_1000_NS6detail15normal_iteratorINSC_10device_ptrIdEEEEjS8_dNS5_3std3__410__identityEEEvT0_PT3_T1_NS0_13GridEvenShareISO_EET2_T4__param_1];
	cvta.to.global.u64 	%rd156, %rd159;
	mul.wide.u32 	%rd157, %r3, 8;
	add.s64 	%rd158, %rd156, %rd157;
	st.global.f64 	[%rd158], %fd304;
$L__BB11_50:
	ret;

}
	// .globl	_ZN3cub18CUB_300001_SM_10006detail6reduce28DeviceReduceSingleTileKernelINS2_10policy_hubIdjN4cuda3__47maximumIdEEE10Policy1000EPdSB_iS8_ddNS5_3std3__410__identityEEEvT0_T1_T2_T3_T4_T6_
.visible .entry _ZN3cub18CUB_300001_SM_10006detail6reduce28DeviceReduceSingleTileKernelINS2_10policy_hubIdjN4cuda3__47maximumIdEEE10Policy1000EPdSB_iS8_ddNS5_3std3__410__identityEEEvT0_T1_T2_T3_T4_T6_(
	.param .u64 .ptr .align 1 _ZN3cub18CUB_300001_SM_10006detail6reduce28DeviceReduceSingleTileKernelINS2_10policy_hubIdjN4cuda3__47maximumIdEEE10Policy1000EPdSB_iS8_ddNS5_3std3__410__identityEEEvT0_T1_T2_T3_T4_T6__param_0,
	.param .u64 .ptr .align 1 _ZN3cub18CUB_300001_SM_10006detail6reduce28DeviceReduceSingleTileKernelINS2_10policy_hubIdjN4cuda3__47maximumIdEEE10Policy1000EPdSB_iS8_ddNS5_3std3__410__identityEEEvT0_T1_T2_T3_T4_T6__param_1,
	.param .u32 _ZN3cub18CUB_300001_SM_10006detail6reduce28DeviceReduceSingleTileKernelINS2_10policy_hubIdjN4cuda3__47maximumIdEEE10Policy1000EPdSB_iS8_ddNS5_3std3__410__identityEEEvT0_T1_T2_T3_T4_T6__param_2,
	.param .align 1 .b8 _ZN3cub18CUB_300001_SM_10006detail6reduce28DeviceReduceSingleTileKernelINS2_10policy_hubIdjN4cuda3__47maximumIdEEE10Policy1000EPdSB_iS8_ddNS5_3std3__410__identityEEEvT0_T1_T2_T3_T4_T6__param_3[1],
	.param .f64 _ZN3cub18CUB_300001_SM_10006detail6reduce28DeviceReduceSingleTileKernelINS2_10policy_hubIdjN4cuda3__47maximumIdEEE10Policy1000EPdSB_iS8_ddNS5_3std3__410__identityEEEvT0_T1_T2_T3_T4_T6__param_4,
	.param .align 1 .b8 _ZN3cub18CUB_300001_SM_10006detail6reduce28DeviceReduceSingleTileKernelINS2_10policy_hubIdjN4cuda3__47maximumIdEEE10Policy1000EPdSB_iS8_ddNS5_3std3__410__identityEEEvT0_T1_T2_T3_T4_T6__param_5[1]
)
.maxntid 256
.minnctapersm 1
{
	.reg .pred 	%p<220>;
	.reg .b32 	%r<472>;
	.reg .b64 	%rd<206>;
	.reg .b64 	%fd<381>;
	// demoted variable
	.shared .align 8 .b8 _ZZN3cub18CUB_300001_SM_10006detail6reduce28DeviceReduceSingleTileKernelINS2_10policy_hubIdjN4cuda3__47maximumIdEEE10Policy1000EPdSB_iS8_ddNS5_3std3__410__identityEEEvT0_T1_T2_T3_T4_T6_E12temp_storage[80];
	ld.param.u64 	%rd15, [_ZN3cub18CUB_300001_SM_10006detail6reduce28DeviceReduceSingleTileKernelINS2_10policy_hubIdjN4cuda3__47maximumIdEEE10Policy1000EPdSB_iS8_ddNS5_3std3__410__identityEEEvT0_T1_T2_T3_T4_T6__param_0];
	ld.param.u64 	%rd16, [_ZN3cub18CUB_300001_SM_10006detail6reduce28DeviceReduceSingleTileKernelINS2_10policy_hubIdjN4cuda3__47maximumIdEEE10Policy1000EPdSB_iS8_ddNS5_3std3__410__identityEEEvT0_T1_T2_T3_T4_T6__param_1];
	ld.param.u32 	%r68, [_ZN3cub18CUB_300001_SM_10006detail6reduce28DeviceReduceSingleTileKernelINS2_10policy_hubIdjN4cuda3__47maximumIdEEE10Policy1000EPdSB_iS8_ddNS5_3std3__410__identityEEEvT0_T1_T2_T3_T4_T6__param_2];
	ld.param.f64 	%fd58, [_ZN3cub18CUB_300001_SM_10006detail6reduce28DeviceReduceSingleTileKernelINS2_10policy_hubIdjN4cuda3__47maximumIdEEE10Policy1000EPdSB_iS8_ddNS5_3std3__410__identityEEEvT0_T1_T2_T3_T4_T6__param_4];
	cvta.to.global.u64 	%rd1, %rd16;
	setp.ne.s32 	%p1, %r68, 0;
	@%p1 bra 	$L__BB12_3;
	mov.u32 	%r445, %tid.x;
	setp.ne.s32 	%p219, %r445, 0;
	@%p219 bra 	$L__BB12_74;
	st.global.f64 	[%rd1], %fd58;
	bra.uni 	$L__BB12_74;
$L__BB12_3:
	and.b64  	%rd17, %rd15, 31;
	setp.ne.s64 	%p2, %rd17, 0;
	@%p2 bra 	$L__BB12_38;
	setp.gt.s32 	%p110, %r68, 2047;
	@%p110 bra 	$L__BB12_22;
	mov.u32 	%r1, %tid.x;
	setp.ge.s32 	%p159, %r1, %r68;
	mov.f64 	%fd359, 0d0000000000000000;
	mov.u32 	%r449, %r1;
	@%p159 bra 	$L__BB12_7;
	mul.wide.u32 	%rd169, %r1, 8;
	add.s64 	%rd168, %rd15, %rd169;
	// begin inline asm
	ld.global.nc.u64 %rd167, [%rd168];
	// end inline asm
	mov.b64 	%fd359, %rd167;
	add.s32 	%r449, %r1, 256;
$L__BB12_7:
	setp.ge.s32 	%p160, %r449, %r68;
	@%p160 bra 	$L__BB12_13;
	not.b32 	%r321, %r449;
	add.s32 	%r4, %r68, %r321;
	and.b32  	%r322, %r4, 768;
	setp.eq.s32 	%p161, %r322, 768;
	@%p161 bra 	$L__BB12_11;
	mul.wide.u32 	%rd170, %r449, 8;
	add.s64 	%rd202, %rd15, %rd170;
	shr.u32 	%r323, %r4, 8;
	add.s32 	%r324, %r323, 1;
	and.b32  	%r325, %r324, 3;
	neg.s32 	%r447, %r325;
$L__BB12_10:
	.pragma "nounroll";
	// begin inline asm
	ld.global.nc.u64 %rd171, [%rd202];
	// end inline asm
	mov.b64 	%fd272, %rd171;
	setp.lt.f64 	%p162, %fd359, %fd272;
	selp.f64 	%fd359, %fd272, %fd359, %p162;
	add.s32 	%r449, %r449, 256;
	add.s64 	%rd202, %rd202, 2048;
	add.s32 	%r447, %r447, 1;
	setp.ne.s32 	%p163, %r447, 0;
	@%p163 bra 	$L__BB12_10;
$L__BB12_11:
	setp.lt.u32 	%p164, %r4, 768;
	@%p164 bra 	$L__BB12_13;
$L__BB12_12:
	mul.wide.s32 	%rd181, %r449, 8;
	add.s64 	%rd174, %rd15, %rd181;
	// begin inline asm
	ld.global.nc.u64 %rd173, [%rd174];
	// end inline asm
	mov.b64 	%fd273, %rd173;
	setp.lt.f64 	%p165, %fd359, %fd273;
	selp.f64 	%fd274, %fd273, %fd359, %p165;
	add.s64 	%rd176, %rd174, 2048;
	// begin inline asm
	ld.global.nc.u64 %rd175, [%rd176];
	// end inline asm
	mov.b64 	%fd275, %rd175;
	setp.lt.f64 	%p166, %fd274, %fd275;
	selp.f64 	%fd276, %fd275, %fd274, %p166;
	add.s64 	%rd178, %rd174, 4096;
	// begin inline asm
	ld.global.nc.u64 %rd177, [%rd178];
	// end inline asm
	mov.b64 	%fd277, %rd177;
	setp.lt.f64 	%p167, %fd276, %fd277;
	selp.f64 	%fd278, %fd277, %fd276, %p167;
	add.s64 	%rd180, %rd174, 6144;
	// begin inline asm
	ld.global.nc.u64 %rd179, [%rd180];
	// end inline asm
	mov.b64 	%fd279, %rd179;
	setp.lt.f64 	%p168, %fd278, %fd279;
	selp.f64 	%fd359, %fd279, %fd278, %p168;
	add.s32 	%r449, %r449, 1024;
	setp.lt.s32 	%p169, %r449, %r68;
	@%p169 bra 	$L__BB12_12;
$L__BB12_13:
	setp.lt.s32 	%p170, %r68, 256;
	@%p170 bra 	$L__BB12_18;
	// begin inline asm
	mov.u32 %r389, %laneid;
	// end inline asm
	mov.b64 	%rd192, %fd359;
	mov.b64 	{%r391, %r396}, %rd192;
	mov.b32 	%r397, 1;
	mov.b32 	%r438, 31;
	mov.b32 	%r439, -1;
	// begin inline asm
	shfl.sync.down.b32 %r390, %r391, %r397, %r438, %r439;
	// end inline asm
	// begin inline asm
	shfl.sync.down.b32 %r395, %r396, %r397, %r438, %r439;
	// end inline asm
	mov.b64 	%rd193, {%r390, %r395};
	mov.b64 	%fd327, %rd193;
	setp.gt.s32 	%p198, %r389, 30;
	setp.lt.f64 	%p199, %fd359, %fd327;
	selp.f64 	%fd328, %fd327, %fd359, %p199;
	selp.f64 	%fd329, %fd359, %fd328, %p198;
	mov.b64 	%rd194, %fd329;
	mov.b64 	{%r401, %r406}, %rd194;
	mov.b32 	%r407, 2;
	// begin inline asm
	shfl.sync.down.b32 %r400, %r401, %r407, %r438, %r439;
	// end inline asm
	// begin inline asm
	shfl.sync.down.b32 %r405, %r406, %r407, %r438, %r439;
	// end inline asm
	mov.b64 	%rd195, {%r400, %r405};
	mov.b64 	%fd330, %rd195;
	setp.gt.s32 	%p200, %r389, 29;
	setp.lt.f64 	%p201, %fd329, %fd330;
	selp.f64 	%fd331, %fd330, %fd329, %p201;
	selp.f64 	%fd332, %fd329, %fd331, %p200;
	mov.b64 	%rd196, %fd332;
	mov.b64 	{%r411, %r416}, %rd196;
	mov.b32 	%r417, 4;
	// begin inline asm
	shfl.sync.down.b32 %r410, %r411, %r417, %r438, %r439;
	// end inline asm
	// begin inline asm
	shfl.sync.down.b32 %r415, %r416, %r417, %r438, %r439;
	// end inline asm
	mov.b64 	%rd197, {%r410, %r415};
	mov.b64 	%fd333, %rd197;
	setp.gt.s32 	%p202, %r389, 27;
	setp.lt.f64 	%p203, %fd332, %fd333;
	selp.f64 	%fd334, %fd333, %fd332, %p203;
	selp.f64 	%fd335, %fd332, %fd334, %p202;
	mov.b64 	%rd198, %fd335;
	mov.b64 	{%r421, %r426}, %rd198;
	mov.b32 	%r427, 8;
	// begin inline asm
	shfl.sync.down.b32 %r420, %r421, %r427, %r438, %r439;
	// end inline asm
	// begin inline asm
	shfl.sync.down.b32 %r425, %r426, %r427, %r438, %r439;
	// end inline asm
	mov.b64 	%rd199, {%r420, %r425};
	mov.b64 	%fd336, %rd199;
	setp.gt.s32 	%p204, %r389, 23;
	setp.lt.f64 	%p205, %fd335, %fd336;
	selp.f64 	%fd337, %fd336, %fd335, %p205;
	selp.f64 	%fd338, %fd335, %fd337, %p204;
	mov.b64 	%rd200, %fd338;
	mov.b64 	{%r431, %r436}, %rd200;
	mov.b32 	%r437, 16;
	// begin inline asm
	shfl.sync.down.b32 %r430, %r431, %r437, %r438, %r439;
	// end inline asm
	// begin inline asm
	shfl.sync.down.b32 %r435, %r436, %r437, %r438, %r439;
	// end inline asm
	mov.b64 	%rd201, {%r430, %r435};
	mov.b64 	%fd339, %rd201;
	setp.gt.s32 	%p206, %r389, 15;
	setp.lt.f64 	%p207, %fd338, %fd339;
	selp.f64 	%fd10, %fd339, %fd338, %p207;
	selp.f64 	%fd380, %fd338, %fd10, %p206;
	setp.ne.s32 	%p208, %r389, 0;
	@%p208 bra 	$L__BB12_16;
	shr.u32 	%r440, %r1, 2;
	and.b32  	%r441, %r440, 248;
	mov.u32 	%r442, _ZZN3cub18CUB_300001_SM_10006detail6reduce28DeviceReduceSingleTileKernelINS2_10policy_hubIdjN4cuda3__47maximumIdEEE10Policy1000EPdSB_iS8_ddNS5_3std3__410__identityEEEvT0_T1_T2_T3_T4_T6_E12temp_storage;
	add.s32 	%r443, %r442, %r441;
	st.shared.f64 	[%r443+8], %fd10;
$L__BB12_16:
	bar.sync 	0;
	setp.ne.s32 	%p209, %r1, 0;
	@%p209 bra 	$L__BB12_72;
	ld.shared.f64 	%fd340, [_ZZN3cub18CUB_300001_SM_10006detail6reduce28DeviceReduceSingleTileKernelINS2_10policy_hubIdjN4cuda3__47maximumIdEEE10Policy1000EPdSB_iS8_ddNS5_3std3__410__identityEEEvT0_T1_T2_T3_T4_T6_E12temp_storage+16];
	setp.lt.f64 	%p210, %fd380, %fd340;
	selp.f64 	%fd341, %fd340, %fd380, %p210;
	ld.shared.f64 	%fd342, [_ZZN3cub18CUB_300001_SM_10006detail6reduce28DeviceReduceSingleTileKernelINS2_10policy_hubIdjN4cuda3__47maximumIdEEE10Policy1000EPdSB_iS8_ddNS5_3std3__410__identityEEEvT0_T1_T2_T3_T4_T6_E12temp_storage+24];
	setp.lt.f64 	%p211, %fd341, %fd342;
	selp.f64 	%fd343, %fd342, %fd341, %p211;
	ld.shared.f64 	%fd344, [_ZZN3cub18CUB_300001_SM_10006detail6reduce28DeviceReduceSingleTileKernelINS2_10policy_hubIdjN4cuda3__47maximumIdEEE10Policy1000EPdSB_iS8_ddNS5_3std3__410__identityEEEvT0_T1_T2_T3_T4_T6_E12temp_storage+32];
	setp.lt.f64 	%p212, %fd343, %fd344;
	selp.f64 	%fd345, %fd344, %fd343, %p212;
	ld.shared.f64 	%fd346, [_ZZN3cub18CUB_300001_SM_10006detail6reduce28DeviceReduceSingleTileKernelINS2_10policy_hubIdjN4cuda3__47maximumIdEEE10Policy1000EPdSB_iS8_ddNS5_3std3__410__identityEEEvT0_T1_T2_T3_T4_T6_E12temp_storage+40];
	setp.lt.f64 	%p213, %fd345, %fd346;
	selp.f64 	%fd347, %fd346, %fd345, %p213;
	ld.shared.f64 	%fd348, [_ZZN3cub18CUB_300001_SM_10006detail6reduce28DeviceReduceSingleTileKernelINS2_10policy_hubIdjN4cuda3__47maximumIdEEE10Policy1000EPdSB_iS8_ddNS5_3std3__410__identityEEEvT0_T1_T2_T3_T4_T6_E12temp_storage+48];
	setp.lt.f64 	%p214, %fd347, %fd348;
	selp.f64 	%fd349, %fd348, %fd347, %p214;
	ld.shared.f64 	%fd350, [_ZZN3cub18CUB_300001_SM_10006detail6reduce28DeviceReduceSingleTileKernelINS2_10policy_hubIdjN4cuda3__47maximumIdEEE10Policy1000EPdSB_iS8_ddNS5_3std3__410__identityEEEvT0_T1_T2_T3_T4_T6_E12temp_storage+56];
	setp.lt.f64 	%p215, %fd349, %fd350;
	selp.f64 	%fd351, %fd350, %fd349, %p215;
	ld.shared.f64 	%fd352, [_ZZN3cub18CUB_300001_SM_10006detail6reduce28DeviceReduceSingleTileKernelINS2_10policy_hubIdjN4cuda3__47maximumIdEEE10Policy1000EPdSB_iS8_ddNS5_3std3__410__identityEEEvT0_T1_T2_T3_T4_T6_E12temp_storage+64];
	setp.lt.f64 	%p216, %fd351, %fd352;
	selp.f64 	%fd380, %fd352, %fd351, %p216;
	bra.uni 	$L__BB12_72;
$L__BB12_18:
	// begin inline asm
	mov.u32 %r326, %laneid;
	// end inline asm
	and.b32  	%r377, %r1, 992;
	add.s32 	%r378, %r377, 32;
	setp.gt.s32 	%p171, %r378, %r68;
	not.b32 	%r379, %r377;
	add.s32 	%r380, %r68, %r379;
	selp.b32 	%r375, %r380, 31, %p171;
	mov.b64 	%rd182, %fd359;
	mov.b64 	{%r328, %r333}, %rd182;
	mov.b32 	%r334, 1;
	mov.b32 	%r376, -1;
	// begin inline asm
	shfl.sync.down.b32 %r327, %r328, %r334, %r375, %r376;
	// end inline asm
	// begin inline asm
	shfl.sync.down.b32 %r332, %r333, %r334, %r375, %r376;
	// end inline asm
	mov.b64 	%rd183, {%r327, %r332};
	mov.b64 	%fd280, %rd183;
	setp.lt.s32 	%p172, %r326, %r375;
	setp.lt.f64 	%p173, %fd359, %fd280;
	selp.f64 	%fd281, %fd280, %fd359, %p173;
	selp.f64 	%fd282, %fd281, %fd359, %p172;
	mov.b64 	%rd184, %fd282;
	mov.b64 	{%r338, %r343}, %rd184;
	mov.b32 	%r344, 2;
	// begin inline asm
	shfl.sync.down.b32 %r337, %r338, %r344, %r375, %r376;
	// end inline asm
	// begin inline asm
	shfl.sync.down.b32 %r342, %r343, %r344, %r375, %r376;
	// end inline asm
	mov.b64 	%rd185, {%r337, %r342};
	mov.b64 	%fd283, %rd185;
	add.s32 	%r381, %r326, 2;
	setp.gt.s32 	%p174, %r381, %r375;
	setp.lt.f64 	%p175, %fd282, %fd283;
	selp.f64 	%fd284, %fd283, %fd282, %p175;
	selp.f64 	%fd285, %fd282, %fd284, %p174;
	mov.b64 	%rd186, %fd285;
	mov.b64 	{%r348, %r353}, %rd186;
	mov.b32 	%r354, 4;
	// begin inline asm
	shfl.sync.down.b32 %r347, %r348, %r354, %r375, %r376;
	// end inline asm
	// begin inline asm
	shfl.sync.down.b32 %r352, %r353, %r354, %r375, %r376;
	// end inline asm
	mov.b64 	%rd187, {%r347, %r352};
	mov.b64 	%fd286, %rd187;
	add.s32 	%r382, %r326, 4;
	setp.gt.s32 	%p176, %r382, %r375;
	setp.lt.f64 	%p177, %fd285, %fd286;
	selp.f64 	%fd287, %fd286, %fd285, %p177;
	selp.f64 	%fd288, %fd285, %fd287, %p176;
	mov.b64 	%rd188, %fd288;
	mov.b64 	{%r358, %r363}, %rd188;
	mov.b32 	%r364, 8;
	// begin inline asm
	shfl.sync.down.b32 %r357, %r358, %r364, %r375, %r376;
	// end inline asm
	// begin inline asm
	shfl.sync.down.b32 %r362, %r363, %r364, %r375, %r376;
	// end inline asm
	mov.b64 	%rd189, {%r357, %r362};
	mov.b64 	%fd289, %rd189;
	add.s32 	%r383, %r326, 8;
	setp.gt.s32 	%p178, %r383, %r375;
	setp.lt.f64 	%p179, %fd288, %fd289;
	selp.f64 	%fd290, %fd289, %fd288, %p179;
	selp.f64 	%fd291, %fd288, %fd290, %p178;
	mov.b64 	%rd190, %fd291;
	mov.b64 	{%r368, %r373}, %rd190;
	mov.b32 	%r374, 16;
	// begin inline asm
	shfl.sync.down.b32 %r367, %r368, %r374, %r375, %r376;
	// end inline asm
	// begin inline asm
	shfl.sync.down.b32 %r372, %r373, %r374, %r375, %r376;
	// end inline asm
	mov.b64 	%rd191, {%r367, %r372};
	mov.b64 	%fd292, %rd191;
	add.s32 	%r384, %r326, 16;
	setp.gt.s32 	%p180, %r384, %r375;
	setp.lt.f64 	%p181, %fd291, %fd292;
	selp.f64 	%fd293, %fd292, %fd291, %p181;
	selp.f64 	%fd380, %fd291, %fd293, %p180;
	setp.ne.s32 	%p182, %r326, 0;
	@%p182 bra 	$L__BB12_20;
	shr.u32 	%r385, %r1, 2;
	and.b32  	%r386, %r385, 248;
	mov.u32 	%r387, _ZZN3cub18CUB_300001_SM_10006detail6reduce28DeviceReduceSingleTileKernelINS2_10policy_hubIdjN4cuda3__47maximumIdEEE10Policy1000EPdSB_iS8_ddNS5_3std3__410__identityEEEvT0_T1_T2_T3_T4_T6_E12temp_storage;
	add.s32 	%r388, %r387, %r386;
	st.shared.f64 	[%r388+8], %fd380;
$L__BB12_20:
	bar.sync 	0;
	setp.ne.s32 	%p183, %r1, 0;
	@%p183 bra 	$L__BB12_72;
	setp.gt.s32 	%p184, %r68, 32;
	ld.shared.f64 	%fd294, [_ZZN3cub18CUB_300001_SM_10006detail6reduce28DeviceReduceSingleTileKernelINS2_10policy_hubIdjN4cuda3__47maximumIdEEE10Policy1000EPdSB_iS8_ddNS5_3std3__410__identityEEEvT0_T1_T2_T3_T4_T6_E12temp_storage+16];
	setp.lt.f64 	%p185, %fd380, %fd294;
	selp.f64 	%fd296, %fd294, %fd380, %p185;
	selp.f64 	%fd297, %fd296, %fd380, %p184;
	setp.gt.s32 	%p186, %r68, 64;
	ld.shared.f64 	%fd299, [_ZZN3cub18CUB_300001_SM_10006detail6reduce28DeviceReduceSingleTileKernelINS2_10policy_hubIdjN4cuda3__47maximumIdEEE10Policy1000EPdSB_iS8_ddNS5_3std3__410__identityEEEvT0_T1_T2_T3_T4_T6_E12temp_storage+24];
	setp.lt.f64 	%p187, %fd297, %fd299;
	selp.f64 	%fd301, %fd299, %fd297, %p187;
	selp.f64 	%fd302, %fd301, %fd297, %p186;
	setp.gt.s32 	%p188, %r68, 96;
	ld.shared.f64 	%fd304, [_ZZN3cub18CUB_300001_SM_10006detail6reduce28DeviceReduceSingleTileKernelINS2_10policy_hubIdjN4cuda3__47maximumIdEEE10Policy1000EPdSB_iS8_ddNS5_3std3__410__identityEEEvT0_T1_T2_T3_T4_T6_E12temp_storage+32];
	setp.lt.f64 	%p189, %fd302, %fd304;
	selp.f64 	%fd306, %fd304, %fd302, %p189;
	selp.f64 	%fd307, %fd306, %fd302, %p188;
	setp.gt.s32 	%p190, %r68, 128;
	ld.shared.f64 	%fd309, [_ZZN3cub18CUB_300001_SM_10006detail6reduce28DeviceReduceSingleTileKernelINS2_10policy_hubIdjN4cuda3__47maximumIdEEE10Policy1000EPdSB_iS8_ddNS5_3std3__410__identityEEEvT0_T1_T2_T3_T4_T6_E12temp_storage+40];
	setp.lt.f64 	%p191, %fd307, %fd309;
	selp.f64 	%fd311, %fd309, %fd307, %p191;
	selp.f64 	%fd312, %fd311, %fd307, %p190;
	setp.gt.s32 	%p192, %r68, 160;
	ld.shared.f64 	%fd314, [_ZZN3cub18CUB_300001_SM_10006detail6reduce28DeviceReduceSingleTileKernelINS2_10policy_hubIdjN4cuda3__47maximumIdEEE10Policy1000EPdSB_iS8_ddNS5_3std3__410__identityEEEvT0_T1_T2_T3_T4_T6_E12temp_storage+48];
	setp.lt.f64 	%p193, %fd312, %fd314;
	selp.f64 	%fd316, %fd314, %fd312, %p193;
	selp.f64 	%fd317, %fd316, %fd312, %p192;
	setp.gt.s32 	%p194, %r68, 192;
	ld.shared.f64 	%fd319, [_ZZN3cub18CUB_300001_SM_10006detail6reduce28DeviceReduceSingleTileKernelINS2_10policy_hubIdjN4cuda3__47maximumIdEEE10Policy1000EPdSB_iS8_ddNS5_3std3__410__identityEEEvT0_T1_T2_T3_T4_T6_E12temp_storage+56];
	setp.lt.f64 	%p195, %fd317, %fd319;
	selp.f64 	%fd321, %fd319, %fd317, %p195;
	selp.f64 	%fd322, %fd321, %fd317, %p194;
	setp.gt.s32 	%p196, %r68, 224;
	ld.shared.f64 	%fd324, [_ZZN3cub18CUB_300001_SM_10006detail6reduce28DeviceReduceSingleTileKernelINS2_10policy_hubIdjN4cuda3__47maximumIdEEE10Policy1000EPdSB_iS8_ddNS5_3std3__410__identityEEEvT0_T1_T2_T3_T4_T6_E12temp_storage+64];
	setp.lt.f64 	%p197, %fd322, %fd324;
	selp.f64 	%fd326, %fd324, %fd322, %p197;
	selp.f64 	%fd380, %fd326, %fd322, %p196;
	bra.uni 	$L__BB12_72;
$L__BB12_22:
	mov.u32 	%r13, %tid.x;
	shl.b32 	%r14, %r13, 2;
	mul.wide.u32 	%rd126, %r14, 8;
	add.s64 	%rd116, %rd15, %rd126;
	// begin inline asm
	ld.global.nc.v2.u64 {%rd114, %rd115}, [%rd116];
	// end inline asm
	add.s64 	%rd119, %rd116, 16;
	// begin inline asm
	ld.global.nc.v2.u64 {%rd117, %rd118}, [%rd119];
	// end inline asm
	mov.b64 	%fd206, %rd114;
	mov.b64 	%fd207, %rd115;
	mov.b64 	%fd208, %rd117;
	mov.b64 	%fd209, %rd118;
	add.s64 	%rd122, %rd116, 8192;
	// begin inline asm
	ld.global.nc.v2.u64 {%rd120, %rd121}, [%rd122];
	// end inline asm
	add.s64 	%rd125, %rd116, 8208;
	// begin inline asm
	ld.global.nc.v2.u64 {%rd123, %rd124}, [%rd125];
	// end inline asm
	mov.b64 	%fd210, %rd120;
	mov.b64 	%fd211, %rd121;
	mov.b64 	%fd212, %rd123;
	mov.b64 	%fd213, %rd124;
	setp.lt.f64 	%p111, %fd206, %fd207;
	selp.f64 	%fd214, %fd207, %fd206, %p111;
	setp.lt.f64 	%p112, %fd214, %fd208;
	selp.f64 	%fd215, %fd208, %fd214, %p112;
	setp.lt.f64 	%p113, %fd215, %fd209;
	selp.f64 	%fd216, %fd209, %fd215, %p113;
	setp.lt.f64 	%p114, %fd216, %fd210;
	selp.f64 	%fd217, %fd210, %fd216, %p114;
	setp.lt.f64 	%p115, %fd217, %fd211;
	selp.f64 	%fd218, %fd211, %fd217, %p115;
	setp.lt.f64 	%p116, %fd218, %fd212;
	selp.f64 	%fd219, %fd212, %fd218, %p116;
	setp.lt.f64 	%p117, %fd219, %fd213;
	selp.f64 	%fd366, %fd213, %fd219, %p117;
	setp.lt.u32 	%p118, %r68, 4096;
	mov.b32 	%r452, 2048;
	@%p118 bra 	$L__BB12_26;
	add.s32 	%r15, %r68, -2048;
	mov.b32 	%r452, 2048;
$L__BB12_24:
	add.s32 	%r258, %r452, %r14;
	mul.wide.u32 	%rd139, %r258, 8;
	add.s64 	%rd129, %rd15, %rd139;
	// begin inline asm
	ld.global.nc.v2.u64 {%rd127, %rd128}, [%rd129];
	// end inline asm
	add.s64 	%rd132, %rd129, 16;
	// begin inline asm
	ld.global.nc.v2.u64 {%rd130, %rd131}, [%rd132];
	// end inline asm
	mov.b64 	%fd220, %rd127;
	mov.b64 	%fd221, %rd128;
	mov.b64 	%fd222, %rd130;
	mov.b64 	%fd223, %rd131;
	add.s64 	%rd135, %rd129, 8192;
	// begin inline asm
	ld.global.nc.v2.u64 {%rd133, %rd134}, [%rd135];
	// end inline asm
	add.s64 	%rd138, %rd129, 8208;
	// begin inline asm
	ld.global.nc.v2.u64 {%rd136, %rd137}, [%rd138];
	// end inline asm
	mov.b64 	%fd224, %rd133;
	mov.b64 	%fd225, %rd134;
	mov.b64 	%fd226, %rd136;
	mov.b64 	%fd227, %rd137;
	setp.lt.f64 	%p119, %fd366, %fd220;
	selp.f64 	%fd228, %fd220, %fd366, %p119;
	setp.lt.f64 	%p120, %fd228, %fd221;
	selp.f64 	%fd229, %fd221, %fd228, %p120;
	setp.lt.f64 	%p121, %fd229, %fd222;
	selp.f64 	%fd230, %fd222, %fd229, %p121;
	setp.lt.f64 	%p122, %fd230, %fd223;
	selp.f64 	%fd231, %fd223, %fd230, %p122;
	setp.lt.f64 	%p123, %fd231, %fd224;
	selp.f64 	%fd232, %fd224, %fd231, %p123;
	setp.lt.f64 	%p124, %fd232, %fd225;
	selp.f64 	%fd233, %fd225, %fd232, %p124;
	setp.lt.f64 	%p125, %fd233, %fd226;
	selp.f64 	%fd234, %fd226, %fd233, %p125;
	setp.lt.f64 	%p126, %fd234, %fd227;
	selp.f64 	%fd366, %fd227, %fd234, %p126;
	sub.s32 	%r259, %r68, %r452;
	setp.lt.s32 	%p127, %r259, 2048;
	@%p127 bra 	$L__BB12_34;
	add.s32 	%r452, %r452, 2048;
	setp.le.s32 	%p128, %r452, %r15;
	@%p128 bra 	$L__BB12_24;
$L__BB12_26:
	setp.le.s32 	%p129, %r68, %r452;
	@%p129 bra 	$L__BB12_34;
	sub.s32 	%r19, %r68, %r452;
	setp.ge.s32 	%p130, %r13, %r19;
	@%p130 bra 	$L__BB12_34;
	not.b32 	%r260, %r13;
	add.s32 	%r261, %r68, %r260;
	sub.s32 	%r20, %r261, %r452;
	and.b32  	%r262, %r20, 768;
	setp.eq.s32 	%p131, %r262, 768;
	mov.u32 	%r456, %r13;
	@%p131 bra 	$L__BB12_31;
	add.s32 	%r454, %r13, %r452;
	shr.u32 	%r263, %r20, 8;
	add.s32 	%r264, %r263, 1;
	and.b32  	%r265, %r264, 3;
	neg.s32 	%r453, %r265;
	mov.u32 	%r456, %r13;
$L__BB12_30:
	.pragma "nounroll";
	mul.wide.u32 	%rd142, %r454, 8;
	add.s64 	%rd141, %rd15, %rd142;
	// begin inline asm
	ld.global.nc.u64 %rd140, [%rd141];
	// end inline asm
	mov.b64 	%fd236, %rd140;
	setp.lt.f64 	%p132, %fd366, %fd236;
	selp.f64 	%fd366, %fd236, %fd366, %p132;
	add.s32 	%r456, %r456, 256;
	add.s32 	%r454, %r454, 256;
	add.s32 	%r453, %r453, 1;
	setp.ne.s32 	%p133, %r453, 0;
	@%p133 bra 	$L__BB12_30;
$L__BB12_31:
	setp.lt.u32 	%p134, %r20, 768;
	@%p134 bra 	$L__BB12_34;
	cvt.u64.u32 	%rd143, %r456;
	cvt.u64.u32 	%rd144, %r452;
	add.s64 	%rd145, %rd143, %rd144;
	shl.b64 	%rd146, %rd145, 3;
	add.s64 	%rd147, %rd146, %rd15;
	add.s64 	%rd203, %rd147, 4096;
	add.s32 	%r457, %r456, %r452;
$L__BB12_33:
	mul.wide.u32 	%rd156, %r457, 8;
	add.s64 	%rd149, %rd15, %rd156;
	// begin inline asm
	ld.global.nc.u64 %rd148, [%rd149];
	// end inline asm
	mov.b64 	%fd237, %rd148;
	setp.lt.f64 	%p135, %fd366, %fd237;
	selp.f64 	%fd238, %fd237, %fd366, %p135;
	add.s64 	%rd151, %rd203, -2048;
	// begin inline asm
	ld.global.nc.u64 %rd150, [%rd151];
	// end inline asm
	mov.b64 	%fd239, %rd150;
	setp.lt.f64 	%p136, %fd238, %fd239;
	selp.f64 	%fd240, %fd239, %fd238, %p136;
	// begin inline asm
	ld.global.nc.u64 %rd152, [%rd203];
	// end inline asm
	mov.b64 	%fd241, %rd152;
	setp.lt.f64 	%p137, %fd240, %fd241;
	selp.f64 	%fd242, %fd241, %fd240, %p137;
	add.s64 	%rd155, %rd203, 2048;
	// begin inline asm
	ld.global.nc.u64 %rd154, [%rd155];
	// end inline asm
	mov.b64 	%fd243, %rd154;
	setp.lt.f64 	%p138, %fd242, %fd243;
	selp.f64 	%fd366, %fd243, %fd242, %p138;
	add.s32 	%r456, %r456, 1024;
	add.s64 	%rd203, %rd203, 8192;
	add.s32 	%r457, %r457, 1024;
	setp.lt.s32 	%p139, %r456, %r19;
	@%p139 bra 	$L__BB12_33;
$L__BB12_34:
	// begin inline asm
	mov.u32 %r266, %laneid;
	// end inline asm
	mov.b64 	%rd157, %fd366;
	mov.b64 	{%r268, %r273}, %rd157;
	mov.b32 	%r274, 1;
	mov.b32 	%r315, 31;
	mov.b32 	%r316, -1;
	// begin inline asm
	shfl.sync.down.b32 %r267, %r268, %r274, %r315, %r316;
	// end inline asm
	// begin inline asm
	shfl.sync.down.b32 %r272, %r273, %r274, %r315, %r316;
	// end inline asm
	mov.b64 	%rd158, {%r267, %r272};
	mov.b64 	%fd244, %rd158;
	setp.gt.s32 	%p140, %r266, 30;
	setp.lt.f64 	%p141, %fd366, %fd244;
	selp.f64 	%fd245, %fd244, %fd366, %p141;
	selp.f64 	%fd246, %fd366, %fd245, %p140;
	mov.b64 	%rd159, %fd246;
	mov.b64 	{%r278, %r283}, %rd159;
	mov.b32 	%r284, 2;
	// begin inline asm
	shfl.sync.down.b32 %r277, %r278, %r284, %r315, %r316;
	// end inline asm
	// begin inline asm
	shfl.sync.down.b32 %r282, %r283, %r284, %r315, %r316;
	// end inline asm
	mov.b64 	%rd160, {%r277, %r282};
	mov.b64 	%fd247, %rd160;
	setp.gt.s32 	%p142, %r266, 29;
	setp.lt.f64 	%p143, %fd246, %fd247;
	selp.f64 	%fd248, %fd247, %fd246, %p143;
	selp.f64 	%fd249, %fd246, %fd248, %p142;
	mov.b64 	%rd161, %fd249;
	mov.b64 	{%r288, %r293}, %rd161;
	mov.b32 	%r294, 4;
	// begin inline asm
	shfl.sync.down.b32 %r287, %r288, %r294, %r315, %r316;
	// end inline asm
	// begin inline asm
	shfl.sync.down.b32 %r292, %r293, %r294, %r315, %r316;
	// end inline asm
	mov.b64 	%rd162, {%r287, %r292};
	mov.b64 	%fd250, %rd162;
	setp.gt.s32 	%p144, %r266, 27;
	setp.lt.f64 	%p145, %fd249, %fd250;
	selp.f64 	%fd251, %fd250, %fd249, %p145;
	selp.f64 	%fd252, %fd249, %fd251, %p144;
	mov.b64 	%rd163, %fd252;
	mov.b64 	{%r298, %r303}, %rd163;
	mov.b32 	%r304, 8;
	// begin inline asm
	shfl.sync.down.b32 %r297, %r298, %r304, %r315, %r316;
	// end inline asm
	// begin inline asm
	shfl.sync.down.b32 %r302, %r303, %r304, %r315, %r316;
	// end inline asm
	mov.b64 	%rd164, {%r297, %r302};
	mov.b64 	%fd253, %rd164;
	setp.gt.s32 	%p146, %r266, 23;
	setp.lt.f64 	%p147, %fd252, %fd253;
	selp.f64 	%fd254, %fd253, %fd252, %p147;
	selp.f64 	%fd255, %fd252, %fd254, %p146;
	mov.b64 	%rd165, %fd255;
	mov.b64 	{%r308, %r313}, %rd165;
	mov.b32 	%r314, 16;
	// begin inline asm
	shfl.sync.down.b32 %r307, %r308, %r314, %r315, %r316;
	// end inline asm
	// begin inline asm
	shfl.sync.down.b32 %r312, %r313, %r314, %r315, %r316;
	// end inline asm
	mov.b64 	%rd166, {%r307, %r312};
	mov.b64 	%fd256, %rd166;
	setp.gt.s32 	%p148, %r266, 15;
	setp.lt.f64 	%p149, %fd255, %fd256;
	selp.f64 	%fd26, %fd256, %fd255, %p149;
	selp.f64 	%fd380, %fd255, %fd26, %p148;
	setp.ne.s32 	%p150, %r266, 0;
	@%p150 bra 	$L__BB12_36;
	shr.u32 	%r317, %r13, 2;
	and.b32  	%r318, %r317, 248;
	mov.u32 	%r319, _ZZN3cub18CUB_300001_SM_10006detail6reduce28DeviceReduceSingleTileKernelINS2_10policy_hubIdjN4cuda3__47maximumIdEEE10Policy1000EPdSB_iS8_ddNS5_3std3__410__identityEEEvT0_T1_T2_T3_T4_T6_E12temp_storage;
	add.s32 	%r320, %r319, %r318;
	st.shared.f64 	[%r320+8], %fd26;
$L__BB12_36:
	bar.sync 	0;
	setp.ne.s32 	%p151, %r13, 0;
	@%p151 bra 	$L__BB12_72;
	ld.shared.f64 	%fd257, [_ZZN3cub18CUB_300001_SM_10006detail6reduce28DeviceReduceSingleTileKernelINS2_10policy_hubIdjN4cuda3__47maximumIdEEE10Policy1000EPdSB_iS8_ddNS5_3std3__410__identityEEEvT0_T1_T2_T3_T4_T6_E12temp_storage+16];
	setp.lt.f64 	%p152, %fd380, %fd257;
	selp.f64 	%fd258, %fd257, %fd380, %p152;
	ld.shared.f64 	%fd259, [_ZZN3cub18CUB_300001_SM_10006detail6reduce28DeviceReduceSingleTileKernelINS2_10policy_hubIdjN4cuda3__47maximumIdEEE10Policy1000EPdSB_iS8_ddNS5_3std3__410__identityEEEvT0_T1_T2_T3_T4_T6_E12temp_storage+24];
	setp.lt.f64 	%p153, %fd258, %fd259;
	selp.f64 	%fd260, %fd259, %fd258, %p153;
	ld.shared.f64 	%fd261, [_ZZN3cub18CUB_300001_SM_10006detail6reduce28DeviceReduceSingleTileKernelINS2_10policy_hubIdjN4cuda3__47maximumIdEEE10Policy1000EPdSB_iS8_ddNS5_3std3__410__identityEEEvT0_T1_T2_T3_T4_T6_E12temp_storage+32];
	setp.lt.f64 	%p154, %fd260, %fd261;
	selp.f64 	%fd262, %fd261, %fd260, %p154;
	ld.shared.f64 	%fd263, [_ZZN3cub18CUB_300001_SM_10006detail6reduce28DeviceReduceSingleTileKernelINS2_10policy_hubIdjN4cuda3__47maximumIdEEE10Policy1000EPdSB_iS8_ddNS5_3std3__410__identityEEEvT0_T1_T2_T3_T4_T6_E12temp_storage+40];
	setp.lt.f64 	%p155, %fd262, %fd263;
	selp.f64 	%fd264, %fd263, %fd262, %p155;
	ld.shared.f64 	%fd265, [_ZZN3cub18CUB_300001_SM_10006detail6reduce28DeviceReduceSingleTileKernelINS2_10policy_hubIdjN4cuda3__47maximumIdEEE10Policy1000EPdSB_iS8_ddNS5_3std3__410__identityEEEvT0_T1_T2_T3_T4_T6_E12temp_storage+48];
	setp.lt.f64 	%p156, %fd264, %fd265;
	selp.f64 	%fd266, %fd265, %fd264, %p156;
	ld.shared.f64 	%fd267, [_ZZN3cub18CUB_300001_SM_10006detail6reduce28DeviceReduceSingleTileKernelINS2_10policy_hubIdjN4cuda3__47maximumIdEEE10Policy1000EPdSB_iS8_ddNS5_3std3__410__identityEEEvT0_T1_T2_T3_T4_T6_E12temp_storage+56];
	setp.lt.f64 	%p157, %fd266, %fd267;
	selp.f64 	%fd268, %fd267, %fd266, %p157;
	ld.shared.f64 	%fd269, [_ZZN3cub18CUB_300001_SM_10006detail6reduce28DeviceReduceSingleTileKernelINS2_10policy_hubIdjN4cuda3__47maximumIdEEE10Policy1000EPdSB_iS8_ddNS5_3std3__410__identityEEEvT0_T1_T2_T3_T4_T6_E12temp_storage+64];
	setp.lt.f64 	%p158, %fd268, %fd269;
	selp.f64 	%fd380, %fd269, %fd268, %p158;
	bra.uni 	$L__BB12_72;
$L__BB12_38:
	setp.gt.s32 	%p3, %r68, 2047;
	@%p3 bra 	$L__BB12_56;
	mov.u32 	%r35, %tid.x;
	setp.ge.s32 	%p52, %r35, %r68;
	mov.f64 	%fd372, 0d0000000000000000;
	mov.u32 	%r462, %r35;
	@%p52 bra 	$L__BB12_41;
	mul.wide.u32 	%rd81, %r35, 8;
	add.s64 	%rd80, %rd15, %rd81;
	// begin inline asm
	ld.global.nc.u64 %rd79, [%rd80];
	// end inline asm
	mov.b64 	%fd372, %rd79;
	add.s32 	%r462, %r35, 256;
$L__BB12_41:
	setp.ge.s32 	%p53, %r462, %r68;
	@%p53 bra 	$L__BB12_47;
	not.b32 	%r133, %r462;
	add.s32 	%r38, %r68, %r133;
	and.b32  	%r134, %r38, 768;
	setp.eq.s32 	%p54, %r134, 768;
	@%p54 bra 	$L__BB12_45;
	mul.wide.u32 	%rd82, %r462, 8;
	add.s64 	%rd204, %rd15, %rd82;
	shr.u32 	%r135, %r38, 8;
	add.s32 	%r136, %r135, 1;
	and.b32  	%r137, %r136, 3;
	neg.s32 	%r460, %r137;
$L__BB12_44:
	.pragma "nounroll";
	// begin inline asm
	ld.global.nc.u64 %rd83, [%rd204];
	// end inline asm
	mov.b64 	%fd125, %rd83;
	setp.lt.f64 	%p55, %fd372, %fd125;
	selp.f64 	%fd372, %fd125, %fd372, %p55;
	add.s32 	%r462, %r462, 256;
	add.s64 	%rd204, %rd204, 2048;
	add.s32 	%r460, %r460, 1;
	setp.ne.s32 	%p56, %r460, 0;
	@%p56 bra 	$L__BB12_44;
$L__BB12_45:
	setp.lt.u32 	%p57, %r38, 768;
	@%p57 bra 	$L__BB12_47;
$L__BB12_46:
	mul.wide.s32 	%rd93, %r462, 8;
	add.s64 	%rd86, %rd15, %rd93;
	// begin inline asm
	ld.global.nc.u64 %rd85, [%rd86];
	// end inline asm
	mov.b64 	%fd126, %rd85;
	setp.lt.f64 	%p58, %fd372, %fd126;
	selp.f64 	%fd127, %fd126, %fd372, %p58;
	add.s64 	%rd88, %rd86, 2048;
	// begin inline asm
	ld.global.nc.u64 %rd87, [%rd88];
	// end inline asm
	mov.b64 	%fd128, %rd87;
	setp.lt.f64 	%p59, %fd127, %fd128;
	selp.f64 	%fd129, %fd128, %fd127, %p59;
	add.s64 	%rd90, %rd86, 4096;
	// begin inline asm
	ld.global.nc.u64 %rd89, [%rd90];
	// end inline asm
	mov.b64 	%fd130, %rd89;
	setp.lt.f64 	%p60, %fd129, %fd130;
	selp.f64 	%fd131, %fd130, %fd129, %p60;
	add.s64 	%rd92, %rd86, 6144;
	// begin inline asm
	ld.global.nc.u64 %rd91, [%rd92];
	// end inline asm
	mov.b64 	%fd132, %rd91;
	setp.lt.f64 	%p61, %fd131, %fd132;
	selp.f64 	%fd372, %fd132, %fd131, %p61;
	add.s32 	%r462, %r462, 1024;
	setp.lt.s32 	%p62, %r462, %r68;
	@%p62 bra 	$L__BB12_46;
$L__BB12_47:
	setp.lt.s32 	%p63, %r68, 256;
	@%p63 bra 	$L__BB12_52;
	// begin inline asm
	mov.u32 %r201, %laneid;
	// end inline asm
	mov.b64 	%rd104, %fd372;
	mov.b64 	{%r203, %r208}, %rd104;
	mov.b32 	%r209, 1;
	mov.b32 	%r250, 31;
	mov.b32 	%r251, -1;
	// begin inline asm
	shfl.sync.down.b32 %r202, %r203, %r209, %r250, %r251;
	// end inline asm
	// begin inline asm
	shfl.sync.down.b32 %r207, %r208, %r209, %r250, %r251;
	// end inline asm
	mov.b64 	%rd105, {%r202, %r207};
	mov.b64 	%fd180, %rd105;
	setp.gt.s32 	%p91, %r201, 30;
	setp.lt.f64 	%p92, %fd372, %fd180;
	selp.f64 	%fd181, %fd180, %fd372, %p92;
	selp.f64 	%fd182, %fd372, %fd181, %p91;
	mov.b64 	%rd106, %fd182;
	mov.b64 	{%r213, %r218}, %rd106;
	mov.b32 	%r219, 2;
	// begin inline asm
	shfl.sync.down.b32 %r212, %r213, %r219, %r250, %r251;
	// end inline asm
	// begin inline asm
	shfl.sync.down.b32 %r217, %r218, %r219, %r250, %r251;
	// end inline asm
	mov.b64 	%rd107, {%r212, %r217};
	mov.b64 	%fd183, %rd107;
	setp.gt.s32 	%p93, %r201, 29;
	setp.lt.f64 	%p94, %fd182, %fd183;
	selp.f64 	%fd184, %fd183, %fd182, %p94;
	selp.f64 	%fd185, %fd182, %fd184, %p93;
	mov.b64 	%rd108, %fd185;
	mov.b64 	{%r223, %r228}, %rd108;
	mov.b32 	%r229, 4;
	// begin inline asm
	shfl.sync.down.b32 %r222, %r223, %r229, %r250, %r251;
	// end inline asm
	// begin inline asm
	shfl.sync.down.b32 %r227, %r228, %r229, %r250, %r251;
	// end inline asm
	mov.b64 	%rd109, {%r222, %r227};
	mov.b64 	%fd186, %rd109;
	setp.gt.s32 	%p95, %r201, 27;
	setp.lt.f64 	%p96, %fd185, %fd186;
	selp.f64 	%fd187, %fd186, %fd185, %p96;
	selp.f64 	%fd188, %fd185, %fd187, %p95;
	mov.b64 	%rd110, %fd188;
	mov.b64 	{%r233, %r238}, %rd110;
	mov.b32 	%r239, 8;
	// begin inline asm
	shfl.sync.down.b32 %r232, %r233, %r239, %r250, %r251;
	// end inline asm
	// begin inline asm
	shfl.sync.down.b32 %r237, %r238, %r239, %r250, %r251;
	// end inline asm
	mov.b64 	%rd111, {%r232, %r237};
	mov.b64 	%fd189, %rd111;
	setp.gt.s32 	%p97, %r201, 23;
	setp.lt.f64 	%p98, %fd188, %fd189;
	selp.f64 	%fd190, %fd189, %fd188, %p98;
	selp.f64 	%fd191, %fd188, %fd190, %p97;
	mov.b64 	%rd112, %fd191;
	mov.b64 	{%r243, %r248}, %rd112;
	mov.b32 	%r249, 16;
	// begin inline asm
	shfl.sync.down.b32 %r242, %r243, %r249, %r250, %r251;
	// end inline asm
	// begin inline asm
	shfl.sync.down.b32 %r247, %r248, %r249, %r250, %r251;
	// end inline asm
	mov.b64 	%rd113, {%r242, %r247};
	mov.b64 	%fd192, %rd113;
	setp.gt.s32 	%p99, %r201, 15;
	setp.lt.f64 	%p100, %fd191, %fd192;
	selp.f64 	%fd38, %fd192, %fd191, %p100;
	selp.f64 	%fd380, %fd191, %fd38, %p99;
	setp.ne.s32 	%p101, %r201, 0;
	@%p101 bra 	$L__BB12_50;
	shr.u32 	%r252, %r35, 2;
	and.b32  	%r253, %r252, 248;
	mov.u32 	%r254, _ZZN3cub18CUB_300001_SM_10006detail6reduce28DeviceReduceSingleTileKernelINS2_10policy_hubIdjN4cuda3__47maximumIdEEE10Policy1000EPdSB_iS8_ddNS5_3std3__410__identityEEEvT0_T1_T2_T3_T4_T6_E12temp_storage;
	add.s32 	%r255, %r254, %r253;
	st.shared.f64 	[%r255+8], %fd38;
$L__BB12_50:
	bar.sync 	0;
	setp.ne.s32 	%p102, %r35, 0;
	@%p102 bra 	$L__BB12_72;
	ld.shared.f64 	%fd193, [_ZZN3cub18CUB_300001_SM_10006detail6reduce28DeviceReduceSingleTileKernelINS2_10policy_hubIdjN4cuda3__47maximumIdEEE10Policy1000EPdSB_iS8_ddNS5_3std3__410__identityEEEvT0_T1_T2_T3_T4_T6_E12temp_storage+16];
	setp.lt.f64 	%p103, %fd380, %fd193;
	selp.f64 	%fd194, %fd193, %fd380, %p103;
	ld.shared.f64 	%fd195, [_ZZN3cub18CUB_300001_SM_10006detail6reduce28DeviceReduceSingleTileKernelINS2_10policy_hubIdjN4cuda3__47maximumIdEEE10Policy1000EPdSB_iS8_ddNS5_3std3__410__identityEEEvT0_T1_T2_T3_T4_T6_E12temp_storage+24];
	setp.lt.f64 	%p104, %fd194, %fd195;
	selp.f64 	%fd196, %fd195, %fd194, %p104;
	ld.shared.f64 	%fd197, [_ZZN3cub18CUB_300001_SM_10006detail6reduce28DeviceReduceSingleTileKernelINS2_10policy_hubIdjN4cuda3__47maximumIdEEE10Policy1000EPdSB_iS8_ddNS5_3std3__410__identityEEEvT0_T1_T2_T3_T4_T6_E12temp_storage+32];
	setp.lt.f64 	%p105, %fd196, %fd197;
	selp.f64 	%fd198, %fd197, %fd196, %p105;
	ld.shared.f64 	%fd199, [_ZZN3cub18CUB_300001_SM_10006detail6reduce28DeviceReduceSingleTileKernelINS2_10policy_hubIdjN4cuda3__47maximumIdEEE10Policy1000EPdSB_iS8_ddNS5_3std3__410__identityEEEvT0_T1_T2_T3_T4_T6_E12temp_storage+40];
	setp.lt.f64 	%p106, %fd198, %fd199;
	selp.f64 	%fd200, %fd199, %fd198, %p106;
	ld.shared.f64 	%fd201, [_ZZN3cub18CUB_300001_SM_10006detail6reduce28DeviceReduceSingleTileKernelINS2_10policy_hubIdjN4cuda3__47maximumIdEEE10Policy1000EPdSB_iS8_ddNS5_3std3__410__identityEEEvT0_T1_T2_T3_T4_T6_E12temp_storage+48];
	setp.lt.f64 	%p107, %fd200, %fd201;
	selp.f64 	%fd202, %fd201, %fd200, %p107;
	ld.shared.f64 	%fd203, [_ZZN3cub18CUB_300001_SM_10006detail6reduce28DeviceReduceSingleTileKernelINS2_10policy_hubIdjN4cuda3__47maximumIdEEE10Policy1000EPdSB_iS8_ddNS5_3std3__410__identityEEEvT0_T1_T2_T3_T4_T6_E12temp_storage+56];
	setp.lt.f64 	%p108, %fd202, %fd203;
	selp.f64 	%fd204, %fd203, %fd202, %p108;
	ld.shared.f64 	%fd205, [_ZZN3cub18CUB_300001_SM_10006detail6reduce28DeviceReduceSingleTileKernelINS2_10policy_hubIdjN4cuda3__47maximumIdEEE10Policy1000EPdSB_iS8_ddNS5_3std3__410__identityEEEvT0_T1_T2_T3_T4_T6_E12temp_storage+64];
	setp.lt.f64 	%p109, %fd204, %fd205;
	selp.f64 	%fd380, %fd205, %fd204, %p109;
	bra.uni 	$L__BB12_72;
$L__BB12_52:
	// begin inline asm
	mov.u32 %r138, %laneid;
	// end inline asm
	and.b32  	%r189, %r35, 992;
	add.s32 	%r190, %r189, 32;
	setp.gt.s32 	%p64, %r190, %r68;
	not.b32 	%r191, %r189;
	add.s32 	%r192, %r68, %r191;
	selp.b32 	%r187, %r192, 31, %p64;
	mov.b64 	%rd94, %fd372;
	mov.b64 	{%r140, %r145}, %rd94;
	mov.b32 	%r146, 1;
	mov.b32 	%r188, -1;
	// begin inline asm
	shfl.sync.down.b32 %r139, %r140, %r146, %r187, %r188;
	// end inline asm
	// begin inline asm
	shfl.sync.down.b32 %r144, %r145, %r146, %r187, %r188;
	// end inline asm
	mov.b64 	%rd95, {%r139, %r144};
	mov.b64 	%fd133, %rd95;
	setp.lt.s32 	%p65, %r138, %r187;
	setp.lt.f64 	%p66, %fd372, %fd133;
	selp.f64 	%fd134, %fd133, %fd372, %p66;
	selp.f64 	%fd135, %fd134, %fd372, %p65;
	mov.b64 	%rd96, %fd135;
	mov.b64 	{%r150, %r155}, %rd96;
	mov.b32 	%r156, 2;
	// begin inline asm
	shfl.sync.down.b32 %r149, %r150, %r156, %r187, %r188;
	// end inline asm
	// begin inline asm
	shfl.sync.down.b32 %r154, %r155, %r156, %r187, %r188;
	// end inline asm
	mov.b64 	%rd97, {%r149, %r154};
	mov.b64 	%fd136, %rd97;
	add.s32 	%r193, %r138, 2;
	setp.gt.s32 	%p67, %r193, %r187;
	setp.lt.f64 	%p68, %fd135, %fd136;
	selp.f64 	%fd137, %fd136, %fd135, %p68;
	selp.f64 	%fd138, %fd135, %fd137, %p67;
	mov.b64 	%rd98, %fd138;
	mov.b64 	{%r160, %r165}, %rd98;
	mov.b32 	%r166, 4;
	// begin inline asm
	shfl.sync.down.b32 %r159, %r160, %r166, %r187, %r188;
	// end inline asm
	// begin inline asm
	shfl.sync.down.b32 %r164, %r165, %r166, %r187, %r188;
	// end inline asm
	mov.b64 	%rd99, {%r159, %r164};
	mov.b64 	%fd139, %rd99;
	add.s32 	%r194, %r138, 4;
	setp.gt.s32 	%p69, %r194, %r187;
	setp.lt.f64 	%p70, %fd138, %fd139;
	selp.f64 	%fd140, %fd139, %fd138, %p70;
	selp.f64 	%fd141, %fd138, %fd140, %p69;
	mov.b64 	%rd100, %fd141;
	mov.b64 	{%r170, %r175}, %rd100;
	mov.b32 	%r176, 8;
	// begin inline asm
	shfl.sync.down.b32 %r169, %r170, %r176, %r187, %r188;
	// end inline asm
	// begin inline asm
	shfl.sync.down.b32 %r174, %r175, %r176, %r187, %r188;
	// end inline asm
	mov.b64 	%rd101, {%r169, %r174};
	mov.b64 	%fd142, %rd101;
	add.s32 	%r195, %r138, 8;
	setp.gt.s32 	%p71, %r195, %r187;
	setp.lt.f64 	%p72, %fd141, %fd142;
	selp.f64 	%fd143, %fd142, %fd141, %p72;
	selp.f64 	%fd144, %fd141, %fd143, %p71;
	mov.b64 	%rd102, %fd144;
	mov.b64 	{%r180, %r185}, %rd102;
	mov.b32 	%r186, 16;
	// begin inline asm
	shfl.sync.down.b32 %r179, %r180, %r186, %r187, %r188;
	// end inline asm
	// begin inline asm
	shfl.sync.down.b32 %r184, %r185, %r186, %r187, %r188;
	// end inline asm
	mov.b64 	%rd103, {%r179, %r184};
	mov.b64 	%fd145, %rd103;
	add.s32 	%r196, %r138, 16;
	setp.gt.s32 	%p73, %r196, %r187;
	setp.lt.f64 	%p74, %fd144, %fd145;
	selp.f64 	%fd146, %fd145, %fd144, %p74;
	selp.f64 	%fd380, %fd144, %fd146, %p73;
	setp.ne.s32 	%p75, %r138, 0;
	@%p75 bra 	$L__BB12_54;
	shr.u32 	%r197, %r35, 2;
	and.b32  	%r198, %r197, 248;
	mov.u32 	%r199, _ZZN3cub18CUB_300001_SM_10006detail6reduce28DeviceReduceSingleTileKernelINS2_10policy_hubIdjN4cuda3__47maximumIdEEE10Policy1000EPdSB_iS8_ddNS5_3std3__410__identityEEEvT0_T1_T2_T3_T4_T6_E12temp_storage;
	add.s32 	%r200, %r199, %r198;
	st.shared.f64 	[%r200+8], %fd380;
$L__BB12_54:
	bar.sync 	0;
	setp.ne.s32 	%p76, %r35, 0;
	@%p76 bra 	$L__BB12_72;
	setp.gt.s32 	%p77, %r68, 32;
	ld.shared.f64 	%fd147, [_ZZN3cub18CUB_300001_SM_10006detail6reduce28DeviceReduceSingleTileKernelINS2_10policy_hubIdjN4cuda3__47maximumIdEEE10Policy1000EPdSB_iS8_ddNS5_3std3__410__identityEEEvT0_T1_T2_T3_T4_T6_E12temp_storage+16];
	setp.lt.f64 	%p78, %fd380, %fd147;
	selp.f64 	%fd149, %fd147, %fd380, %p78;
	selp.f64 	%fd150, %fd149, %fd380, %p77;
	setp.gt.s32 	%p79, %r68, 64;
	ld.shared.f64 	%fd152, [_ZZN3cub18CUB_300001_SM_10006detail6reduce28DeviceReduceSingleTileKernelINS2_10policy_hubIdjN4cuda3__47maximumIdEEE10Policy1000EPdSB_iS8_ddNS5_3std3__410__identityEEEvT0_T1_T2_T3_T4_T6_E12temp_storage+24];
	setp.lt.f64 	%p80, %fd150, %fd152;
	selp.f64 	%fd154, %fd152, %fd150, %p80;
	selp.f64 	%fd155, %fd154, %fd150, %p79;
	setp.gt.s32 	%p81, %r68, 96;
	ld.shared.f64 	%fd157, [_ZZN3cub18CUB_300001_SM_10006detail6reduce28DeviceReduceSingleTileKernelINS2_10policy_hubIdjN4cuda3__47maximumIdEEE10Policy1000EPdSB_iS8_ddNS5_3std3__410__identityEEEvT0_T1_T2_T3_T4_T6_E12temp_storage+32];
	setp.lt.f64 	%p82, %fd155, %fd157;
	selp.f64 	%fd159, %fd157, %fd155, %p82;
	selp.f64 	%fd160, %fd159, %fd155, %p81;
	setp.gt.s32 	%p83, %r68, 128;
	ld.shared.f64 	%fd162, [_ZZN3cub18CUB_300001_SM_10006detail6reduce28DeviceReduceSingleTileKernelINS2_10policy_hubIdjN4cuda3__47maximumIdEEE10Policy1000EPdSB_iS8_ddNS5_3std3__410__identityEEEvT0_T1_T2_T3_T4_T6_E12temp_storage+40];
	setp.lt.f64 	%p84, %fd160, %fd162;
	selp.f64 	%fd164, %fd162, %fd160, %p84;
	selp.f64 	%fd165, %fd164, %fd160, %p83;
	setp.gt.s32 	%p85, %r68, 160;
	ld.shared.f64 	%fd167, [_ZZN3cub18CUB_300001_SM_10006detail6reduce28DeviceReduceSingleTileKernelINS2_10policy_hubIdjN4cuda3__47maximumIdEEE10Policy1000EPdSB_iS8_ddNS5_3std3__410__identityEEEvT0_T1_T2_T3_T4_T6_E12temp_storage+48];
	setp.lt.f64 	%p86, %fd165, %fd167;
	selp.f64 	%fd169, %fd167, %fd165, %p86;
	selp.f64 	%fd170, %fd169, %fd165, %p85;
	setp.gt.s32 	%p87, %r68, 192;
	ld.shared.f64 	%fd172, [_ZZN3cub18CUB_300001_SM_10006detail6reduce28DeviceReduceSingleTileKernelINS2_10policy_hubIdjN4cuda3__47maximumIdEEE10Policy1000EPdSB_iS8_ddNS5_3std3__410__identityEEEvT0_T1_T2_T3_T4_T6_E12temp_storage+56];
	setp.lt.f64 	%p88, %fd170, %fd172;
	selp.f64 	%fd174, %fd172, %fd170, %p88;
	selp.f64 	%fd175, %fd174, %fd170, %p87;
	setp.gt.s32 	%p89, %r68, 224;
	ld.shared.f64 	%fd177, [_ZZN3cub18CUB_300001_SM_10006detail6reduce28DeviceReduceSingleTileKernelINS2_10policy_hubIdjN4cuda3__47maximumIdEEE10Policy1000EPdSB_iS8_ddNS5_3std3__410__identityEEEvT0_T1_T2_T3_T4_T6_E12temp_storage+64];
	setp.lt.f64 	%p90, %fd175, %fd177;
	selp.f64 	%fd179, %fd177, %fd175, %p90;
	selp.f64 	%fd380, %fd179, %fd175, %p89;
	bra.uni 	$L__BB12_72;
$L__BB12_56:
	mov.u32 	%r47, %tid.x;
	mul.wide.u32 	%rd34, %r47, 8;
	add.s64 	%rd19, %rd15, %rd34;
	// begin inline asm
	ld.global.nc.u64 %rd18, [%rd19];
	// end inline asm
	mov.b64 	%fd59, %rd18;
	add.s64 	%rd21, %rd19, 2048;
	// begin inline asm
	ld.global.nc.u64 %rd20, [%rd21];
	// end inline asm
	mov.b64 	%fd60, %rd20;
	add.s64 	%rd23, %rd19, 4096;
	// begin inline asm
	ld.global.nc.u64 %rd22, [%rd23];
	// end inline asm
	mov.b64 	%fd61, %rd22;
	add.s64 	%rd25, %rd19, 6144;
	// begin inline asm
	ld.global.nc.u64 %rd24, [%rd25];
	// end inline asm
	mov.b64 	%fd62, %rd24;
	add.s64 	%rd27, %rd19, 8192;
	// begin inline asm
	ld.global.nc.u64 %rd26, [%rd27];
	// end inline asm
	mov.b64 	%fd63, %rd26;
	add.s64 	%rd29, %rd19, 10240;
	// begin inline asm
	ld.global.nc.u64 %rd28, [%rd29];
	// end inline asm
	mov.b64 	%fd64, %rd28;
	add.s64 	%rd31, %rd19, 12288;
	// begin inline asm
	ld.global.nc.u64 %rd30, [%rd31];
	// end inline asm
	mov.b64 	%fd65, %rd30;
	add.s64 	%rd33, %rd19, 14336;
	// begin inline asm
	ld.global.nc.u64 %rd32, [%rd33];
	// end inline asm
	mov.b64 	%fd66, %rd32;
	setp.lt.f64 	%p4, %fd59, %fd60;
	selp.f64 	%fd67, %fd60, %fd59, %p4;
	setp.lt.f64 	%p5, %fd67, %fd61;
	selp.f64 	%fd68, %fd61, %fd67, %p5;
	setp.lt.f64 	%p6, %fd68, %fd62;
	selp.f64 	%fd69, %fd62, %fd68, %p6;
	setp.lt.f64 	%p7, %fd69, %fd63;
	selp.f64 	%fd70, %fd63, %fd69, %p7;
	setp.lt.f64 	%p8, %fd70, %fd64;
	selp.f64 	%fd71, %fd64, %fd70, %p8;
	setp.lt.f64 	%p9, %fd71, %fd65;
	selp.f64 	%fd72, %fd65, %fd71, %p9;
	setp.lt.f64 	%p10, %fd72, %fd66;
	selp.f64 	%fd379, %fd66, %fd72, %p10;
	setp.lt.u32 	%p11, %r68, 4096;
	mov.b32 	%r465, 2048;
	@%p11 bra 	$L__BB12_60;
	add.s32 	%r48, %r68, -2048;
	mov.b32 	%r465, 2048;
$L__BB12_58:
	mul.wide.s32 	%rd51, %r465, 8;
	add.s64 	%rd36, %rd19, %rd51;
	// begin inline asm
	ld.global.nc.u64 %rd35, [%rd36];
	// end inline asm
	mov.b64 	%fd73, %rd35;
	add.s64 	%rd38, %rd36, 2048;
	// begin inline asm
	ld.global.nc.u64 %rd37, [%rd38];
	// end inline asm
	mov.b64 	%fd74, %rd37;
	add.s64 	%rd40, %rd36, 4096;
	// begin inline asm
	ld.global.nc.u64 %rd39, [%rd40];
	// end inline asm
	mov.b64 	%fd75, %rd39;
	add.s64 	%rd42, %rd36, 6144;
	// begin inline asm
	ld.global.nc.u64 %rd41, [%rd42];
	// end inline asm
	mov.b64 	%fd76, %rd41;
	add.s64 	%rd44, %rd36, 8192;
	// begin inline asm
	ld.global.nc.u64 %rd43, [%rd44];
	// end inline asm
	mov.b64 	%fd77, %rd43;
	add.s64 	%rd46, %rd36, 10240;
	// begin inline asm
	ld.global.nc.u64 %rd45, [%rd46];
	// end inline asm
	mov.b64 	%fd78, %rd45;
	add.s64 	%rd48, %rd36, 12288;
	// begin inline asm
	ld.global.nc.u64 %rd47, [%rd48];
	// end inline asm
	mov.b64 	%fd79, %rd47;
	add.s64 	%rd50, %rd36, 14336;
	// begin inline asm
	ld.global.nc.u64 %rd49, [%rd50];
	// end inline asm
	mov.b64 	%fd80, %rd49;
	setp.lt.f64 	%p12, %fd379, %fd73;
	selp.f64 	%fd81, %fd73, %fd379, %p12;
	setp.lt.f64 	%p13, %fd81, %fd74;
	selp.f64 	%fd82, %fd74, %fd81, %p13;
	setp.lt.f64 	%p14, %fd82, %fd75;
	selp.f64 	%fd83, %fd75, %fd82, %p14;
	setp.lt.f64 	%p15, %fd83, %fd76;
	selp.f64 	%fd84, %fd76, %fd83, %p15;
	setp.lt.f64 	%p16, %fd84, %fd77;
	selp.f64 	%fd85, %fd77, %fd84, %p16;
	setp.lt.f64 	%p17, %fd85, %fd78;
	selp.f64 	%fd86, %fd78, %fd85, %p17;
	setp.lt.f64 	%p18, %fd86, %fd79;
	selp.f64 	%fd87, %fd79, %fd86, %p18;
	setp.lt.f64 	%p19, %fd87, %fd80;
	selp.f64 	%fd379, %fd80, %fd87, %p19;
	sub.s32 	%r71, %r68, %r465;
	setp.lt.s32 	%p20, %r71, 2048;
	@%p20 bra 	$L__BB12_68;
	add.s32 	%r465, %r465, 2048;
	setp.le.s32 	%p21, %r465, %r48;
	@%p21 bra 	$L__BB12_58;
$L__BB12_60:
	setp.le.s32 	%p22, %r68, %r465;
	@%p22 bra 	$L__BB12_68;
	sub.s32 	%r52, %r68, %r465;
	setp.ge.s32 	%p23, %r47, %r52;
	@%p23 bra 	$L__BB12_68;
	not.b32 	%r72, %r47;
	add.s32 	%r73, %r68, %r72;
	sub.s32 	%r53, %r73, %r465;
	and.b32  	%r74, %r53, 768;
	setp.eq.s32 	%p24, %r74, 768;
	mov.u32 	%r469, %r47;
	@%p24 bra 	$L__BB12_65;
	add.s32 	%r467, %r47, %r465;
	shr.u32 	%r75, %r53, 8;
	add.s32 	%r76, %r75, 1;
	and.b32  	%r77, %r76, 3;
	neg.s32 	%r466, %r77;
	mov.u32 	%r469, %r47;
$L__BB12_64:
	.pragma "nounroll";
	mul.wide.u32 	%rd54, %r467, 8;
	add.s64 	%rd53, %rd15, %rd54;
	// begin inline asm
	ld.global.nc.u64 %rd52, [%rd53];
	// end inline asm
	mov.b64 	%fd89, %rd52;
	setp.lt.f64 	%p25, %fd379, %fd89;
	selp.f64 	%fd379, %fd89, %fd379, %p25;
	add.s32 	%r469, %r469, 256;
	add.s32 	%r467, %r467, 256;
	add.s32 	%r466, %r466, 1;
	setp.ne.s32 	%p26, %r466, 0;
	@%p26 bra 	$L__BB12_64;
$L__BB12_65:
	setp.lt.u32 	%p27, %r53, 768;
	@%p27 bra 	$L__BB12_68;
	cvt.u64.u32 	%rd55, %r469;
	cvt.u64.u32 	%rd56, %r465;
	add.s64 	%rd57, %rd55, %rd56;
	shl.b64 	%rd58, %rd57, 3;
	add.s64 	%rd59, %rd58, %rd15;
	add.s64 	%rd205, %rd59, 4096;
	add.s32 	%r470, %r469, %r465;
$L__BB12_67:
	mul.wide.u32 	%rd68, %r470, 8;
	add.s64 	%rd61, %rd15, %rd68;
	// begin inline asm
	ld.global.nc.u64 %rd60, [%rd61];
	// end inline asm
	mov.b64 	%fd90, %rd60;
	setp.lt.f64 	%p28, %fd379, %fd90;
	selp.f64 	%fd91, %fd90, %fd379, %p28;
	add.s64 	%rd63, %rd205, -2048;
	// begin inline asm
	ld.global.nc.u64 %rd62, [%rd63];
	// end inline asm
	mov.b64 	%fd92, %rd62;
	setp.lt.f64 	%p29, %fd91, %fd92;
	selp.f64 	%fd93, %fd92, %fd91, %p29;
	// begin inline asm
	ld.global.nc.u64 %rd64, [%rd205];
	// end inline asm
	mov.b64 	%fd94, %rd64;
	setp.lt.f64 	%p30, %fd93, %fd94;
	selp.f64 	%fd95, %fd94, %fd93, %p30;
	add.s64 	%rd67, %rd205, 2048;
	// begin inline asm
	ld.global.nc.u64 %rd66, [%rd67];
	// end inline asm
	mov.b64 	%fd96, %rd66;
	setp.lt.f64 	%p31, %fd95, %fd96;
	selp.f64 	%fd379, %fd96, %fd95, %p31;
	add.s32 	%r469, %r469, 1024;
	add.s64 	%rd205, %rd205, 8192;
	add.s32 	%r470, %r470, 1024;
	setp.lt.s32 	%p32, %r469, %r52;
	@%p32 bra 	$L__BB12_67;
$L__BB12_68:
	// begin inline asm
	mov.u32 %r78, %laneid;
	// end inline asm
	mov.b64 	%rd69, %fd379;
	mov.b64 	{%r80, %r85}, %rd69;
	mov.b32 	%r86, 1;
	mov.b32 	%r127, 31;
	mov.b32 	%r128, -1;
	// begin inline asm
	shfl.sync.down.b32 %r79, %r80, %r86, %r127, %r128;
	// end inline asm
	// begin inline asm
	shfl.sync.down.b32 %r84, %r85, %r86, %r127, %r128;
	// end inline asm
	mov.b64 	%rd70, {%r79, %r84};
	mov.b64 	%fd97, %rd70;
	setp.gt.s32 	%p33, %r78, 30;
	setp.lt.f64 	%p34, %fd379, %fd97;
	selp.f64 	%fd98, %fd97, %fd379, %p34;
	selp.f64 	%fd99, %fd379, %fd98, %p33;
	mov.b64 	%rd71, %fd99;
	mov.b64 	{%r90, %r95}, %rd71;
	mov.b32 	%r96, 2;
	// begin inline asm
	shfl.sync.down.b32 %r89, %r90, %r96, %r127, %r128;
	// end inline asm
	// begin inline asm
	shfl.sync.down.b32 %r94, %r95, %r96, %r127, %r128;
	// end inline asm
	mov.b64 	%rd72, {%r89, %r94};
	mov.b64 	%fd100, %rd72;
	setp.gt.s32 	%p35, %r78, 29;
	setp.lt.f64 	%p36, %fd99, %fd100;
	selp.f64 	%fd101, %fd100, %fd99, %p36;
	selp.f64 	%fd102, %fd99, %fd101, %p35;
	mov.b64 	%rd73, %fd102;
	mov.b64 	{%r100, %r105}, %rd73;
	mov.b32 	%r106, 4;
	// begin inline asm
	shfl.sync.down.b32 %r99, %r100, %r106, %r127, %r128;
	// end inline asm
	// begin inline asm
	shfl.sync.down.b32 %r104, %r105, %r106, %r127, %r128;
	// end inline asm
	mov.b64 	%rd74, {%r99, %r104};
	mov.b64 	%fd103, %rd74;
	setp.gt.s32 	%p37, %r78, 27;
	setp.lt.f64 	%p38, %fd102, %fd103;
	selp.f64 	%fd104, %fd103, %fd102, %p38;
	selp.f64 	%fd105, %fd102, %fd104, %p37;
	mov.b64 	%rd75, %fd105;
	mov.b64 	{%r110, %r115}, %rd75;
	mov.b32 	%r116, 8;
	// begin inline asm
	shfl.sync.down.b32 %r109, %r110, %r116, %r127, %r128;
	// end inline asm
	// begin inline asm
	shfl.sync.down.b32 %r114, %r115, %r116, %r127, %r128;
	// end inline asm
	mov.b64 	%rd76, {%r109, %r114};
	mov.b64 	%fd106, %rd76;
	setp.gt.s32 	%p39, %r78, 23;
	setp.lt.f64 	%p40, %fd105, %fd106;
	selp.f64 	%fd107, %fd106, %fd105, %p40;
	selp.f64 	%fd108, %fd105, %fd107, %p39;
	mov.b64 	%rd77, %fd108;
	mov.b64 	{%r120, %r125}, %rd77;
	mov.b32 	%r126, 16;
	// begin inline asm
	shfl.sync.down.b32 %r119, %r120, %r126, %r127, %r128;
	// end inline asm
	// begin inline asm
	shfl.sync.down.b32 %r124, %r125, %r126, %r127, %r128;
	// end inline asm
	mov.b64 	%rd78, {%r119, %r124};
	mov.b64 	%fd109, %rd78;
	setp.gt.s32 	%p41, %r78, 15;
	setp.lt.f64 	%p42, %fd108, %fd109;
	selp.f64 	%fd54, %fd109, %fd108, %p42;
	selp.f64 	%fd380, %fd108, %fd54, %p41;
	setp.ne.s32 	%p43, %r78, 0;
	@%p43 bra 	$L__BB12_70;
	shr.u32 	%r129, %r47, 2;
	and.b32  	%r130, %r129, 248;
	mov.u32 	%r131, _ZZN3cub18CUB_300001_SM_10006detail6reduce28DeviceReduceSingleTileKernelINS2_10policy_hubIdjN4cuda3__47maximumIdEEE10Policy1000EPdSB_iS8_ddNS5_3std3__410__identityEEEvT0_T1_T2_T3_T4_T6_E12temp_storage;
	add.s32 	%r132, %r131, %r130;
	st.shared.f64 	[%r132+8], %fd54;
$L__BB12_70:
	bar.sync 	0;
	setp.ne.s32 	%p44, %r47, 0;
	@%p44 bra 	$L__BB12_72;
	ld.shared.f64 	%fd110, [_ZZN3cub18CUB_300001_SM_10006detail6reduce28DeviceReduceSingleTileKernelINS2_10policy_hubIdjN4cuda3__47maximumIdEEE10Policy1000EPdSB_iS8_ddNS5_3std3__410__identityEEEvT0_T1_T2_T3_T4_T6_E12temp_storage+16];
	setp.lt.f64 	%p45, %fd380, %fd110;
	selp.f64 	%fd111, %fd110, %fd380, %p45;
	ld.shared.f64 	%fd112, [_ZZN3cub18CUB_300001_SM_10006detail6reduce28DeviceReduceSingleTileKernelINS2_10policy_hubIdjN4cuda3__47maximumIdEEE10Policy1000EPdSB_iS8_ddNS5_3std3__410__identityEEEvT0_T1_T2_T3_T4_T6_E12temp_storage+24];
	setp.lt.f64 	%p46, %fd111, %fd112;
	selp.f64 	%fd113, %fd112, %fd111, %p46;
	ld.shared.f64 	%fd114, [_ZZN3cub18CUB_300001_SM_10006detail6reduce28DeviceReduceSingleTileKernelINS2_10policy_hubIdjN4cuda3__47maximumIdEEE10Policy1000EPdSB_iS8_ddNS5_3std3__410__identityEEEvT0_T1_T2_T3_T4_T6_E12temp_storage+32];
	setp.lt.f64 	%p47, %fd113, %fd114;
	selp.f64 	%fd115, %fd114, %fd113, %p47;
	ld.shared.f64 	%fd116, [_ZZN3cub18CUB_300001_SM_10006detail6reduce28DeviceReduceSingleTileKernelINS2_10policy_hubIdjN4cuda3__47maximumIdEEE10Policy1000EPdSB_iS8_ddNS5_3std3__410__identityEEEvT0_T1_T2_T3_T4_T6_E12temp_storage+40];
	setp.lt.f64 	%p48, %fd115, %fd116;
	selp.f64 	%fd117, %fd116, %fd115, %p48;
	ld.shared.f64 	%fd118, [_ZZN3cub18CUB_300001_SM_10006detail6reduce28DeviceReduceSingleTileKernelINS2_10policy_hubIdjN4cuda3__47maximumIdEEE10Policy1000EPdSB_iS8_ddNS5_3std3__410__identityEEEvT0_T1_T2_T3_T4_T6_E12temp_storage+48];
	setp.lt.f64 	%p49, %fd117, %fd118;
	selp.f64 	%fd119, %fd118, %fd117, %p49;
	ld.shared.f64 	%fd120, [_ZZN3cub18CUB_300001_SM_10006detail6reduce28DeviceReduceSingleTileKernelINS2_10policy_hubIdjN4cuda3__47maximumIdEEE10Policy1000EPdSB_iS8_ddNS5_3std3__410__identityEEEvT0_T1_T2_T3_T4_T6_E12temp_storage+56];
	setp.lt.f64 	%p50, %fd119, %fd120;
	selp.f64 	%fd121, %fd120, %fd119, %p50;
	ld.shared.f64 	%fd122, [_ZZN3cub18CUB_300001_SM_10006detail6reduce28DeviceReduceSingleTileKernelINS2_10policy_hubIdjN4cuda3__47maximumIdEEE10Policy1000EPdSB_iS8_ddNS5_3std3__410__identityEEEvT0_T1_T2_T3_T4_T6_E12temp_storage+64];
	setp.lt.f64 	%p51, %fd121, %fd122;
	selp.f64 	%fd380, %fd122, %fd121, %p51;
$L__BB12_72:
	mov.u32 	%r444, %tid.x;
	setp.ne.s32 	%p217, %r444, 0;
	@%p217 bra 	$L__BB12_74;
	setp.lt.f64 	%p218, %fd58, %fd380;
	selp.f64 	%fd353, %fd380, %fd58, %p218;
	st.global.f64 	[%rd1], %fd353;
$L__BB12_74:
	ret;

}
	// .globl	_ZN3cub18CUB_300001_SM_10006detail6reduce28DeviceReduceSingleTileKernelINS2_10policy_hubIdyN4cuda3__47maximumIdEEE10Policy1000EN6thrust24THRUST_300001_SM_1000_NS6detail15normal_iteratorINSC_10device_ptrIdEEEEPdyS8_ddNS5_3std3__410__identityEEEvT0_T1_T2_T3_T4_T6_
.visible .entry _ZN3cub18CUB_300001_SM_10006detail6reduce28DeviceReduceSingleTileKernelINS2_10policy_hubIdyN4cuda3__47maximumIdEEE10Policy1000EN6thrust24THRUST_300001_SM_1000_NS6detail15normal_iteratorINSC_10device_ptrIdEEEEPdyS8_ddNS5_3std3__410__identityEEEvT0_T1_T2_T3_T4_T6_(
	.param .align 8 .b8 _ZN3cub18CUB_300001_SM_10006detail6reduce28DeviceReduceSingleTileKernelINS2_10policy_hubIdyN4cuda3__47maximumIdEEE10Policy1000EN6thrust24THRUST_300001_SM_1000_NS6detail15normal_iteratorINSC_10device_ptrIdEEEEPdyS8_ddNS5_3std3__410__identityEEEvT0_T1_T2_T3_T4_T6__param_0[8],
	.param .u64 .ptr .align 1 _ZN3cub18CUB_300001_SM_10006detail6reduce28DeviceReduceSingleTileKernelINS2_10policy_hubIdyN4cuda3__47maximumIdEEE10Policy1000EN6thrust24THRUST_300001_SM_1000_NS6detail15normal_iteratorINSC_10device_ptrIdEEEEPdyS8_ddNS5_3std3__410__identityEEEvT0_T1_T2_T3_T4_T6__param_1,
	.param .u64 _ZN3cub18CUB_300001_SM_10006detail6reduce28DeviceReduceSingleTileKernelINS2_10policy_hubIdyN4cuda3__47maximumIdEEE10Policy1000EN6thrust24THRUST_300001_SM_1000_NS6detail15normal_iteratorINSC_10device_ptrIdEEEEPdyS8_ddNS5_3std3__410__identityEEEvT0_T1_T2_T3_T4_T6__param_2,
	.param .align 1 .b8 _ZN3cub18CUB_300001_SM_10006detail6reduce28DeviceReduceSingleTileKernelINS2_10policy_hubIdyN4cuda3__47maximumIdEEE10Policy1000EN6thrust24THRUST_300001_SM_1000_NS6detail15normal_iteratorINSC_10device_ptrIdEEEEPdyS8_ddNS5_3std3__410__identityEEEvT0_T1_T2_T3_T4_T6__param_3[1],
	.param .f64 _ZN3cub18CUB_300001_SM_10006detail6reduce28DeviceReduceSingleTileKernelINS2_10policy_hubIdyN4cuda3__47maximumIdEEE10Policy1000EN6thrust24THRUST_300001_SM_1000_NS6detail15normal_iteratorINSC_10device_ptrIdEEEEPdyS8_ddNS5_3std3__410__identityEEEvT0_T1_T2_T3_T4_T6__param_4,
	.param .align 1 .b8 _ZN3cub18CUB_300001_SM_10006detail6reduce28DeviceReduceSingleTileKernelINS2_10policy_hubIdyN4cuda3__47maximumIdEEE10Policy1000EN6thrust24THRUST_300001_SM_1000_NS6detail15normal_iteratorINSC_10device_ptrIdEEEEPdyS8_ddNS5_3std3__410__identityEEEvT0_T1_T2_T3_T4_T6__param_5[1]
)
.maxntid 256
.minnctapersm 1
{
	.reg .pred 	%p<169>;
	.reg .b32 	%r<246>;
	.reg .b64 	%rd<86>;
	.reg .b64 	%fd<309>;
	// demoted variable
	.shared .align 8 .b8 _ZZN3cub18CUB_300001_SM_10006detail6reduce28DeviceReduceSingleTileKernelINS2_10policy_hubIdyN4cuda3__47maximumIdEEE10Policy1000EN6thrust24THRUST_300001_SM_1000_NS6detail15normal_iteratorINSC_10device_ptrIdEEEEPdyS8_ddNS5_3std3__410__identityEEEvT0_T1_T2_T3_T4_T6_E12temp_storage[80];
	ld.param.u64 	%rd18, [_ZN3cub18CUB_300001_SM_10006detail6reduce28DeviceReduceSingleTileKernelINS2_10policy_hubIdyN4cuda3__47maximumIdEEE10Policy1000EN6thrust24THRUST_300001_SM_1000_NS6detail15normal_iteratorINSC_10device_ptrIdEEEEPdyS8_ddNS5_3std3__410__identityEEEvT0_T1_T2_T3_T4_T6__param_0];
	ld.param.u64 	%rd20, [_ZN3cub18CUB_300001_SM_10006detail6reduce28DeviceReduceSingleTileKernelINS2_10policy_hubIdyN4cuda3__47maximumIdEEE10Policy1000EN6thrust24THRUST_300001_SM_1000_NS6detail15normal_iteratorINSC_10device_ptrIdEEEEPdyS8_ddNS5_3std3__410__identityEEEvT0_T1_T2_T3_T4_T6__param_1];
	ld.param.u64 	%rd19, [_ZN3cub18CUB_300001_SM_10006detail6reduce28DeviceReduceSingleTileKernelINS2_10policy_hubIdyN4cuda3__47maximumIdEEE10Policy1000EN6thrust24THRUST_300001_SM_1000_NS6detail15normal_iteratorINSC_10device_ptrIdEEEEPdyS8_ddNS5_3std3__410__identityEEEvT0_T1_T2_T3_T4_T6__param_2];
	ld.param.f64 	%fd42, [_ZN3cub18CUB_300001_SM_10006detail6reduce28DeviceReduceSingleTileKernelINS2_10policy_hubIdyN4cuda3__47maximumIdEEE10Policy1000EN6thrust24THRUST_300001_SM_1000_NS6detail15normal_iteratorINSC_10device_ptrIdEEEEPdyS8_ddNS5_3std3__410__identityEEEvT0_T1_T2_T3_T4_T6__param_4];
	cvta.to.global.u64 	%rd1, %rd20;
	setp.ne.s64 	%p1, %rd19, 0;
	@%p1 bra 	$L__BB13_3;
	mov.u32 	%r231, %tid.x;
	setp.ne.s32 	%p168, %r231, 0;
	@%p168 bra 	$L__BB13_51;
	st.global.f64 	[%rd1], %fd42;
	bra.uni 	$L__BB13_51;
$L__BB13_3:
	cvta.to.global.u64 	%rd2, %rd18;
	setp.gt.u64 	%p2, %rd19, 2047;
	@%p2 bra 	$L__BB13_28;
	cvt.u32.u64 	%r1, %rd19;
	mov.u32 	%r2, %tid.x;
	setp.ge.u32 	%p80, %r2, %r1;
	mov.f64 	%fd296, 0d0000000000000000;
	mov.u32 	%r235, %r2;
	@%p80 bra 	$L__BB13_6;
	mul.wide.u32 	%rd51, %r2, 8;
	add.s64 	%rd52, %rd2, %rd51;
	ld.global.f64 	%fd296, [%rd52];
	add.s32 	%r235, %r2, 256;
$L__BB13_6:
	setp.ge.u32 	%p81, %r235, %r1;
	@%p81 bra 	$L__BB13_19;
	not.b32 	%r108, %r235;
	add.s32 	%r109, %r108, %r1;
	shr.u32 	%r110, %r109, 8;
	add.s32 	%r5, %r110, 1;
	and.b32  	%r6, %r5, 15;
	setp.lt.u32 	%p82, %r109, 3840;
	@%p82 bra 	$L__BB13_10;
	and.b32  	%r111, %r5, 33554416;
	neg.s32 	%r233, %r111;
	mul.wide.u32 	%rd53, %r235, 8;
	add.s64 	%rd54, %rd53, %rd2;
	add.s64 	%rd81, %rd54, 16384;
$L__BB13_9:
	.pragma "nounroll";
	ld.global.f64 	%fd157, [%rd81+-16384];
	setp.lt.f64 	%p83, %fd296, %fd157;
	selp.f64 	%fd158, %fd157, %fd296, %p83;
	ld.global.f64 	%fd159, [%rd81+-14336];
	setp.lt.f64 	%p84, %fd158, %fd159;
	selp.f64 	%fd160, %fd159, %fd158, %p84;
	ld.global.f64 	%fd161, [%rd81+-12288];
	setp.lt.f64 	%p85, %fd160, %fd161;
	selp.f64 	%fd162, %fd161, %fd160, %p85;
	ld.global.f64 	%fd163, [%rd81+-10240];
	setp.lt.f64 	%p86, %fd162, %fd163;
	selp.f64 	%fd164, %fd163, %fd162, %p86;
	ld.global.f64 	%fd165, [%rd81+-8192];
	setp.lt.f64 	%p87, %fd164, %fd165;
	selp.f64 	%fd166, %fd165, %fd164, %p87;
	ld.global.f64 	%fd167, [%rd81+-6144];
	setp.lt.f64 	%p88, %fd166, %fd167;
	selp.f64 	%fd168, %fd167, %fd166, %p88;
	ld.global.f64 	%fd169, [%rd81+-4096];
	setp.lt.f64 	%p89, %fd168, %fd169;
	selp.f64 	%fd170, %fd169, %fd168, %p89;
	ld.global.f64 	%fd171, [%rd81+-2048];
	setp.lt.f64 	%p90, %fd170, %fd171;
	selp.f64 	%fd172, %fd171, %fd170, %p90;
	ld.global.f64 	%fd173, [%rd81];
	setp.lt.f64 	%p91, %fd172, %fd173;
	selp.f64 	%fd174, %fd173, %fd172, %p91;
	ld.global.f64 	%fd175, [%rd81+2048];
	setp.lt.f64 	%p92, %fd174, %fd175;
	selp.f64 	%fd176, %fd175, %fd174, %p92;
	ld.global.f64 	%fd177, [%rd81+4096];
	setp.lt.f64 	%p93, %fd176, %fd177;
	selp.f64 	%fd178, %fd177, %fd176, %p93;
	ld.global.f64 	%fd179, [%rd81+6144];
	setp.lt.f64 	%p94, %fd178, %fd179;
	selp.f64 	%fd180, %fd179, %fd178, %p94;
	ld.global.f64 	%fd181, [%rd81+8192];
	setp.lt.f64 	%p95, %fd180, %fd181;
	selp.f64 	%fd182, %fd181, %fd180, %p95;
	ld.global.f64 	%fd183, [%rd81+10240];
	setp.lt.f64 	%p96, %fd182, %fd183;
	selp.f64 	%fd184, %fd183, %fd182, %p96;
	ld.global.f64 	%fd185, [%rd81+12288];
	setp.lt.f64 	%p97, %fd184, %fd185;
	selp.f64 	%fd186, %fd185, %fd184, %p97;
	ld.global.f64 	%fd187, [%rd81+14336];
	setp.lt.f64 	%p98, %fd186, %fd187;
	selp.f64 	%fd296, %fd187, %fd186, %p98;
	add.s32 	%r235, %r235, 4096;
	add.s32 	%r233, %r233, 16;
	add.s64 	%rd81, %rd81, 32768;
	setp.ne.s32 	%p99, %r233, 0;
	@%p99 bra 	$L__BB13_9;
$L__BB13_10:
	setp.eq.s32 	%p100, %r6, 0;
	@%p100 bra 	$L__BB13_19;
	and.b32  	%r13, %r5, 7;
	setp.lt.u32 	%p101, %r6, 8;
	@%p101 bra 	$L__BB13_13;
	mul.wide.s32 	%rd55, %r235, 8;
	add.s64 	%rd56, %rd2, %rd55;
	ld.global.f64 	%fd189, [%rd56];
	setp.lt.f64 	%p102, %fd296, %fd189;
	selp.f64 	%fd190, %fd189, %fd296, %p102;
	ld.global.f64 	%fd191, [%rd56+2048];
	setp.lt.f64 	%p103, %fd190, %fd191;
	selp.f64 	%fd192, %fd191, %fd190, %p103;
	ld.global.f64 	%fd193, [%rd56+4096];
	setp.lt.f64 	%p104, %fd192, %fd193;
	selp.f64 	%fd194, %fd193, %fd192, %p104;
	ld.global.f64 	%fd195, [%rd56+6144];
	setp.lt.f64 	%p105, %fd194, %fd195;
	selp.f64 	%fd196, %fd195, %fd194, %p105;
	ld.global.f64 	%fd197, [%rd56+8192];
	setp.lt.f64 	%p106, %fd196, %fd197;
	selp.f64 	%fd198, %fd197, %fd196, %p106;
	ld.global.f64 	%fd199, [%rd56+10240];
	setp.lt.f64 	%p107, %fd198, %fd199;
	selp.f64 	%fd200, %fd199, %fd198, %p107;
	ld.global.f64 	%fd201, [%rd56+12288];
	setp.lt.f64 	%p108, %fd200, %fd201;
	selp.f64 	%fd202, %fd201, %fd200, %p108;
	ld.global.f64 	%fd203, [%rd56+14336];
	setp.lt.f64 	%p109, %fd202, %fd203;
	selp.f64 	%fd296, %fd203, %fd202, %p109;
	add.s32 	%r235, %r235, 2048;
$L__BB13_13:
	setp.eq.s32 	%p110, %r13, 0;
	@%p110 bra 	$L__BB13_19;
	and.b32  	%r16, %r5, 3;
	setp.lt.u32 	%p111, %r13, 4;
	@%p111 bra 	$L__BB13_16;
	mul.wide.s32 	%rd57, %r235, 8;
	add.s64 	%rd58, %rd2, %rd57;
	ld.global.f64 	%fd205, [%rd58];
	setp.lt.f64 	%p112, %fd296, %fd205;
	selp.f64 	%fd206, %fd205, %fd296, %p112;
	ld.global.f64 	%fd207, [%rd58+2048];
	setp.lt.f64 	%p113, %fd206, %fd207;
	selp.f64 	%fd208, %fd207, %fd206, %p113;
	ld.global.f64 	%fd209, [%rd58+4096];
	setp.lt.f64 	%p114, %fd208, %fd209;
	selp.f64 	%fd210, %fd209, %fd208, %p114;
	ld.global.f64 	%fd211, [%rd58+6144];
	setp.lt.f64 	%p115, %fd210, %fd211;
	selp.f64 	%fd296, %fd211, %fd210, %p115;
	add.s32 	%r235, %r235, 1024;
$L__BB13_16:
	setp.eq.s32 	%p116, %r16, 0;
	@%p116 bra 	$L__BB13_19;
	neg.s32 	%r238, %r16;
$L__BB13_18:
	.pragma "nounroll";
	mul.wide.s32 	%rd59, %r235, 8;
	add.s64 	%rd60, %rd2, %rd59;
	ld.global.f64 	%fd212, [%rd60];
	setp.lt.f64 	%p117, %fd296, %fd212;
	selp.f64 	%fd296, %fd212, %fd296, %p117;
	add.s32 	%r235, %r235, 256;
	add.s32 	%r238, %r238, 1;
	setp.ne.s32 	%p118, %r238, 0;
	@%p118 bra 	$L__BB13_18;
$L__BB13_19:
	setp.lt.u64 	%p119, %rd19, 256;
	@%p119 bra 	$L__BB13_24;
	// begin inline asm
	mov.u32 %r175, %laneid;
	// end inline asm
	mov.b64 	%rd71, %fd296;
	mov.b64 	{%r177, %r182}, %rd71;
	mov.b32 	%r183, 1;
	mov.b32 	%r224, 31;
	mov.b32 	%r225, -1;
	// begin inline asm
	shfl.sync.down.b32 %r176, %r177, %r183, %r224, %r225;
	// end inline asm
	// begin inline asm
	shfl.sync.down.b32 %r181, %r182, %r183, %r224, %r225;
	// end inline asm
	mov.b64 	%rd72, {%r176, %r181};
	mov.b64 	%fd260, %rd72;
	setp.gt.s32 	%p147, %r175, 30;
	setp.lt.f64 	%p148, %fd296, %fd260;
	selp.f64 	%fd261, %fd260, %fd296, %p148;
	selp.f64 	%fd262, %fd296, %fd261, %p147;
	mov.b64 	%rd73, %fd262;
	mov.b64 	{%r187, %r192}, %rd73;
	mov.b32 	%r193, 2;
	// begin inline asm
	shfl.sync.down.b32 %r186, %r187, %r193, %r224, %r225;
	// end inline asm
	// begin inline asm
	shfl.sync.down.b32 %r191, %r192, %r193, %r224, %r225;
	// end inline asm
	mov.b64 	%rd74, {%r186, %r191};
	mov.b64 	%fd263, %rd74;
	setp.gt.s32 	%p149, %r175, 29;
	setp.lt.f64 	%p150, %fd262, %fd263;
	selp.f64 	%fd264, %fd263, %fd262, %p150;
	selp.f64 	%fd265, %fd262, %fd264, %p149;
	mov.b64 	%rd75, %fd265;
	mov.b64 	{%r197, %r202}, %rd75;
	mov.b32 	%r203, 4;
	// begin inline asm
	shfl.sync.down.b32 %r196, %r197, %r203, %r224, %r225;
	// end inline asm
	// begin inline asm
	shfl.sync.down.b32 %r201, %r202, %r203, %r224, %r225;
	// end inline asm
	mov.b64 	%rd76, {%r196, %r201};
	mov.b64 	%fd266, %rd76;
	setp.gt.s32 	%p151, %r175, 27;
	setp.lt.f64 	%p152, %fd265, %fd266;
	selp.f64 	%fd267, %fd266, %fd265, %p152;
	selp.f64 	%fd268, %fd265, %fd267, %p151;
	mov.b64 	%rd77, %fd268;
	mov.b64 	{%r207, %r212}, %rd77;
	mov.b32 	%r213, 8;
	// begin inline asm
	shfl.sync.down.b32 %r206, %r207, %r213, %r224, %r225;
	// end inline asm
	// begin inline asm
	shfl.sync.down.b32 %r211, %r212, %r213, %r224, %r225;
	// end inline asm
	mov.b64 	%rd78, {%r206, %r211};
	mov.b64 	%fd269, %rd78;
	setp.gt.s32 	%p153, %r175, 23;
	setp.lt.f64 	%p154, %fd268, %fd269;
	selp.f64 	%fd270, %fd269, %fd268, %p154;
	selp.f64 	%fd271, %fd268, %fd270, %p153;
	mov.b64 	%rd79, %fd271;
	mov.b64 	{%r217, %r222}, %rd79;
	mov.b32 	%r223, 16;
	// begin inline asm
	shfl.sync.down.b32 %r216, %r217, %r223, %r224, %r225;
	// end inline asm
	// begin inline asm
	shfl.sync.down.b32 %r221, %r222, %r223, %r224, %r225;
	// end inline asm
	mov.b64 	%rd80, {%r216, %r221};
	mov.b64 	%fd272, %rd80;
	setp.gt.s32 	%p155, %r175, 15;
	setp.lt.f64 	%p156, %fd271, %fd272;
	selp.f64 	%fd16, %fd272, %fd271, %p156;
	selp.f64 	%fd308, %fd271, %fd16, %p155;
	setp.ne.s32 	%p157, %r175, 0;
	@%p157 bra 	$L__BB13_22;
	shr.u32 	%r226, %r2, 2;
	and.b32  	%r227, %r226, 248;
	mov.u32 	%r228, _ZZN3cub18CUB_300001_SM_10006detail6reduce28DeviceReduceSingleTileKernelINS2_10policy_hubIdyN4cuda3__47maximumIdEEE10Policy1000EN6thrust24THRUST_300001_SM_1000_NS6detail15normal_iteratorINSC_10device_ptrIdEEEEPdyS8_ddNS5_3std3__410__identityEEEvT0_T1_T2_T3_T4_T6_E12temp_storage;
	add.s32 	%r229, %r228, %r227;
	st.shared.f64 	[%r229+8], %fd16;
$L__BB13_22:
	bar.sync 	0;
	setp.ne.s32 	%p158, %r2, 0;
	@%p158 bra 	$L__BB13_49;
	ld.shared.f64 	%fd273, [_ZZN3cub18CUB_300001_SM_10006detail6reduce28DeviceReduceSingleTileKernelINS2_10policy_hubIdyN4cuda3__47maximumIdEEE10Policy1000EN6thrust24THRUST_300001_SM_1000_NS6detail15normal_iteratorINSC_10device_ptrIdEEEEPdyS8_ddNS5_3std3__410__identityEEEvT0_T1_T2_T3_T4_T6_E12temp_storage+16];
	setp.lt.f64 	%p159, %fd308, %fd273;
	selp.f64 	%fd274, %fd273, %fd308, %p159;
	ld.shared.f64 	%fd275, [_ZZN3cub18CUB_300001_SM_10006detail6reduce28DeviceReduceSingleTileKernelINS2_10policy_hubIdyN4cuda3__47maximumIdEEE10Policy1000EN6thrust24THRUST_300001_SM_1000_NS6detail15normal_iteratorINSC_10device_ptrIdEEEEPdyS8_ddNS5_3std3__410__identityEEEvT0_T1_T2_T3_T4_T6_E12temp_storage+24];
	setp.lt.f64 	%p160, %fd274, %fd275;
	selp.f64 	%fd276, %fd275, %fd274, %p160;
	ld.shared.f64 	%fd277, [_ZZN3cub18CUB_300001_SM_10006detail6reduce28DeviceReduceSingleTileKernelINS2_10policy_hubIdyN4cuda3__47maximumIdEEE10Policy1000EN6thrust24THRUST_300001_SM_1000_NS6detail15normal_iteratorINSC_10device_ptrIdEEEEPdyS8_ddNS5_3std3__410__identityEEEvT0_T1_T2_T3_T4_T6_E12temp_storage+32];
	setp.lt.f64 	%p161, %fd276, %fd277;
	selp.f64 	%fd278, %fd277, %fd276, %p161;
	ld.shared.f64 	%fd279, [_ZZN3cub18CUB_300001_SM_10006detail6reduce28DeviceReduceSingleTileKernelINS2_10policy_hubIdyN4cuda3__47maximumIdEEE10Policy1000EN6thrust24THRUST_300001_SM_1000_NS6detail15normal_iteratorINSC_10device_ptrIdEEEEPdyS8_ddNS5_3std3__410__identityEEEvT0_T1_T2_T3_T4_T6_E12temp_storage+40];
	setp.lt.f64 	%p162, %fd278, %fd279;
	selp.f64 	%fd280, %fd279, %fd278, %p162;
	ld.shared.f64 	%fd281, [_ZZN3cub18CUB_300001_SM_10006detail6reduce28DeviceReduceSingleTileKernelINS2_10policy_hubIdyN4cuda3__47maximumIdEEE10Policy1000EN6thrust24THRUST_300001_SM_1000_NS6detail15normal_iteratorINSC_10device_ptrIdEEEEPdyS8_ddNS5_3std3__410__identityEEEvT0_T1_T2_T3_T4_T6_E12temp_storage+48];
	setp.lt.f64 	%p163, %fd280, %fd281;
	selp.f64 	%fd282, %fd281, %fd280, %p163;
	ld.shared.f64 	%fd283, [_ZZN3cub18CUB_300001_SM_10006detail6reduce28DeviceReduceSingleTileKernelINS2_10policy_hubIdyN4cuda3__47maximumIdEEE10Policy1000EN6thrust24THRUST_300001_SM_1000_NS6detail15normal_iteratorINSC_10device_ptrIdEEEEPdyS8_ddNS5_3std3__410__identityEEEvT0_T1_T2_T3_T4_T6_E12temp_storage+56];
	setp.lt.f64 	%p164, %fd282, %fd283;
	selp.f64 	%fd284, %fd283, %fd282, %p164;
	ld.shared.f64 	%fd285, [_ZZN3cub18CUB_300001_SM_10006detail6reduce28DeviceReduceSingleTileKernelINS2_10policy_hubIdyN4cuda3__47maximumIdEEE10Policy1000EN6thrust24THRUST_300001_SM_1000_NS6detail15normal_iteratorINSC_10device_ptrIdEEEEPdyS8_ddNS5_3std3__410__identityEEEvT0_T1_T2_T3_T4_T6_E12temp_storage+64];
	setp.lt.f64 	%p165, %fd284, %fd285;
	selp.f64 	%fd308, %fd285, %fd284, %p165;
	bra.uni 	$L__BB13_49;
$L__BB13_24:
	// begin inline asm
	mov.u32 %r112, %laneid;
	// end inline asm
	and.b32  	%r163, %r2, 992;
	add.s32 	%r164, %r163, 32;
	setp.gt.u32 	%p120, %r164, %r1;
	not.b32 	%r165, %r163;
	add.s32 	%r166, %r1, %r165;
	selp.b32 	%r161, %r166, 31, %p120;
	mov.b64 	%rd61, %fd296;
	mov.b64 	{%r114, %r119}, %rd61;
	mov.b32 	%r120, 1;
	mov.b32 	%r162, -1;
	// begin inline asm
	shfl.sync.down.b32 %r113, %r114, %r120, %r161, %r162;
	// end inline asm
	// begin inline asm
	shfl.sync.down.b32 %r118, %r119, %r120, %r161, %r162;
	// end inline asm
	mov.b64 	%rd62, {%r113, %r118};
	mov.b64 	%fd213, %rd62;
	setp.lt.s32 	%p121, %r112, %r161;
	setp.lt.f64 	%p122, %fd296, %fd213;
	selp.f64 	%fd214, %fd213, %fd296, %p122;
	selp.f64 	%fd215, %fd214, %fd296, %p121;
	mov.b64 	%rd63, %fd215;
	mov.b64 	{%r124, %r129}, %rd63;
	mov.b32 	%r130, 2;
	// begin inline asm
	shfl.sync.down.b32 %r123, %r124, %r130, %r161, %r162;
	// end inline asm
	// begin inline asm
	shfl.sync.down.b32 %r128, %r129, %r130, %r161, %r162;
	// end inline asm
	mov.b64 	%rd64, {%r123, %r128};
	mov.b64 	%fd216, %rd64;
	add.s32 	%r167, %r112, 2;
	setp.gt.s32 	%p123, %r167, %r161;
	setp.lt.f64 	%p124, %fd215, %fd216;
	selp.f64 	%fd217, %fd216, %fd215, %p124;
	selp.f64 	%fd218, %fd215, %fd217, %p123;
	mov.b64 	%rd65, %fd218;
	mov.b64 	{%r134, %r139}, %rd65;
	mov.b32 	%r140, 4;
	// begin inline asm
	shfl.sync.down.b32 %r133, %r134, %r140, %r161, %r162;
	// end inline asm
	// begin inline asm
	shfl.sync.down.b32 %r138, %r139, %r140, %r161, %r162;
	// end inline asm
	mov.b64 	%rd66, {%r133, %r138};
	mov.b64 	%fd219, %rd66;
	add.s32 	%r168, %r112, 4;
	setp.gt.s32 	%p125, %r168, %r161;
	setp.lt.f64 	%p126, %fd218, %fd219;
	selp.f64 	%fd220, %fd219, %fd218, %p126;
	selp.f64 	%fd221, %fd218, %fd220, %p125;
	mov.b64 	%rd67, %fd221;
	mov.b64 	{%r144, %r149}, %rd67;
	mov.b32 	%r150, 8;
	// begin inline asm
	shfl.sync.down.b32 %r143, %r144, %r150, %r161, %r162;
	// end inline asm
	// begin inline asm
	shfl.sync.down.b32 %r148, %r149, %r150, %r161, %r162;
	// end inline asm
	mov.b64 	%rd68, {%r143, %r148};
	mov.b64 	%fd222, %rd68;
	add.s32 	%r169, %r112, 8;
	setp.gt.s32 	%p127, %r169, %r161;
	setp.lt.f64 	%p128, %fd221, %fd222;
	selp.f64 	%fd223, %fd222, %fd221, %p128;
	selp.f64 	%fd224, %fd221, %fd223, %p127;
	mov.b64 	%rd69, %fd224;
	mov.b64 	{%r154, %r159}, %rd69;
	mov.b32 	%r160, 16;
	// begin inline asm
	shfl.sync.down.b32 %r153, %r154, %r160, %r161, %r162;
	// end inline asm
	// begin inline asm
	shfl.sync.down.b32 %r158, %r159, %r160, %r161, %r162;
	// end inline asm
	mov.b64 	%rd70, {%r153, %r158};
	mov.b64 	%fd225, %rd70;
	add.s32 	%r170, %r112, 16;
	setp.gt.s32 	%p129, %r170, %r161;
	setp.lt.f64 	%p130, %fd224, %fd225;
	selp.f64 	%fd226, %fd225, %fd224, %p130;
	selp.f64 	%fd308, %fd224, %fd226, %p129;
	setp.ne.s32 	%p131, %r112, 0;
	@%p131 bra 	$L__BB13_26;
	shr.u32 	%r171, %r2, 2;
	and.b32  	%r172, %r171, 248;
	mov.u32 	%r173, _ZZN3cub18CUB_300001_SM_10006detail6reduce28DeviceReduceSingleTileKernelINS2_10policy_hubIdyN4cuda3__47maximumIdEEE10Policy1000EN6thrust24THRUST_300001_SM_1000_NS6detail15normal_iteratorINSC_10device_ptrIdEEEEPdyS8_ddNS5_3std3__410__identityEEEvT0_T1_T2_T3_T4_T6_E12temp_storage;
	add.s32 	%r174, %r173, %r172;
	st.shared.f64 	[%r174+8], %fd308;
$L__BB13_26:
	bar.sync 	0;
	setp.ne.s32 	%p132, %r2, 0;
	@%p132 bra 	$L__BB13_49;
	setp.gt.u64 	%p133, %rd19, 32;
	ld.shared.f64 	%fd227, [_ZZN3cub18CUB_300001_SM_10006detail6reduce28DeviceReduceSingleTileKernelINS2_10policy_hubIdyN4cuda3__47maximumIdEEE10Policy1000EN6thrust24THRUST_300001_SM_1000_NS6detail15normal_iteratorINSC_10device_ptrIdEEEEPdyS8_ddNS5_3std3__410__identityEEEvT0_T1_T2_T3_T4_T6_E12temp_storage+16];
	setp.lt.f64 	%p134, %fd308, %fd227;
	selp.f64 	%fd229, %fd227, %fd308, %p134;
	selp.f64 	%fd230, %fd229, %fd308, %p133;
	setp.gt.u64 	%p135, %rd19, 64;
	ld.shared.f64 	%fd232, [_ZZN3cub18CUB_300001_SM_10006detail6reduce28DeviceReduceSingleTileKernelINS2_10policy_hubIdyN4cuda3__47maximumIdEEE10Policy1000EN6thrust24THRUST_300001_SM_1000_NS6detail15normal_iteratorINSC_10device_ptrIdEEEEPdyS8_ddNS5_3std3__410__identityEEEvT0_T1_T2_T3_T4_T6_E12temp_storage+24];
	setp.lt.f64 	%p136, %fd230, %fd232;
	selp.f64 	%fd234, %fd232, %fd230, %p136;
	selp.f64 	%fd235, %fd234, %fd230, %p135;
	setp.gt.u64 	%p137, %rd19, 96;
	ld.shared.f64 	%fd237, [_ZZN3cub18CUB_300001_SM_10006detail6reduce28DeviceReduceSingleTileKernelINS2_10policy_hubIdyN4cuda3__47maximumIdEEE10Policy1000EN6thrust24THRUST_300001_SM_1000_NS6detail15normal_iteratorINSC_10device_ptrIdEEEEPdyS8_ddNS5_3std3__410__identityEEEvT0_T1_T2_T3_T4_T6_E12temp_storage+32];
	setp.lt.f64 	%p138, %fd235, %fd237;
	selp.f64 	%fd239, %fd237, %fd235, %p138;
	selp.f64 	%fd240, %fd239, %fd235, %p137;
	setp.gt.u64 	%p139, %rd19, 128;
	ld.shared.f64 	%fd242, [_ZZN3cub18CUB_300001_SM_10006detail6reduce28DeviceReduceSingleTileKernelINS2_10policy_hubIdyN4cuda3__47maximumIdEEE10Policy1000EN6thrust24THRUST_300001_SM_1000_NS6detail15normal_iteratorINSC_10device_ptrIdEEEEPdyS8_ddNS5_3std3__410__identityEEEvT0_T1_T2_T3_T4_T6_E12temp_storage+40];
	setp.lt.f64 	%p140, %fd240, %fd242;
	selp.f64 	%fd244, %fd242, %fd240, %p140;
	selp.f64 	%fd245, %fd244, %fd240, %p139;
	setp.gt.u64 	%p141, %rd19, 160;
	ld.shared.f64 	%fd247, [_ZZN3cub18CUB_300001_SM_10006detail6reduce28DeviceReduceSingleTileKernelINS2_10policy_hubIdyN4cuda3__47maximumIdEEE10Policy1000EN6thrust24THRUST_300001_SM_1000_NS6detail15normal_iteratorINSC_10device_ptrIdEEEEPdyS8_ddNS5_3std3__410__identityEEEvT0_T1_T2_T3_T4_T6_E12temp_storage+48];
	setp.lt.f64 	%p142, %fd245, %fd247;
	selp.f64 	%fd249, %fd247, %fd245, %p142;
	selp.f64 	%fd250, %fd249, %fd245, %p141;
	setp.gt.u64 	%p143, %rd19, 192;
	ld.shared.f64 	%fd252, [_ZZN3cub18CUB_300001_SM_10006detail6reduce28DeviceReduceSingleTileKernelINS2_10policy_hubIdyN4cuda3__47maximumIdEEE10Policy1000EN6thrust24THRUST_300001_SM_1000_NS6detail15normal_iteratorINSC_10device_ptrIdEEEEPdyS8_ddNS5_3std3__410__identityEEEvT0_T1_T2_T3_T4_T6_E12temp_storage+56];
	setp.lt.f64 	%p144, %fd250, %fd252;
	selp.f64 	%fd254, %fd252, %fd250, %p144;
	selp.f64 	%fd255, %fd254, %fd250, %p143;
	setp.gt.u64 	%p145, %rd19, 224;
	ld.shared.f64 	%fd257, [_ZZN3cub18CUB_300001_SM_10006detail6reduce28DeviceReduceSingleTileKernelINS2_10policy_hubIdyN4cuda3__47maximumIdEEE10Policy1000EN6thrust24THRUST_300001_SM_1000_NS6detail15normal_iteratorINSC_10device_ptrIdEEEEPdyS8_ddNS5_3std3__410__identityEEEvT0_T1_T2_T3_T4_T6_E12temp_storage+64];
	setp.lt.f64 	%p146, %fd255, %fd257;
	selp.f64 	%fd259, %fd257, %fd255, %p146;
	selp.f64 	%fd308, %fd259, %fd255, %p145;
	bra.uni 	$L__BB13_49;
$L__BB13_28:
	mov.u32 	%r24, %tid.x;
	cvt.u64.u32 	%rd6, %r24;
	mul.wide.u32 	%rd22, %r24, 8;
	add.s64 	%rd7, %rd2, %rd22;
	ld.global.f64 	%fd43, [%rd7];
	ld.global.f64 	%fd44, [%rd7+2048];
	ld.global.f64 	%fd45, [%rd7+4096];
	ld.global.f64 	%fd46, [%rd7+6144];
	ld.global.f64 	%fd47, [%rd7+8192];
	ld.global.f64 	%fd48, [%rd7+10240];
	ld.global.f64 	%fd49, [%rd7+12288];
	ld.global.f64 	%fd50, [%rd7+14336];
	setp.lt.f64 	%p3, %fd43, %fd44;
	selp.f64 	%fd51, %fd44, %fd43, %p3;
	setp.lt.f64 	%p4, %fd51, %fd45;
	selp.f64 	%fd52, %fd45, %fd51, %p4;
	setp.lt.f64 	%p5, %fd52, %fd46;
	selp.f64 	%fd53, %fd46, %fd52, %p5;
	setp.lt.f64 	%p6, %fd53, %fd47;
	selp.f64 	%fd54, %fd47, %fd53, %p6;
	setp.lt.f64 	%p7, %fd54, %fd48;
	selp.f64 	%fd55, %fd48, %fd54, %p7;
	setp.lt.f64 	%p8, %fd55, %fd49;
	selp.f64 	%fd56, %fd49, %fd55, %p8;
	setp.lt.f64 	%p9, %fd56, %fd50;
	selp.f64 	%fd307, %fd50, %fd56, %p9;
	add.s64 	%rd8, %rd19, -2048;
	setp.lt.u64 	%p10, %rd8, 2048;
	mov.b64 	%rd83, 2048;
	@%p10 bra 	$L__BB13_32;
	mov.b64 	%rd83, 2048;
$L__BB13_30:
	shl.b64 	%rd24, %rd83, 3;
	add.s64 	%rd25, %rd7, %rd24;
	ld.global.f64 	%fd57, [%rd25];
	ld.global.f64 	%fd58, [%rd25+2048];
	ld.global.f64 	%fd59, [%rd25+4096];
	ld.global.f64 	%fd60, [%rd25+6144];
	ld.global.f64 	%fd61, [%rd25+8192];
	ld.global.f64 	%fd62, [%rd25+10240];
	ld.global.f64 	%fd63, [%rd25+12288];
	ld.global.f64 	%fd64, [%rd25+14336];
	setp.lt.f64 	%p11, %fd307, %fd57;
	selp.f64 	%fd65, %fd57, %fd307, %p11;
	setp.lt.f64 	%p12, %fd65, %fd58;
	selp.f64 	%fd66, %fd58, %fd65, %p12;
	setp.lt.f64 	%p13, %fd66, %fd59;
	selp.f64 	%fd67, %fd59, %fd66, %p13;
	setp.lt.f64 	%p14, %fd67, %fd60;
	selp.f64 	%fd68, %fd60, %fd67, %p14;
	setp.lt.f64 	%p15, %fd68, %fd61;
	selp.f64 	%fd69, %fd61, %fd68, %p15;
	setp.lt.f64 	%p16, %fd69, %fd62;
	selp.f64 	%fd70, %fd62, %fd69, %p16;
	setp.lt.f64 	%p17, %fd70, %fd63;
	selp.f64 	%fd71, %fd63, %fd70, %p17;
	setp.lt.f64 	%p18, %fd71, %fd64;
	selp.f64 	%fd307, %fd64, %fd71, %p18;
	sub.s64 	%rd26, %rd19, %rd83;
	setp.lt.u64 	%p19, %rd26, 2048;
	@%p19 bra 	$L__BB13_45;
	add.s64 	%rd83, %rd83, 2048;
	setp.le.u64 	%p20, %rd83, %rd8;
	@%p20 bra 	$L__BB13_30;
$L__BB13_32:
	setp.le.u64 	%p21, %rd19, %rd83;
	cvt.u32.u64 	%r42, %rd83;
	cvt.u32.u64 	%r43, %rd19;
	sub.s32 	%r44, %r43, %r42;
	setp.ge.s32 	%p22, %r24, %r44;
	or.pred  	%p23, %p21, %p22;
	@%p23 bra 	$L__BB13_45;
	not.b32 	%r47, %r24;
	add.s32 	%r48, %r47, %r43;
	sub.s32 	%r50, %r48, %r42;
	shr.u32 	%r51, %r50, 8;
	add.s32 	%r25, %r51, 1;
	and.b32  	%r26, %r25, 15;
	setp.lt.u32 	%p24, %r50, 3840;
	mov.u32 	%r242, %r24;
	@%p24 bra 	$L__BB13_36;
	and.b32  	%r52, %r25, 33554416;
	neg.s32 	%r240, %r52;
	add.s64 	%rd27, %rd83, %rd6;
	shl.b64 	%rd28, %rd27, 3;
	add.s64 	%rd29, %rd28, %rd2;
	add.s64 	%rd84, %rd29, 16384;
	mov.u32 	%r242, %r24;
$L__BB13_35:
	.pragma "nounroll";
	ld.global.f64 	%fd73, [%rd84+-16384];
	setp.lt.f64 	%p25, %fd307, %fd73;
	selp.f64 	%fd74, %fd73, %fd307, %p25;
	ld.global.f64 	%fd75, [%rd84+-14336];
	setp.lt.f64 	%p26, %fd74, %fd75;
	selp.f64 	%fd76, %fd75, %fd74, %p26;
	ld.global.f64 	%fd77, [%rd84+-12288];
	setp.lt.f64 	%p27, %fd76, %fd77;
	selp.f64 	%fd78, %fd77, %fd76, %p27;
	ld.global.f64 	%fd79, [%rd84+-10240];
	setp.lt.f64 	%p28, %fd78, %fd79;
	selp.f64 	%fd80, %fd79, %fd78, %p28;
	ld.global.f64 	%fd81, [%rd84+-8192];
	setp.lt.f64 	%p29, %fd80, %fd81;
	selp.f64 	%fd82, %fd81, %fd80, %p29;
	ld.global.f64 	%fd83, [%rd84+-6144];
	setp.lt.f64 	%p30, %fd82, %fd83;
	selp.f64 	%fd84, %fd83, %fd82, %p30;
	ld.global.f64 	%fd85, [%rd84+-4096];
	setp.lt.f64 	%p31, %fd84, %fd85;
	selp.f64 	%fd86, %fd85, %fd84, %p31;
	ld.global.f64 	%fd87, [%rd84+-2048];
	setp.lt.f64 	%p32, %fd86, %fd87;
	selp.f64 	%fd88, %fd87, %fd86, %p32;
	ld.global.f64 	%fd89, [%rd84];
	setp.lt.f64 	%p33, %fd88, %fd89;
	selp.f64 	%fd90, %fd89, %fd88, %p33;
	ld.global.f64 	%fd91, [%rd84+2048];
	setp.lt.f64 	%p34, %fd90, %fd91;
	selp.f64 	%fd92, %fd91, %fd90, %p34;
	ld.global.f64 	%fd93, [%rd84+4096];
	setp.lt.f64 	%p35, %fd92, %fd93;
	selp.f64 	%fd94, %fd93, %fd92, %p35;
	ld.global.f64 	%fd95, [%rd84+6144];
	setp.lt.f64 	%p36, %fd94, %fd95;
	selp.f64 	%fd96, %fd95, %fd94, %p36;
	ld.global.f64 	%fd97, [%rd84+8192];
	setp.lt.f64 	%p37, %fd96, %fd97;
	selp.f64 	%fd98, %fd97, %fd96, %p37;
	ld.global.f64 	%fd99, [%rd84+10240];
	setp.lt.f64 	%p38, %fd98, %fd99;
	selp.f64 	%fd100, %fd99, %fd98, %p38;
	ld.global.f64 	%fd101, [%rd84+12288];
	setp.lt.f64 	%p39, %fd100, %fd101;
	selp.f64 	%fd102, %fd101, %fd100, %p39;
	ld.global.f64 	%fd103, [%rd84+14336];
	setp.lt.f64 	%p40, %fd102, %fd103;
	selp.f64 	%fd307, %fd103, %fd102, %p40;
	add.s32 	%r242, %r242, 4096;
	add.s32 	%r240, %r240, 16;
	add.s64 	%rd84, %rd84, 32768;
	setp.ne.s32 	%p41, %r240, 0;
	@%p41 bra 	$L__BB13_35;
$L__BB13_36:
	setp.eq.s32 	%p42, %r26, 0;
	@%p42 bra 	$L__BB13_45;
	and.b32  	%r33, %r25, 7;
	setp.lt.u32 	%p43, %r26, 8;
	@%p43 bra 	$L__BB13_39;
	cvt.u64.u32 	%rd30, %r242;
	add.s64 	%rd31, %rd83, %rd30;
	shl.b64 	%rd32, %rd31, 3;
	add.s64 	%rd33, %rd2, %rd32;
	ld.global.f64 	%fd105, [%rd33];
	setp.lt.f64 	%p44, %fd307, %fd105;
	selp.f64 	%fd106, %fd105, %fd307, %p44;
	ld.global.f64 	%fd107, [%rd33+2048];
	setp.lt.f64 	%p45, %fd106, %fd107;
	selp.f64 	%fd108, %fd107, %fd106, %p45;
	ld.global.f64 	%fd109, [%rd33+4096];
	setp.lt.f64 	%p46, %fd108, %fd109;
	selp.f64 	%fd110, %fd109, %fd108, %p46;
	ld.global.f64 	%fd111, [%rd33+6144];
	setp.lt.f64 	%p47, %fd110, %fd111;
	selp.f64 	%fd112, %fd111, %fd110, %p47;
	ld.global.f64 	%fd113, [%rd33+8192];
	setp.lt.f64 	%p48, %fd112, %fd113;
	selp.f64 	%fd114, %fd113, %fd112, %p48;
	ld.global.f64 	%fd115, [%rd33+10240];
	setp.lt.f64 	%p49, %fd114, %fd115;
	selp.f64 	%fd116, %fd115, %fd114, %p49;
	ld.global.f64 	%fd117, [%rd33+12288];
	setp.lt.f64 	%p50, %fd116, %fd117;
	selp.f64 	%fd118, %fd117, %fd116, %p50;
	ld.global.f64 	%fd119, [%rd33+14336];
	setp.lt.f64 	%p51, %fd118, %fd119;
	selp.f64 	%fd307, %fd119, %fd118, %p51;
	add.s32 	%r242, %r242, 2048;
$L__BB13_39:
	setp.eq.s32 	%p52, %r33, 0;
	@%p52 bra 	$L__BB13_45;
	and.b32  	%r36, %r25, 3;
	setp.lt.u32 	%p53, %r33, 4;
	@%p53 bra 	$L__BB13_42;
	cvt.u64.u32 	%rd34, %r242;
	add.s64 	%rd35, %rd83, %rd34;
	shl.b64 	%rd36, %rd35, 3;
	add.s64 	%rd37, %rd2, %rd36;
	ld.global.f64 	%fd121, [%rd37];
	setp.lt.f64 	%p54, %fd307, %fd121;
	selp.f64 	%fd122, %fd121, %fd307, %p54;
	ld.global.f64 	%fd123, [%rd37+2048];
	setp.lt.f64 	%p55, %fd122, %fd123;
	selp.f64 	%fd124, %fd123, %fd122, %p55;
	ld.global.f64 	%fd125, [%rd37+4096];
	setp.lt.f64 	%p56, %fd124, %fd125;
	selp.f64 	%fd126, %fd125, %fd124, %p56;
	ld.global.f64 	%fd127, [%rd37+6144];
	setp.lt.f64 	%p57, %fd126, %fd127;
	selp.f64 	%fd307, %fd127, %fd126, %p57;
	add.s32 	%r242, %r242, 1024;
$L__BB13_42:
	setp.eq.s32 	%p58, %r36, 0;
	@%p58 bra 	$L__BB13_45;
	cvt.u64.u32 	%rd38, %r242;
	add.s64 	%rd39, %rd83, %rd38;
	shl.b64 	%rd40, %rd39, 3;
	add.s64 	%rd85, %rd2, %rd40;
	neg.s32 	%r245, %r36;
$L__BB13_44:
	.pragma "nounroll";
	ld.global.f64 	%fd128, [%rd85];
	setp.lt.f64 	%p59, %fd307, %fd128;
	selp.f64 	%fd307, %fd128, %fd307, %p59;
	add.s64 	%rd85, %rd85, 2048;
	add.s32 	%r245, %r245, 1;
	setp.ne.s32 	%p60, %r245, 0;
	@%p60 bra 	$L__BB13_44;
$L__BB13_45:
	// begin inline asm
	mov.u32 %r53, %laneid;
	// end inline asm
	mov.b64 	%rd41, %fd307;
	mov.b64 	{%r55, %r60}, %rd41;
	mov.b32 	%r61, 1;
	mov.b32 	%r102, 31;
	mov.b32 	%r103, -1;
	// begin inline asm
	shfl.sync.down.b32 %r54, %r55, %r61, %r102, %r103;
	// end inline asm
	// begin inline asm
	shfl.sync.down.b32 %r59, %r60, %r61, %r102, %r103;
	// end inline asm
	mov.b64 	%rd42, {%r54, %r59};
	mov.b64 	%fd129, %rd42;
	setp.gt.s32 	%p61, %r53, 30;
	setp.lt.f64 	%p62, %fd307, %fd129;
	selp.f64 	%fd130, %fd129, %fd307, %p62;
	selp.f64 	%fd131, %fd307, %fd130, %p61;
	mov.b64 	%rd43, %fd131;
	mov.b64 	{%r65, %r70}, %rd43;
	mov.b32 	%r71, 2;
	// begin inline asm
	shfl.sync.down.b32 %r64, %r65, %r71, %r102, %r103;
	// end inline asm
	// begin inline asm
	shfl.sync.down.b32 %r69, %r70, %r71, %r102, %r103;
	// end inline asm
	mov.b64 	%rd44, {%r64, %r69};
	mov.b64 	%fd132, %rd44;
	setp.gt.s32 	%p63, %r53, 29;
	setp.lt.f64 	%p64, %fd131, %fd132;
	selp.f64 	%fd133, %fd132, %fd131, %p64;
	selp.f64 	%fd134, %fd131, %fd133, %p63;
	mov.b64 	%rd45, %fd134;
	mov.b64 	{%r75, %r80}, %rd45;
	mov.b32 	%r81, 4;
	// begin inline asm
	shfl.sync.down.b32 %r74, %r75, %r81, %r102, %r103;
	// end inline asm
	// begin inline asm
	shfl.sync.down.b32 %r79, %r80, %r81, %r102, %r103;
	// end inline asm
	mov.b64 	%rd46, {%r74, %r79};
	mov.b64 	%fd135, %rd46;
	setp.gt.s32 	%p65, %r53, 27;
	setp.lt.f64 	%p66, %fd134, %fd135;
	selp.f64 	%fd136, %fd135, %fd134, %p66;
	selp.f64 	%fd137, %fd134, %fd136, %p65;
	mov.b64 	%rd47, %fd137;
	mov.b64 	{%r85, %r90}, %rd47;
	mov.b32 	%r91, 8;
	// begin inline asm
	shfl.sync.down.b32 %r84, %r85, %r91, %r102, %r103;
	// end inline asm
	// begin inline asm
	shfl.sync.down.b32 %r89, %r90, %r91, %r102, %r103;
	// end inline asm
	mov.b64 	%rd48, {%r84, %r89};
	mov.b64 	%fd138, %rd48;
	setp.gt.s32 	%p67, %r53, 23;
	setp.lt.f64 	%p68, %fd137, %fd138;
	selp.f64 	%fd139, %fd138, %fd137, %p68;
	selp.f64 	%fd140, %fd137, %fd139, %p67;
	mov.b64 	%rd49, %fd140;
	mov.b64 	{%r95, %r100}, %rd49;
	mov.b32 	%r101, 16;
	// begin inline asm
	shfl.sync.down.b32 %r94, %r95, %r101, %r102, %r103;
	// end inline asm
	// begin inline asm
	shfl.sync.down.b32 %r99, %r100, %r101, %r102, %r103;
	// end inline asm
	mov.b64 	%rd50, {%r94, %r99};
	mov.b64 	%fd141, %rd50;
	setp.gt.s32 	%p69, %r53, 15;
	setp.lt.f64 	%p70, %fd140, %fd141;
	selp.f64 	%fd38, %fd141, %fd140, %p70;
	selp.f64 	%fd308, %fd140, %fd38, %p69;
	setp.ne.s32 	%p71, %r53, 0;
	@%p71 bra 	$L__BB13_47;
	shr.u32 	%r104, %r24, 2;
	and.b32  	%r105, %r104, 248;
	mov.u32 	%r106, _ZZN3cub18CUB_300001_SM_10006detail6reduce28DeviceReduceSingleTileKernelINS2_10policy_hubIdyN4cuda3__47maximumIdEEE10Policy1000EN6thrust24THRUST_300001_SM_1000_NS6detail15normal_iteratorINSC_10device_ptrIdEEEEPdyS8_ddNS5_3std3__410__identityEEEvT0_T1_T2_T3_T4_T6_E12temp_storage;
	add.s32 	%r107, %r106, %r105;
	st.shared.f64 	[%r107+8], %fd38;
$L__BB13_47:
	bar.sync 	0;
	setp.ne.s32 	%p72, %r24, 0;
	@%p72 bra 	$L__BB13_49;
	ld.shared.f64 	%fd142, [_ZZN3cub18CUB_300001_SM_10006detail6reduce28DeviceReduceSingleTileKernelINS2_10policy_hubIdyN4cuda3__47maximumIdEEE10Policy1000EN6thrust24THRUST_300001_SM_1000_NS6detail15normal_iteratorINSC_10device_ptrIdEEEEPdyS8_ddNS5_3std3__410__identityEEEvT0_T1_T2_T3_T4_T6_E12temp_storage+16];
	setp.lt.f64 	%p73, %fd308, %fd142;
	selp.f64 	%fd143, %fd142, %fd308, %p73;
	ld.shared.f64 	%fd144, [_ZZN3cub18CUB_300001_SM_10006detail6reduce28DeviceReduceSingleTileKernelINS2_10policy_hubIdyN4cuda3__47maximumIdEEE10Policy1000EN6thrust24THRUST_300001_SM_1000_NS6detail15normal_iteratorINSC_10device_ptrIdEEEEPdyS8_ddNS5_3std3__410__identityEEEvT0_T1_T2_T3_T4_T6_E12temp_storage+24];
	setp.lt.f64 	%p74, %fd143, %fd144;
	selp.f64 	%fd145, %fd144, %fd143, %p74;
	ld.shared.f64 	%fd146, [_ZZN3cub18CUB_300001_SM_10006detail6reduce28DeviceReduceSingleTileKernelINS2_10policy_hubIdyN4cuda3__47maximumIdEEE10Policy1000EN6thrust24THRUST_300001_SM_1000_NS6detail15normal_iteratorINSC_10device_ptrIdEEEEPdyS8_ddNS5_3std3__410__identityEEEvT0_T1_T2_T3_T4_T6_E12temp_storage+32];
	setp.lt.f64 	%p75, %fd145, %fd146;
	selp.f64 	%fd147, %fd146, %fd145, %p75;
	ld.shared.f64 	%fd148, [_ZZN3cub18CUB_300001_SM_10006detail6reduce28DeviceReduceSingleTileKernelINS2_10policy_hubIdyN4cuda3__47maximumIdEEE10Policy1000EN6thrust24THRUST_300001_SM_1000_NS6detail15normal_iteratorINSC_10device_ptrIdEEEEPdyS8_ddNS5_3std3__410__identityEEEvT0_T1_T2_T3_T4_T6_E12temp_storage+40];
	setp.lt.f64 	%p76, %fd147, %fd148;
	selp.f64 	%fd149, %fd148, %fd147, %p76;
	ld.shared.f64 	%fd150, [_ZZN3cub18CUB_300001_SM_10006detail6reduce28DeviceReduceSingleTileKernelINS2_10policy_hubIdyN4cuda3__47maximumIdEEE10Policy1000EN6thrust24THRUST_300001_SM_1000_NS6detail15normal_iteratorINSC_10device_ptrIdEEEEPdyS8_ddNS5_3std3__410__identityEEEvT0_T1_T2_T3_T4_T6_E12temp_storage+48];
	setp.lt.f64 	%p77, %fd149, %fd150;
	selp.f64 	%fd151, %fd150, %fd149, %p77;
	ld.shared.f64 	%fd152, [_ZZN3cub18CUB_300001_SM_10006detail6reduce28DeviceReduceSingleTileKernelINS2_10policy_hubIdyN4cuda3__47maximumIdEEE10Policy1000EN6thrust24THRUST_300001_SM_1000_NS6detail15normal_iteratorINSC_10device_ptrIdEEEEPdyS8_ddNS5_3std3__410__identityEEEvT0_T1_T2_T3_T4_T6_E12temp_storage+56];
	setp.lt.f64 	%p78, %fd151, %fd152;
	selp.f64 	%fd153, %fd152, %fd151, %p78;
	ld.shared.f64 	%fd154, [_ZZN3cub18CUB_300001_SM_10006detail6reduce28DeviceReduceSingleTileKernelINS2_10policy_hubIdyN4cuda3__47maximumIdEEE10Policy1000EN6thrust24THRUST_300001_SM_1000_NS6detail15normal_iteratorINSC_10device_ptrIdEEEEPdyS8_ddNS5_3std3__410__identityEEEvT0_T1_T2_T3_T4_T6_E12temp_storage+64];
	setp.lt.f64 	%p79, %fd153, %fd154;
	selp.f64 	%fd308, %fd154, %fd153, %p79;
$L__BB13_49:
	mov.u32 	%r230, %tid.x;
	setp.ne.s32 	%p166, %r230, 0;
	@%p166 bra 	$L__BB13_51;
	setp.lt.f64 	%p167, %fd42, %fd308;
	selp.f64 	%fd286, %fd308, %fd42, %p167;
	st.global.f64 	[%rd1], %fd286;
$L__BB13_51:
	ret;

}
	// .globl	_ZN3cub18CUB_300001_SM_10006detail6reduce18DeviceReduceKernelINS2_10policy_hubIdyN4cuda3__47maximumIdEEE10Policy1000EN6thrust24THRUST_300001_SM_1000_NS6detail15normal_iteratorINSC_10device_ptrIdEEEEyS8_dNS5_3std3__410__identityEEEvT0_PT3_T1_NS0_13GridEvenShareISO_EET2_T4_
.visible .entry _ZN3cub18CUB_300001_SM_10006detail6reduce18DeviceReduceKernelINS2_10policy_hubIdyN4cuda3__47maximumIdEEE10Policy1000EN6thrust24THRUST_300001_SM_1000_NS6detail15normal_iteratorINSC_10device_ptrIdEEEEyS8_dNS5_3std3__410__identityEEEvT0_PT3_T1_NS0_13GridEvenShareISO_EET2_T4_(
	.param .align 8 .b8 _ZN3cub18CUB_300001_SM_10006detail6reduce18DeviceReduceKernelINS2_10policy_hubIdyN4cuda3__47maximumIdEEE10Policy1000EN6thrust24THRUST_300001_SM_1000_NS6detail15normal_iteratorINSC_10device_ptrIdEEEEyS8_dNS5_3std3__410__identityEEEvT0_PT3_T1_NS0_13GridEvenShareISO_EET2_T4__param_0[8],
	.param .u64 .ptr .align 1 _ZN3cub18CUB_300001_SM_10006detail6reduce18DeviceReduceKernelINS2_10policy_hubIdyN4cuda3__47maximumIdEEE10Policy1000EN6thrust24THRUST_300001_SM_1000_NS6detail15normal_iteratorINSC_10device_ptrIdEEEEyS8_dNS5_3std3__410__identityEEEvT0_PT3_T1_NS0_13GridEvenShareISO_EET2_T4__param_1,
	.param .u64 _ZN3cub18CUB_300001_SM_10006detail6reduce18DeviceReduceKernelINS2_10policy_hubIdyN4cuda3__47maximumIdEEE10Policy1000EN6thrust24THRUST_300001_SM_1000_NS6detail15normal_iteratorINSC_10device_ptrIdEEEEyS8_dNS5_3std3__410__identityEEEvT0_PT3_T1_NS0_13GridEvenShareISO_EET2_T4__param_2,
	.param .align 8 .b8 _ZN3cub18CUB_300001_SM_10006detail6reduce18DeviceReduceKernelINS2_10policy_hubIdyN4cuda3__47maximumIdEEE10Policy1000EN6thrust24THRUST_300001_SM_1000_NS6detail15normal_iteratorINSC_10device_ptrIdEEEEyS8_dNS5_3std3__410__identityEEEvT0_PT3_T1_NS0_13GridEvenShareISO_EET2_T4__param_3[72],
	.param .align 1 .b8 _ZN3cub18CUB_300001_SM_10006detail6reduce18DeviceReduceKernelINS2_10policy_hubIdyN4cuda3__47maximumIdEEE10Policy1000EN6thrust24THRUST_300001_SM_1000_NS6detail15normal_iteratorINSC_10device_ptrIdEEEEyS8_dNS5_3std3__410__identityEEEvT0_PT3_T1_NS0_13GridEvenShareISO_EET2_T4__param_4[1],
	.param .align 1 .b8 _ZN3cub18CUB_300001_SM_10006detail6reduce18DeviceReduceKernelINS2_10policy_hubIdyN4cuda3__47maximumIdEEE10Policy1000EN6thrust24THRUST_300001_SM_1000_NS6detail15normal_iteratorINSC_10device_ptrIdEEEEyS8_dNS5_3std3__410__identityEEEvT0_PT3_T1_NS0_13GridEvenShareISO_EET2_T4__param_5[1]
)
.maxntid 256
{
	.reg .pred 	%p<166>;
	.reg .b16 	%rs<4>;
	.reg .b32 	%r<281>;
	.reg .b64 	%rd<108>;
	.reg .b64 	%fd<305>;
	// demoted variable
	.shared .align 8 .b8 _ZZN3cub18CUB_300001_SM_10006detail6reduce18DeviceReduceKernelINS2_10policy_hubIdyN4cuda3__47maximumIdEEE10Policy1000EN6thrust24THRUST_300001_SM_1000_NS6detail15normal_iteratorINSC_10device_ptrIdEEEEyS8_dNS5_3std3__410__identityEEEvT0_PT3_T1_NS0_13GridEvenShareISO_EET2_T4_E12temp_storage[80];
	ld.param.u64 	%rd1, [_ZN3cub18CUB_300001_SM_10006detail6reduce18DeviceReduceKernelINS2_10policy_hubIdyN4cuda3__47maximumIdEEE10Policy1000EN6thrust24THRUST_300001_SM_1000_NS6detail15normal_iteratorINSC_10device_ptrIdEEEEyS8_dNS5_3std3__410__identityEEEvT0_PT3_T1_NS0_13GridEvenShareISO_EET2_T4__param_3+32];
	ld.param.u32 	%r1, [_ZN3cub18CUB_300001_SM_10006detail6reduce18DeviceReduceKernelINS2_10policy_hubIdyN4cuda3__47maximumIdEEE10Policy1000EN6thrust24THRUST_300001_SM_1000_NS6detail15normal_iteratorINSC_10device_ptrIdEEEEyS8_dNS5_3std3__410__identityEEEvT0_PT3_T1_NS0_13GridEvenShareISO_EET2_T4__param_3+40];
	ld.param.u64 	%rd25, [_ZN3cub18CUB_300001_SM_10006detail6reduce18DeviceReduceKernelINS2_10policy_hubIdyN4cuda3__47maximumIdEEE10Policy1000EN6thrust24THRUST_300001_SM_1000_NS6detail15normal_iteratorINSC_10device_ptrIdEEEEyS8_dNS5_3std3__410__identityEEEvT0_PT3_T1_NS0_13GridEvenShareISO_EET2_T4__param_0];
	cvta.to.global.u64 	%rd2, %rd25;
	mov.u32 	%r2, %ctaid.x;
	shl.b32 	%r50, %r1, 11;
	cvt.s64.s32 	%rd3, %r50;
	shl.b32 	%r51, %r2, 11;
	cvt.u64.u32 	%rd4, %r51;
	sub.s64 	%rd5, %rd1, %rd4;
	setp.gt.u64 	%p1, %rd5, 2047;
	@%p1 bra 	$L__BB14_25;
	cvt.u32.u64 	%r137, %rd4;
	cvt.u32.u64 	%r3, %rd1;
	sub.s32 	%r4, %r3, %r137;
	mov.u32 	%r5, %tid.x;
	setp.ge.s32 	%p79, %r5, %r4;
	mov.f64 	%fd293, 0d0000000000000000;
	mov.u32 	%r268, %r5;
	@%p79 bra 	$L__BB14_3;
	add.s32 	%r139, %r137, %r5;
	mul.wide.u32 	%rd61, %r139, 8;
	add.s64 	%rd62, %rd2, %rd61;
	ld.global.f64 	%fd293, [%rd62];
	add.s32 	%r268, %r5, 256;
$L__BB14_3:
	setp.ge.s32 	%p80, %r268, %r4;
	@%p80 bra 	$L__BB14_16;
	not.b32 	%r141, %r268;
	add.s32 	%r142, %r141, %r3;
	sub.s32 	%r143, %r142, %r137;
	shr.u32 	%r144, %r143, 8;
	add.s32 	%r8, %r144, 1;
	and.b32  	%r9, %r8, 15;
	setp.lt.u32 	%p81, %r143, 3840;
	@%p81 bra 	$L__BB14_7;
	and.b32  	%r145, %r8, 33554416;
	neg.s32 	%r266, %r145;
	mul.wide.u32 	%rd63, %r2, 16384;
	mul.wide.u32 	%rd64, %r268, 8;
	or.b64  	%rd65, %rd63, %rd64;
	add.s64 	%rd66, %rd65, %rd2;
	add.s64 	%rd102, %rd66, 16384;
$L__BB14_6:
	.pragma "nounroll";
	ld.global.f64 	%fd155, [%rd102+-16384];
	setp.lt.f64 	%p82, %fd293, %fd155;
	selp.f64 	%fd156, %fd155, %fd293, %p82;
	ld.global.f64 	%fd157, [%rd102+-14336];
	setp.lt.f64 	%p83, %fd156, %fd157;
	selp.f64 	%fd158, %fd157, %fd156, %p83;
	ld.global.f64 	%fd159, [%rd102+-12288];
	setp.lt.f64 	%p84, %fd158, %fd159;
	selp.f64 	%fd160, %fd159, %fd158, %p84;
	ld.global.f64 	%fd161, [%rd102+-10240];
	setp.lt.f64 	%p85, %fd160, %fd161;
	selp.f64 	%fd162, %fd161, %fd160, %p85;
	ld.global.f64 	%fd163, [%rd102+-8192];
	setp.lt.f64 	%p86, %fd162, %fd163;
	selp.f64 	%fd164, %fd163, %fd162, %p86;
	ld.global.f64 	%fd165, [%rd102+-6144];
	setp.lt.f64 	%p87, %fd164, %fd165;
	selp.f64 	%fd166, %fd165, %fd164, %p87;
	ld.global.f64 	%fd167, [%rd102+-4096];
	setp.lt.f64 	%p88, %fd166, %fd167;
	selp.f64 	%fd168, %fd167, %fd166, %p88;
	ld.global.f64 	%fd169, [%rd102+-2048];
	setp.lt.f64 	%p89, %fd168, %fd169;
	selp.f64 	%fd170, %fd169, %fd168, %p89;
	ld.global.f64 	%fd171, [%rd102];
	setp.lt.f64 	%p90, %fd170, %fd171;
	selp.f64 	%fd172, %fd171, %fd170, %p90;
	ld.global.f64 	%fd173, [%rd102+2048];
	setp.lt.f64 	%p91, %fd172, %fd173;
	selp.f64 	%fd174, %fd173, %fd172, %p91;
	ld.global.f64 	%fd175, [%rd102+4096];
	setp.lt.f64 	%p92, %fd174, %fd175;
	selp.f64 	%fd176, %fd175, %fd174, %p92;
	ld.global.f64 	%fd177, [%rd102+6144];
	setp.lt.f64 	%p93, %fd176, %fd177;
	selp.f64 	%fd178, %fd177, %fd176, %p93;
	ld.global.f64 	%fd179, [%rd102+8192];
	setp.lt.f64 	%p94, %fd178, %fd179;
	selp.f64 	%fd180, %fd179, %fd178, %p94;
	ld.global.f64 	%fd181, [%rd102+10240];
	setp.lt.f64 	%p95, %fd180, %fd181;
	selp.f64 	%fd182, %fd181, %fd180, %p95;
	ld.global.f64 	%fd183, [%rd102+12288];
	setp.lt.f64 	%p96, %fd182, %fd183;
	selp.f64 	%fd184, %fd183, %fd182, %p96;
	ld.global.f64 	%fd185, [%rd102+14336];
	setp.lt.f64 	%p97, %fd184, %fd185;
	selp.f64 	%fd293, %fd185, %fd184, %p97;
	add.s32 	%r268, %r268, 4096;
	add.s32 	%r266, %r266, 16;
	add.s64 	%rd102, %rd102, 32768;
	setp.ne.s32 	%p98, %r266, 0;
	@%p98 bra 	$L__BB14_6;
$L__BB14_7:
	setp.eq.s32 	%p99, %r9, 0;
	@%p99 bra 	$L__BB14_16;
	and.b32  	%r16, %r8, 7;
	setp.lt.u32 	%p100, %r9, 8;
	@%p100 bra 	$L__BB14_10;
	cvt.s64.s32 	%rd67, %r268;
	add.s64 	%rd68, %rd67, %rd4;
	shl.b64 	%rd69, %rd68, 3;
	add.s64 	%rd70, %rd2, %rd69;
	ld.global.f64 	%fd187, [%rd70];
	setp.lt.f64 	%p101, %fd293, %fd187;
	selp.f64 	%fd188, %fd187, %fd293, %p101;
	ld.global.f64 	%fd189, [%rd70+2048];
	setp.lt.f64 	%p102, %fd188, %fd189;
	selp.f64 	%fd190, %fd189, %fd188, %p102;
	ld.global.f64 	%fd191, [%rd70+4096];
	setp.lt.f64 	%p103, %fd190, %fd191;
	selp.f64 	%fd192, %fd191, %fd190, %p103;
	ld.global.f64 	%fd193, [%rd70+6144];
	setp.lt.f64 	%p104, %fd192, %fd193;
	selp.f64 	%fd194, %fd193, %fd192, %p104;
	ld.global.f64 	%fd195, [%rd70+8192];
	setp.lt.f64 	%p105, %fd194, %fd195;
	selp.f64 	%fd196, %fd195, %fd194, %p105;
	ld.global.f64 	%fd197, [%rd70+10240];
	setp.lt.f64 	%p106, %fd196, %fd197;
	selp.f64 	%fd198, %fd197, %fd196, %p106;
	ld.global.f64 	%fd199, [%rd70+12288];
	setp.lt.f64 	%p107, %fd198, %fd199;
	selp.f64 	%fd200, %fd199, %fd198, %p107;
	ld.global.f64 	%fd201, [%rd70+14336];
	setp.lt.f64 	%p108, %fd200, %fd201;
	selp.f64 	%fd293, %fd201, %fd200, %p108;
	add.s32 	%r268, %r268, 2048;
$L__BB14_10:
	setp.eq.s32 	%p109, %r16, 0;
	@%p109 bra 	$L__BB14_16;
	and.b32  	%r19, %r8, 3;
	setp.lt.u32 	%p110, %r16, 4;
	@%p110 bra 	$L__BB14_13;
	cvt.s64.s32 	%rd71, %r268;
	add.s64 	%rd72, %rd71, %rd4;
	shl.b64 	%rd73, %rd72, 3;
	add.s64 	%rd74, %rd2, %rd73;
	ld.global.f64 	%fd203, [%rd74];
	setp.lt.f64 	%p111, %fd293, %fd203;
	selp.f64 	%fd204, %fd203, %fd293, %p111;
	ld.global.f64 	%fd205, [%rd74+2048];
	setp.lt.f64 	%p112, %fd204, %fd205;
	selp.f64 	%fd206, %fd205, %fd204, %p112;
	ld.global.f64 	%fd207, [%rd74+4096];
	setp.lt.f64 	%p113, %fd206, %fd207;
	selp.f64 	%fd208, %fd207, %fd206, %p113;
	ld.global.f64 	%fd209, [%rd74+6144];
	setp.lt.f64 	%p114, %fd208, %fd209;
	selp.f64 	%fd293, %fd209, %fd208, %p114;
	add.s32 	%r268, %r268, 1024;
$L__BB14_13:
	setp.eq.s32 	%p115, %r19, 0;
	@%p115 bra 	$L__BB14_16;
	mul.wide.u32 	%rd75, %r2, 16384;
	add.s64 	%rd9, %rd2, %rd75;
	neg.s32 	%r271, %r19;
$L__BB14_15:
	.pragma "nounroll";
	mul.wide.s32 	%rd76, %r268, 8;
	add.s64 	%rd77, %rd9, %rd76;
	ld.global.f64 	%fd210, [%rd77];
	setp.lt.f64 	%p116, %fd293, %fd210;
	selp.f64 	%fd293, %fd210, %fd293, %p116;
	add.s32 	%r268, %r268, 256;
	add.s32 	%r271, %r271, 1;
	setp.ne.s32 	%p117, %r271, 0;
	@%p117 bra 	$L__BB14_15;
$L__BB14_16:
	setp.lt.s32 	%p118, %r4, 256;
	@%p118 bra 	$L__BB14_21;
	// begin inline asm
	mov.u32 %r209, %laneid;
	// end inline asm
	mov.b64 	%rd88, %fd293;
	mov.b64 	{%r211, %r216}, %rd88;
	mov.b32 	%r217, 1;
	mov.b32 	%r258, 31;
	mov.b32 	%r259, -1;
	// begin inline asm
	shfl.sync.down.b32 %r210, %r211, %r217, %r258, %r259;
	// end inline asm
	// begin inline asm
	shfl.sync.down.b32 %r215, %r216, %r217, %r258, %r259;
	// end inline asm
	mov.b64 	%rd89, {%r210, %r215};
	mov.b64 	%fd258, %rd89;
	setp.gt.s32 	%p146, %r209, 30;
	setp.lt.f64 	%p147, %fd293, %fd258;
	selp.f64 	%fd259, %fd258, %fd293, %p147;
	selp.f64 	%fd260, %fd293, %fd259, %p146;
	mov.b64 	%rd90, %fd260;
	mov.b64 	{%r221, %r226}, %rd90;
	mov.b32 	%r227, 2;
	// begin inline asm
	shfl.sync.down.b32 %r220, %r221, %r227, %r258, %r259;
	// end inline asm
	// begin inline asm
	shfl.sync.down.b32 %r225, %r226, %r227, %r258, %r259;
	// end inline asm
	mov.b64 	%rd91, {%r220, %r225};
	mov.b64 	%fd261, %rd91;
	setp.gt.s32 	%p148, %r209, 29;
	setp.lt.f64 	%p149, %fd260, %fd261;
	selp.f64 	%fd262, %fd261, %fd260, %p149;
	selp.f64 	%fd263, %fd260, %fd262, %p148;
	mov.b64 	%rd92, %fd263;
	mov.b64 	{%r231, %r236}, %rd92;
	mov.b32 	%r237, 4;
	// begin inline asm
	shfl.sync.down.b32 %r230, %r231, %r237, %r258, %r259;
	// end inline asm
	// begin inline asm
	shfl.sync.down.b32 %r235, %r236, %r237, %r258, %r259;
	// end inline asm
	mov.b64 	%rd93, {%r230, %r235};
	mov.b64 	%fd264, %rd93;
	setp.gt.s32 	%p150, %r209, 27;
	setp.lt.f64 	%p151, %fd263, %fd264;
	selp.f64 	%fd265, %fd264, %fd263, %p151;
	selp.f64 	%fd266, %fd263, %fd265, %p150;
	mov.b64 	%rd94, %fd266;
	mov.b64 	{%r241, %r246}, %rd94;
	mov.b32 	%r247, 8;
	// begin inline asm
	shfl.sync.down.b32 %r240, %r241, %r247, %r258, %r259;
	// end inline asm
	// begin inline asm
	shfl.sync.down.b32 %r245, %r246, %r247, %r258, %r259;
	// end inline asm
	mov.b64 	%rd95, {%r240, %r245};
	mov.b64 	%fd267, %rd95;
	setp.gt.s32 	%p152, %r209, 23;
	setp.lt.f64 	%p153, %fd266, %fd267;
	selp.f64 	%fd268, %fd267, %fd266, %p153;
	selp.f64 	%fd269, %fd266, %fd268, %p152;
	mov.b64 	%rd96, %fd269;
	mov.b64 	{%r251, %r256}, %rd96;
	mov.b32 	%r257, 16;
	// begin inline asm
	shfl.sync.down.b32 %r250, %r251, %r257, %r258, %r259;
	// end inline asm
	// begin inline asm
	shfl.sync.down.b32 %r255, %r256, %r257, %r258, %r259;
	// end inline asm
	mov.b64 	%rd97, {%r250, %r255};
	mov.b64 	%fd270, %rd97;
	setp.gt.s32 	%p154, %r209, 15;
	setp.lt.f64 	%p155, %fd269, %fd270;
	selp.f64 	%fd16, %fd270, %fd269, %p155;
	selp.f64 	%fd304, %fd269, %fd16, %p154;
	setp.ne.s32 	%p156, %r209, 0;
	@%p156 bra 	$L__BB14_19;
	shr.u32 	%r260, %r5, 2;
	and.b32  	%r261, %r260, 248;
	mov.u32 	%r262, _ZZN3cub18CUB_300001_SM_10006detail6reduce18DeviceReduceKernelINS2_10policy_hubIdyN4cuda3__47maximumIdEEE10Policy1000EN6thrust24THRUST_300001_SM_1000_NS6detail15normal_iteratorINSC_10device_ptrIdEEEEyS8_dNS5_3std3__410__identityEEEvT0_PT3_T1_NS0_13GridEvenShareISO_EET2_T4_E12temp_storage;
	add.s32 	%r263, %r262, %r261;
	st.shared.f64 	[%r263+8], %fd16;
$L__BB14_19:
	bar.sync 	0;
	setp.ne.s32 	%p157, %r5, 0;
	@%p157 bra 	$L__BB14_46;
	ld.shared.f64 	%fd271, [_ZZN3cub18CUB_300001_SM_10006detail6reduce18DeviceReduceKernelINS2_10policy_hubIdyN4cuda3__47maximumIdEEE10Policy1000EN6thrust24THRUST_300001_SM_1000_NS6detail15normal_iteratorINSC_10device_ptrIdEEEEyS8_dNS5_3std3__410__identityEEEvT0_PT3_T1_NS0_13GridEvenShareISO_EET2_T4_E12temp_storage+16];
	setp.lt.f64 	%p158, %fd304, %fd271;
	selp.f64 	%fd272, %fd271, %fd304, %p158;
	ld.shared.f64 	%fd273, [_ZZN3cub18CUB_300001_SM_10006detail6reduce18DeviceReduceKernelINS2_10policy_hubIdyN4cuda3__47maximumIdEEE10Policy1000EN6thrust24THRUST_300001_SM_1000_NS6detail15normal_iteratorINSC_10device_ptrIdEEEEyS8_dNS5_3std3__410__identityEEEvT0_PT3_T1_NS0_13GridEvenShareISO_EET2_T4_E12temp_storage+24];
	setp.lt.f64 	%p159, %fd272, %fd273;
	selp.f64 	%fd274, %fd273, %fd272, %p159;
	ld.shared.f64 	%fd275, [_ZZN3cub18CUB_300001_SM_10006detail6reduce18DeviceReduceKernelINS2_10policy_hubIdyN4cuda3__47maximumIdEEE10Policy1000EN6thrust24THRUST_300001_SM_1000_NS6detail15normal_iteratorINSC_10device_ptrIdEEEEyS8_dNS5_3std3__410__identityEEEvT0_PT3_T1_NS0_13GridEvenShareISO_EET2_T4_E12temp_storage+32];
	setp.lt.f64 	%p160, %fd274, %fd275;
	selp.f64 	%fd276, %fd275, %fd274, %p160;
	ld.shared.f64 	%fd277, [_ZZN3cub18CUB_300001_SM_10006detail6reduce18DeviceReduceKernelINS2_10policy_hubIdyN4cuda3__47maximumIdEEE10Policy1000EN6thrust24THRUST_300001_SM_1000_NS6detail15normal_iteratorINSC_10device_ptrIdEEEEyS8_dNS5_3std3__410__identityEEEvT0_PT3_T1_NS0_13GridEvenShareISO_EET2_T4_E12temp_storage+40];
	setp.lt.f64 	%p161, %fd276, %fd277;
	selp.f64 	%fd278, %fd277, %fd276, %p161;
	ld.shared.f64 	%fd279, [_ZZN3cub18CUB_300001_SM_10006detail6reduce18DeviceReduceKernelINS2_10policy_hubIdyN4cuda3__47maximumIdEEE10Policy1000EN6thrust24THRUST_300001_SM_1000_NS6detail15normal_iteratorINSC_10device_ptrIdEEEEyS8_dNS5_3std3__410__identityEEEvT0_PT3_T1_NS0_13GridEvenShareISO_EET2_T4_E12temp_storage+48];
	setp.lt.f64 	%p162, %fd278, %fd279;
	selp.f64 	%fd280, %fd279, %fd278, %p162;
	ld.shared.f64 	%fd281, [_ZZN3cub18CUB_300001_SM_10006detail6reduce18DeviceReduceKernelINS2_10policy_hubIdyN4cuda3__47maximumIdEEE10Policy1000EN6thrust24THRUST_300001_SM_1000_NS6detail15normal_iteratorINSC_10device_ptrIdEEEEyS8_dNS5_3std3__410__identityEEEvT0_PT3_T1_NS0_13GridEvenShareISO_EET2_T4_E12temp_storage+56];
	setp.lt.f64 	%p163, %fd280, %fd281;
	selp.f64 	%fd282, %fd281, %fd280, %p163;
	ld.shared.f64 	%fd283, [_ZZN3cub18CUB_300001_SM_10006detail6reduce18DeviceReduceKernelINS2_10policy_hubIdyN4cuda3__47maximumIdEEE10Policy1000EN6thrust24THRUST_300001_SM_1000_NS6detail15normal_iteratorINSC_10device_ptrIdEEEEyS8_dNS5_3std3__410__identityEEEvT0_PT3_T1_NS0_13GridEvenShareISO_EET2_T4_E12temp_storage+64];
	setp.lt.f64 	%p164, %fd282, %fd283;
	selp.f64 	%fd304, %fd283, %fd282, %p164;
	bra.uni 	$L__BB14_46;
$L__BB14_21:
	// begin inline asm
	mov.u32 %r146, %laneid;
	// end inline asm
	and.b32  	%r197, %r5, 992;
	add.s32 	%r198, %r197, 32;
	setp.gt.s32 	%p119, %r198, %r4;
	not.b32 	%r199, %r197;
	add.s32 	%r200, %r4, %r199;
	selp.b32 	%r195, %r200, 31, %p119;
	mov.b64 	%rd78, %fd293;
	mov.b64 	{%r148, %r153}, %rd78;
	mov.b32 	%r154, 1;
	mov.b32 	%r196, -1;
	// begin inline asm
	shfl.sync.down.b32 %r147, %r148, %r154, %r195, %r196;
	// end inline asm
	// begin inline asm
	shfl.sync.down.b32 %r152, %r153, %r154, %r195, %r196;
	// end inline asm
	mov.b64 	%rd79, {%r147, %r152};
	mov.b64 	%fd211, %rd79;
	setp.lt.s32 	%p120, %r146, %r195;
	setp.lt.f64 	%p121, %fd293, %fd211;
	selp.f64 	%fd212, %fd211, %fd293, %p121;
	selp.f64 	%fd213, %fd212, %fd293, %p120;
	mov.b64 	%rd80, %fd213;
	mov.b64 	{%r158, %r163}, %rd80;
	mov.b32 	%r164, 2;
	// begin inline asm
	shfl.sync.down.b32 %r157, %r158, %r164, %r195, %r196;
	// end inline asm
	// begin inline asm
	shfl.sync.down.b32 %r162, %r163, %r164, %r195, %r196;
	// end inline asm
	mov.b64 	%rd81, {%r157, %r162};
	mov.b64 	%fd214, %rd81;
	add.s32 	%r201, %r146, 2;
	setp.gt.s32 	%p122, %r201, %r195;
	setp.lt.f64 	%p123, %fd213, %fd214;
	selp.f64 	%fd215, %fd214, %fd213, %p123;
	selp.f64 	%fd216, %fd213, %fd215, %p122;
	mov.b64 	%rd82, %fd216;
	mov.b64 	{%r168, %r173}, %rd82;
	mov.b32 	%r174, 4;
	// begin inline asm
	shfl.sync.down.b32 %r167, %r168, %r174, %r195, %r196;
	// end inline asm
	// begin inline asm
	shfl.sync.down.b32 %r172, %r173, %r174, %r195, %r196;
	// end inline asm
	mov.b64 	%rd83, {%r167, %r172};
	mov.b64 	%fd217, %rd83;
	add.s32 	%r202, %r146, 4;
	setp.gt.s32 	%p124, %r202, %r195;
	setp.lt.f64 	%p125, %fd216, %fd217;
	selp.f64 	%fd218, %fd217, %fd216, %p125;
	selp.f64 	%fd219, %fd216, %fd218, %p124;
	mov.b64 	%rd84, %fd219;
	mov.b64 	{%r178, %r183}, %rd84;
	mov.b32 	%r184, 8;
	// begin inline asm
	shfl.sync.down.b32 %r177, %r178, %r184, %r195, %r196;
	// end inline asm
	// begin inline asm
	shfl.sync.down.b32 %r182, %r183, %r184, %r195, %r196;
	// end inline asm
	mov.b64 	%rd85, {%r177, %r182};
	mov.b64 	%fd220, %rd85;
	add.s32 	%r203, %r146, 8;
	setp.gt.s32 	%p126, %r203, %r195;
	setp.lt.f64 	%p127, %fd219, %fd220;
	selp.f64 	%fd221, %fd220, %fd219, %p127;
	selp.f64 	%fd222, %fd219, %fd221, %p126;
	mov.b64 	%rd86, %fd222;
	mov.b64 	{%r188, %r193}, %rd86;
	mov.b32 	%r194, 16;
	// begin inline asm
	shfl.sync.down.b32 %r187, %r188, %r194, %r195, %r196;
	// end inline asm
	// begin inline asm
	shfl.sync.down.b32 %r192, %r193, %r194, %r195, %r196;
	// end inline asm
	mov.b64 	%rd87, {%r187, %r192};
	mov.b64 	%fd223, %rd87;
	add.s32 	%r204, %r146, 16;
	setp.gt.s32 	%p128, %r204, %r195;
	setp.lt.f64 	%p129, %fd222, %fd223;
	selp.f64 	%fd224, %fd223, %fd222, %p129;
	selp.f64 	%fd304, %fd222, %fd224, %p128;
	setp.ne.s32 	%p130, %r146, 0;
	@%p130 bra 	$L__BB14_23;
	shr.u32 	%r205, %r5, 2;
	and.b32  	%r206, %r205, 248;
	mov.u32 	%r207, _ZZN3cub18CUB_300001_SM_10006detail6reduce18DeviceReduceKernelINS2_10policy_hubIdyN4cuda3__47maximumIdEEE10Policy1000EN6thrust24THRUST_300001_SM_1000_NS6detail15normal_iteratorINSC_10device_ptrIdEEEEyS8_dNS5_3std3__410__identityEEEvT0_PT3_T1_NS0_13GridEvenShareISO_EET2_T4_E12temp_storage;
	add.s32 	%r208, %r207, %r206;
	st.shared.f64 	[%r208+8], %fd304;
$L__BB14_23:
	bar.sync 	0;
	setp.ne.s32 	%p131, %r5, 0;
	@%p131 bra 	$L__BB14_46;
	setp.gt.s32 	%p132, %r4, 32;
	ld.shared.f64 	%fd225, [_ZZN3cub18CUB_300001_SM_10006detail6reduce18DeviceReduceKernelINS2_10policy_hubIdyN4cuda3__47maximumIdEEE10Policy1000EN6thrust24THRUST_300001_SM_1000_NS6detail15normal_iteratorINSC_10device_ptrIdEEEEyS8_dNS5_3std3__410__identityEEEvT0_PT3_T1_NS0_13GridEvenShareISO_EET2_T4_E12temp_storage+16];
	setp.lt.f64 	%p133, %fd304, %fd225;
	selp.f64 	%fd227, %fd225, %fd304, %p133;
	selp.f64 	%fd228, %fd227, %fd304, %p132;
	setp.gt.s32 	%p134, %r4, 64;
	ld.shared.f64 	%fd230, [_ZZN3cub18CUB_300001_SM_10006detail6reduce18DeviceReduceKernelINS2_10policy_hubIdyN4cuda3__47maximumIdEEE10Policy1000EN6thrust24THRUST_300001_SM_1000_NS6detail15normal_iteratorINSC_10device_ptrIdEEEEyS8_dNS5_3std3__410__identityEEEvT0_PT3_T1_NS0_13GridEvenShareISO_EET2_T4_E12temp_storage+24];
	setp.lt.f64 	%p135, %fd228, %fd230;
	selp.f64 	%fd232, %fd230, %fd228, %p135;
	selp.f64 	%fd233, %fd232, %fd228, %p134;
	setp.gt.s32 	%p136, %r4, 96;
	ld.shared.f64 	%fd235, [_ZZN3cub18CUB_300001_SM_10006detail6reduce18DeviceReduceKernelINS2_10policy_hubIdyN4cuda3__47maximumIdEEE10Policy1000EN6thrust24THRUST_300001_SM_1000_NS6detail15normal_iteratorINSC_10device_ptrIdEEEEyS8_dNS5_3std3__410__identityEEEvT0_PT3_T1_NS0_13GridEvenShareISO_EET2_T4_E12temp_storage+32];
	setp.lt.f64 	%p137, %fd233, %fd235;
	selp.f64 	%fd237, %fd235, %fd233, %p137;
	selp.f64 	%fd238, %fd237, %fd233, %p136;
	setp.gt.s32 	%p138, %r4, 128;
	ld.shared.f64 	%fd240, [_ZZN3cub18CUB_300001_SM_10006detail6reduce18DeviceReduceKernelINS2_10policy_hubIdyN4cuda3__47maximumIdEEE10Policy1000EN6thrust24THRUST_300001_SM_1000_NS6detail15normal_iteratorINSC_10device_ptrIdEEEEyS8_dNS5_3std3__410__identityEEEvT0_PT3_T1_NS0_13GridEvenShareISO_EET2_T4_E12temp_storage+40];
	setp.lt.f64 	%p139, %fd238, %fd240;
	selp.f64 	%fd242, %fd240, %fd238, %p139;
	selp.f64 	%fd243, %fd242, %fd238, %p138;
	setp.gt.s32 	%p140, %r4, 160;
	ld.shared.f64 	%fd245, [_ZZN3cub18CUB_300001_SM_10006detail6reduce18DeviceReduceKernelINS2_10policy_hubIdyN4cuda3__47maximumIdEEE10Policy1000EN6thrust24THRUST_300001_SM_1000_NS6detail15normal_iteratorINSC_10device_ptrIdEEEEyS8_dNS5_3std3__410__identityEEEvT0_PT3_T1_NS0_13GridEvenShareISO_EET2_T4_E12temp_storage+48];
	setp.lt.f64 	%p141, %fd243, %fd245;
	selp.f64 	%fd247, %fd245, %fd243, %p141;
	selp.f64 	%fd248, %fd247, %fd243, %p140;
	setp.gt.s32 	%p142, %r4, 192;
	ld.shared.f64 	%fd250, [_ZZN3cub18CUB_300001_SM_10006detail6reduce18DeviceReduceKernelINS2_10policy_hubIdyN4cuda3__47maximumIdEEE10Policy1000EN6thrust24THRUST_300001_SM_1000_NS6detail15normal_iteratorINSC_10device_ptrIdEEEEyS8_dNS5_3std3__410__identityEEEvT0_PT3_T1_NS0_13GridEvenShareISO_EET2_T4_E12temp_storage+56];
	setp.lt.f64 	%p143, %fd248, %fd250;
	selp.f64 	%fd252, %fd250, %fd248, %p143;
	selp.f64 	%fd253, %fd252, %fd248, %p142;
	setp.gt.s32 	%p144, %r4, 224;
	ld.shared.f64 	%fd255, [_ZZN3cub18CUB_300001_SM_10006detail6reduce18DeviceReduceKernelINS2_10policy_hubIdyN4cuda3__47maximumIdEEE10Policy1000EN6thrust24THRUST_300001_SM_1000_NS6detail15normal_iteratorINSC_10device_ptrIdEEEEyS8_dNS5_3std3__410__identityEEEvT0_PT3_T1_NS0_13GridEvenShareISO_EET2_T4_E12temp_storage+64];
	setp.lt.f64 	%p145, %fd253, %fd255;
	selp.f64 	%fd257, %fd255, %fd253, %p145;
	selp.f64 	%fd304, %fd257, %fd253, %p144;
	bra.uni 	$L__BB14_46;
$L__BB14_25:
	cvt.u32.u64 	%r52, %rd4;
	mov.u32 	%r27, %tid.x;
	add.s32 	%r53, %r27, %r52;
	mul.wide.u32 	%rd26, %r53, 8;
	add.s64 	%rd27, %rd2, %rd26;
	ld.global.f64 	%fd41, [%rd27];
	ld.global.f64 	%fd42, [%rd27+2048];
	ld.global.f64 	%fd43, [%rd27+4096];
	ld.global.f64 	%fd44, [%rd27+6144];
	ld.global.f64 	%fd45, [%rd27+8192];
	ld.global.f64 	%fd46, [%rd27+10240];
	ld.global.f64 	%fd47, [%rd27+12288];
	ld.global.f64 	%fd48, [%rd27+14336];
	setp.lt.f64 	%p2, %fd41, %fd42;
	selp.f64 	%fd49, %fd42, %fd41, %p2;
	setp.lt.f64 	%p3, %fd49, %fd43;
	selp.f64 	%fd50, %fd43, %fd49, %p3;
	setp.lt.f64 	%p4, %fd50, %fd44;
	selp.f64 	%fd51, %fd44, %fd50, %p4;
	setp.lt.f64 	%p5, %fd51, %fd45;
	selp.f64 	%fd52, %fd45, %fd51, %p5;
	setp.lt.f64 	%p6, %fd52, %fd46;
	selp.f64 	%fd53, %fd46, %fd52, %p6;
	setp.lt.f64 	%p7, %fd53, %fd47;
	selp.f64 	%fd54, %fd47, %fd53, %p7;
	setp.lt.f64 	%p8, %fd54, %fd48;
	selp.f64 	%fd303, %fd48, %fd54, %p8;
	setp.lt.u64 	%p9, %rd5, %rd3;
	@%p9 bra 	$L__BB14_42;
	cvt.u32.u64 	%r55, %rd3;
	cvt.u64.u32 	%rd28, %r27;
	add.s64 	%rd104, %rd4, %rd3;
	cvt.u32.u64 	%r28, %rd1;
	not.b32 	%r57, %r27;
	add.s32 	%r58, %r57, %r28;
	sub.s32 	%r59, %r58, %r55;
	sub.s32 	%r273, %r59, %r52;
	add.s64 	%rd29, %rd104, %rd28;
	shl.b64 	%rd30, %rd29, 3;
	add.s64 	%rd31, %rd30, %rd2;
	add.s64 	%rd103, %rd31, 16384;
	mov.b32 	%r274, 0;
	mov.u64 	%rd105, %rd4;
$L__BB14_27:
	cvt.s64.s32 	%rd15, %r50;
	add.s64 	%rd105, %rd105, %rd15;
	add.s64 	%rd32, %rd1, -2048;
	setp.gt.u64 	%p10, %rd105, %rd32;
	@%p10 bra 	$L__BB14_29;
	shl.b32 	%r61, %r1, 11;
	cvt.s64.s32 	%rd33, %r61;
	cvt.u64.u32 	%rd34, %r27;
	add.s64 	%rd35, %rd105, %rd34;
	shl.b64 	%rd36, %rd35, 3;
	add.s64 	%rd37, %rd2, %rd36;
	ld.global.f64 	%fd55, [%rd37];
	ld.global.f64 	%fd56, [%rd37+2048];
	ld.global.f64 	%fd57, [%rd37+4096];
	ld.global.f64 	%fd58, [%rd37+6144];
	ld.global.f64 	%fd59, [%rd37+8192];
	ld.global.f64 	%fd60, [%rd37+10240];
	ld.global.f64 	%fd61, [%rd37+12288];
	ld.global.f64 	%fd62, [%rd37+14336];
	setp.lt.f64 	%p11, %fd303, %fd55;
	selp.f64 	%fd63, %fd55, %fd303, %p11;
	setp.lt.f64 	%p12, %fd63, %fd56;
	selp.f64 	%fd64, %fd56, %fd63, %p12;
	setp.lt.f64 	%p13, %fd64, %fd57;
	selp.f64 	%fd65, %fd57, %fd64, %p13;
	setp.lt.f64 	%p14, %fd65, %fd58;
	selp.f64 	%fd66, %fd58, %fd65, %p14;
	setp.lt.f64 	%p15, %fd66, %fd59;
	selp.f64 	%fd67, %fd59, %fd66, %p15;
	setp.lt.f64 	%p16, %fd67, %fd60;
	selp.f64 	%fd68, %fd60, %fd67, %p16;
	setp.lt.f64 	%p17, %fd68, %fd61;
	selp.f64 	%fd69, %fd61, %fd68, %p17;
	setp.lt.f64 	%p18, %fd69, %fd62;
	selp.f64 	%fd303, %fd62, %fd69, %p18;
	sub.s64 	%rd38, %rd1, %rd105;
	setp.lt.u64 	%p19, %rd38, %rd33;
	add.s32 	%r274, %r274, 1;
	add.s64 	%rd104, %rd104, %rd33;
	sub.s32 	%r273, %r273, %r61;
	mul.wide.s32 	%rd39, %r61, 8;
	add.s64 	%rd103, %rd103, %rd39;
	@%p19 bra 	$L__BB14_42;
	bra.uni 	$L__BB14_27;
$L__BB14_29:
	setp.le.u64 	%p20, %rd1, %rd105;
	cvt.u32.u64 	%r62, %rd105;
	cvt.u32.u64 	%r63, %rd1;
	sub.s32 	%r64, %r63, %r62;
	setp.ge.s32 	%p21, %r27, %r64;
	or.pred  	%p22, %p20, %p21;
	@%p22 bra 	$L__BB14_42;
	cvt.u32.u64 	%r66, %rd15;
	cvt.u32.u64 	%r67, %rd4;
	not.b32 	%r68, %r27;
	add.s32 	%r69, %r68, %r28;
	add.s32 	%r70, %r66, %r67;
	sub.s32 	%r71, %r69, %r70;
	mul.lo.s32 	%r72, %r1, %r274;
	shl.b32 	%r73, %r72, 11;
	sub.s32 	%r74, %r71, %r73;
	shr.u32 	%r75, %r74, 8;
	add.s32 	%r34, %r75, 1;
	and.b32  	%r35, %r34, 15;
	setp.lt.u32 	%p23, %r74, 3840;
	mov.u32 	%r277, %r27;
	@%p23 bra 	$L__BB14_33;
	shr.u32 	%r76, %r273, 8;
	add.s32 	%r77, %r76, 1;
	and.b32  	%r78, %r77, 33554416;
	neg.s32 	%r275, %r78;
	mov.u32 	%r277, %r27;
$L__BB14_32:
	.pragma "nounroll";
	ld.global.f64 	%fd71, [%rd103+-16384];
	setp.lt.f64 	%p24, %fd303, %fd71;
	selp.f64 	%fd72, %fd71, %fd303, %p24;
	ld.global.f64 	%fd73, [%rd103+-14336];
	setp.lt.f64 	%p25, %fd72, %fd73;
	selp.f64 	%fd74, %fd73, %fd72, %p25;
	ld.global.f64 	%fd75, [%rd103+-12288];
	setp.lt.f64 	%p26, %fd74, %fd75;
	selp.f64 	%fd76, %fd75, %fd74, %p26;
	ld.global.f64 	%fd77, [%rd103+-10240];
	setp.lt.f64 	%p27, %fd76, %fd77;
	selp.f64 	%fd78, %fd77, %fd76, %p27;
	ld.global.f64 	%fd79, [%rd103+-8192];
	setp.lt.f64 	%p28, %fd78, %fd79;
	selp.f64 	%fd80, %fd79, %fd78, %p28;
	ld.global.f64 	%fd81, [%rd103+-6144];
	setp.lt.f64 	%p29, %fd80, %fd81;
	selp.f64 	%fd82, %fd81, %fd80, %p29;
	ld.global.f64 	%fd83, [%rd103+-4096];
	setp.lt.f64 	%p30, %fd82, %fd83;
	selp.f64 	%fd84, %fd83, %fd82, %p30;
	ld.global.f64 	%fd85, [%rd103+-2048];
	setp.lt.f64 	%p31, %fd84, %fd85;
	selp.f64 	%fd86, %fd85, %fd84, %p31;
	ld.global.f64 	%fd87, [%rd103];
	setp.lt.f64 	%p32, %fd86, %fd87;
	selp.f64 	%fd88, %fd87, %fd86, %p32;
	ld.global.f64 	%fd89, [%rd103+2048];
	setp.lt.f64 	%p33, %fd88, %fd89;
	selp.f64 	%fd90, %fd89, %fd88, %p33;
	ld.global.f64 	%fd91, [%rd103+4096];
	setp.lt.f64 	%p34, %fd90, %fd91;
	selp.f64 	%fd92, %fd91, %fd90, %p34;
	ld.global.f64 	%fd93, [%rd103+6144];
	setp.lt.f64 	%p35, %fd92, %fd93;
	selp.f64 	%fd94, %fd93, %fd92, %p35;
	ld.global.f64 	%fd95, [%rd103+8192];
	setp.lt.f64 	%p36, %fd94, %fd95;
	selp.f64 	%fd96, %fd95, %fd94, %p36;
	ld.global.f64 	%fd97, [%rd103+10240];
	setp.lt.f64 	%p37, %fd96, %fd97;
	selp.f64 	%fd98, %fd97, %fd96, %p37;
	ld.global.f64 	%fd99, [%rd103+12288];
	setp.lt.f64 	%p38, %fd98, %fd99;
	selp.f64 	%fd100, %fd99, %fd98, %p38;
	ld.global.f64 	%fd101, [%rd103+14336];
	setp.lt.f64 	%p39, %fd100, %fd101;
	selp.f64 	%fd303, %fd101, %fd100, %p39;
	add.s32 	%r277, %r277, 4096;
	add.s32 	%r275, %r275, 16;
	add.s64 	%rd103, %rd103, 32768;
	setp.ne.s32 	%p40, %r275, 0;
	@%p40 bra 	$L__BB14_32;
$L__BB14_33:
	setp.eq.s32 	%p41, %r35, 0;
	@%p41 bra 	$L__BB14_42;
	and.b32  	%r42, %r34, 7;
	setp.lt.u32 	%p42, %r35, 8;
	@%p42 bra 	$L__BB14_36;
	cvt.u64.u32 	%rd40, %r277;
	add.s64 	%rd41, %rd105, %rd40;
	shl.b64 	%rd42, %rd41, 3;
	add.s64 	%rd43, %rd2, %rd42;
	ld.global.f64 	%fd103, [%rd43];
	setp.lt.f64 	%p43, %fd303, %fd103;
	selp.f64 	%fd104, %fd103, %fd303, %p43;
	ld.global.f64 	%fd105, [%rd43+2048];
	setp.lt.f64 	%p44, %fd104, %fd105;
	selp.f64 	%fd106, %fd105, %fd104, %p44;
	ld.global.f64 	%fd107, [%rd43+4096];
	setp.lt.f64 	%p45, %fd106, %fd107;
	selp.f64 	%fd108, %fd107, %fd106, %p45;
	ld.global.f64 	%fd109, [%rd43+6144];
	setp.lt.f64 	%p46, %fd108, %fd109;
	selp.f64 	%fd110, %fd109, %fd108, %p46;
	ld.global.f64 	%fd111, [%rd43+8192];
	setp.lt.f64 	%p47, %fd110, %fd111;
	selp.f64 	%fd112, %fd111, %fd110, %p47;
	ld.global.f64 	%fd113, [%rd43+10240];
	setp.lt.f64 	%p48, %fd112, %fd113;
	selp.f64 	%fd114, %fd113, %fd112, %p48;
	ld.global.f64 	%fd115, [%rd43+12288];
	setp.lt.f64 	%p49, %fd114, %fd115;
	selp.f64 	%fd116, %fd115, %fd114, %p49;
	ld.global.f64 	%fd117, [%rd43+14336];
	setp.lt.f64 	%p50, %fd116, %fd117;
	selp.f64 	%fd303, %fd117, %fd116, %p50;
	add.s32 	%r277, %r277, 2048;
$L__BB14_36:
	setp.eq.s32 	%p51, %r42, 0;
	@%p51 bra 	$L__BB14_42;
	setp.lt.u32 	%p52, %r42, 4;
	@%p52 bra 	$L__BB14_39;
	cvt.u64.u32 	%rd44, %r277;
	add.s64 	%rd45, %rd105, %rd44;
	shl.b64 	%rd46, %rd45, 3;
	add.s64 	%rd47, %rd2, %rd46;
	ld.global.f64 	%fd119, [%rd47];
	setp.lt.f64 	%p53, %fd303, %fd119;
	selp.f64 	%fd120, %fd119, %fd303, %p53;
	ld.global.f64 	%fd121, [%rd47+2048];
	setp.lt.f64 	%p54, %fd120, %fd121;
	selp.f64 	%fd122, %fd121, %fd120, %p54;
	ld.global.f64 	%fd123, [%rd47+4096];
	setp.lt.f64 	%p55, %fd122, %fd123;
	selp.f64 	%fd124, %fd123, %fd122, %p55;
	ld.global.f64 	%fd125, [%rd47+6144];
	setp.lt.f64 	%p56, %fd124, %fd125;
	selp.f64 	%fd303, %fd125, %fd124, %p56;
	add.s32 	%r277, %r277, 1024;
$L__BB14_39:
	and.b32  	%r79, %r34, 3;
	setp.eq.s32 	%p57, %r79, 0;
	@%p57 bra 	$L__BB14_42;
	cvt.u64.u32 	%rd48, %r277;
	add.s64 	%rd49, %rd48, %rd104;
	shl.b64 	%rd50, %rd49, 3;
	add.s64 	%rd107, %rd2, %rd50;
	cvt.u16.u32 	%rs1, %r273;
	shr.u16 	%rs2, %rs1, 8;
	add.s16 	%rs3, %rs2, 1;
	cvt.u32.u16 	%r80, %rs3;
	and.b32  	%r81, %r80, 3;
	neg.s32 	%r280, %r81;
$L__BB14_41:
	.pragma "nounroll";
	ld.global.f64 	%fd126, [%rd107];
	setp.lt.f64 	%p58, %fd303, %fd126;
	selp.f64 	%fd303, %fd126, %fd303, %p58;
	add.s64 	%rd107, %rd107, 2048;
	add.s32 	%r280, %r280, 1;
	setp.ne.s32 	%p59, %r280, 0;
	@%p59 bra 	$L__BB14_41;
$L__BB14_42:
	// begin inline asm
	mov.u32 %r82, %laneid;
	// end inline asm
	mov.b64 	%rd51, %fd303;
	mov.b64 	{%r84, %r89}, %rd51;
	mov.b32 	%r90, 1;
	mov.b32 	%r131, 31;
	mov.b32 	%r132, -1;
	// begin inline asm
	shfl.sync.down.b32 %r83, %r84, %r90, %r131, %r132;
	// end inline asm
	// begin inline asm
	shfl.sync.down.b32 %r88, %r89, %r90, %r131, %r132;
	// end inline asm
	mov.b64 	%rd52, {%r83, %r88};
	mov.b64 	%fd127, %rd52;
	setp.gt.s32 	%p60, %r82, 30;
	setp.lt.f64 	%p61, %fd303, %fd127;
	selp.f64 	%fd128, %fd127, %fd303, %p61;
	selp.f64 	%fd129, %fd303, %fd128, %p60;
	mov.b64 	%rd53, %fd129;
	mov.b64 	{%r94, %r99}, %rd53;
	mov.b32 	%r100, 2;
	// begin inline asm
	shfl.sync.down.b32 %r93, %r94, %r100, %r131, %r132;
	// end inline asm
	// begin inline asm
	shfl.sync.down.b32 %r98, %r99, %r100, %r131, %r132;
	// end inline asm
	mov.b64 	%rd54, {%r93, %r98};
	mov.b64 	%fd130, %rd54;
	setp.gt.s32 	%p62, %r82, 29;
	setp.lt.f64 	%p63, %fd129, %fd130;
	selp.f64 	%fd131, %fd130, %fd129, %p63;
	selp.f64 	%fd132, %fd129, %fd131, %p62;
	mov.b64 	%rd55, %fd132;
	mov.b64 	{%r104, %r109}, %rd55;
	mov.b32 	%r110, 4;
	// begin inline asm
	shfl.sync.down.b32 %r103, %r104, %r110, %r131, %r132;
	// end inline asm
	// begin inline asm
	shfl.sync.down.b32 %r108, %r109, %r110, %r131, %r132;
	// end inline asm
	mov.b64 	%rd56, {%r103, %r108};
	mov.b64 	%fd133, %rd56;
	setp.gt.s32 	%p64, %r82, 27;
	setp.lt.f64 	%p65, %fd132, %fd133;
	selp.f64 	%fd134, %fd133, %fd132, %p65;
	selp.f64 	%fd135, %fd132, %fd134, %p64;
	mov.b64 	%rd57, %fd135;
	mov.b64 	{%r114, %r119}, %rd57;
	mov.b32 	%r120, 8;
	// begin inline asm
	shfl.sync.down.b32 %r113, %r114, %r120, %r131, %r132;
	// end inline asm
	// begin inline asm
	shfl.sync.down.b32 %r118, %r119, %r120, %r131, %r132;
	// end inline asm
	mov.b64 	%rd58, {%r113, %r118};
	mov.b64 	%fd136, %rd58;
	setp.gt.s32 	%p66, %r82, 23;
	setp.lt.f64 	%p67, %fd135, %fd136;
	selp.f64 	%fd137, %fd136, %fd135, %p67;
	selp.f64 	%fd138, %fd135, %fd137, %p66;
	mov.b64 	%rd59, %fd138;
	mov.b64 	{%r124, %r129}, %rd59;
	mov.b32 	%r130, 16;
	// begin inline asm
	shfl.sync.down.b32 %r123, %r124, %r130, %r131, %r132;
	// end inline asm
	// begin inline asm
	shfl.sync.down.b32 %r128, %r129, %r130, %r131, %r132;
	// end inline asm
	mov.b64 	%rd60, {%r123, %r128};
	mov.b64 	%fd139, %rd60;
	setp.gt.s32 	%p68, %r82, 15;
	setp.lt.f64 	%p69, %fd138, %fd139;
	selp.f64 	%fd37, %fd139, %fd138, %p69;
	selp.f64 	%fd304, %fd138, %fd37, %p68;
	setp.ne.s32 	%p70, %r82, 0;
	@%p70 bra 	$L__BB14_44;
	shr.u32 	%r133, %r27, 2;
	and.b32  	%r134, %r133, 248;
	mov.u32 	%r135, _ZZN3cub18CUB_300001_SM_10006detail6reduce18DeviceReduceKernelINS2_10policy_hubIdyN4cuda3__47maximumIdEEE10Policy1000EN6thrust24THRUST_300001_SM_1000_NS6detail15normal_iteratorINSC_10device_ptrIdEEEEyS8_dNS5_3std3__410__identityEEEvT0_PT3_T1_NS0_13GridEvenShareISO_EET2_T4_E12temp_storage;
	add.s32 	%r136, %r135, %r134;
	st.shared.f64 	[%r136+8], %fd37;
$L__BB14_44:
	bar.sync 	0;
	setp.ne.s32 	%p71, %r27, 0;
	@%p71 bra 	$L__BB14_46;
	ld.shared.f64 	%fd140, [_ZZN3cub18CUB_300001_SM_10006detail6reduce18DeviceReduceKernelINS2_10policy_hubIdyN4cuda3__47maximumIdEEE10Policy1000EN6thrust24THRUST_300001_SM_1000_NS6detail15normal_iteratorINSC_10device_ptrIdEEEEyS8_dNS5_3std3__410__identityEEEvT0_PT3_T1_NS0_13GridEvenShareISO_EET2_T4_E12temp_storage+16];
	setp.lt.f64 	%p72, %fd304, %fd140;
	selp.f64 	%fd141, %fd140, %fd304, %p72;
	ld.shared.f64 	%fd142, [_ZZN3cub18CUB_300001_SM_10006detail6reduce18DeviceReduceKernelINS2_10policy_hubIdyN4cuda3__47maximumIdEEE10Policy1000EN6thrust24THRUST_300001_SM_1000_NS6detail15normal_iteratorINSC_10device_ptrIdEEEEyS8_dNS5_3std3__410__identityEEEvT0_PT3_T1_NS0_13GridEvenShareISO_EET2_T4_E12temp_storage+24];
	setp.lt.f64 	%p73, %fd141, %fd142;
	selp.f64 	%fd143, %fd142, %fd141, %p73;
	ld.shared.f64 	%fd144, [_ZZN3cub18CUB_300001_SM_10006detail6reduce18DeviceReduceKernelINS2_10policy_hubIdyN4cuda3__47maximumIdEEE10Policy1000EN6thrust24THRUST_300001_SM_1000_NS6detail15normal_iteratorINSC_10device_ptrIdEEEEyS8_dNS5_3std3__410__identityEEEvT0_PT3_T1_NS0_13GridEvenShareISO_EET2_T4_E12temp_storage+32];
	setp.lt.f64 	%p74, %fd143, %fd144;
	selp.f64 	%fd145, %fd144, %fd143, %p74;
	ld.shared.f64 	%fd146, [_ZZN3cub18CUB_300001_SM_10006detail6reduce18DeviceReduceKernelINS2_10policy_hubIdyN4cuda3__47maximumIdEEE10Policy1000EN6thrust24THRUST_300001_SM_1000_NS6detail15normal_iteratorINSC_10device_ptrIdEEEEyS8_dNS5_3std3__410__identityEEEvT0_PT3_T1_NS0_13GridEvenShareISO_EET2_T4_E12temp_storage+40];
	setp.lt.f64 	%p75, %fd145, %fd146;
	selp.f64 	%fd147, %fd146, %fd145, %p75;
	ld.shared.f64 	%fd148, [_ZZN3cub18CUB_300001_SM_10006detail6reduce18DeviceReduceKernelINS2_10policy_hubIdyN4cuda3__47maximumIdEEE10Policy1000EN6thrust24THRUST_300001_SM_1000_NS6detail15normal_iteratorINSC_10device_ptrIdEEEEyS8_dNS5_3std3__410__identityEEEvT0_PT3_T1_NS0_13GridEvenShareISO_EET2_T4_E12temp_storage+48];
	setp.lt.f64 	%p76, %fd147, %fd148;
	selp.f64 	%fd149, %fd148, %fd147, %p76;
	ld.shared.f64 	%fd150, [_ZZN3cub18CUB_300001_SM_10006detail6reduce18DeviceReduceKernelINS2_10policy_hubIdyN4cuda3__47maximumIdEEE10Policy1000EN6thrust24THRUST_300001_SM_1000_NS6detail15normal_iteratorINSC_10device_ptrIdEEEEyS8_dNS5_3std3__410__identityEEEvT0_PT3_T1_NS0_13GridEvenShareISO_EET2_T4_E12temp_storage+56];
	setp.lt.f64 	%p77, %fd149, %fd150;
	selp.f64 	%fd151, %fd150, %fd149, %p77;
	ld.shared.f64 	%fd152, [_ZZN3cub18CUB_300001_SM_10006detail6reduce18DeviceReduceKernelINS2_10policy_hubIdyN4cuda3__47maximumIdEEE10Policy1000EN6thrust24THRUST_300001_SM_1000_NS6detail15normal_iteratorINSC_10device_ptrIdEEEEyS8_dNS5_3std3__410__identityEEEvT0_PT3_T1_NS0_13GridEvenShareISO_EET2_T4_E12temp_storage+64];
	setp.lt.f64 	%p78, %fd151, %fd152;
	selp.f64 	%fd304, %fd152, %fd151, %p78;
$L__BB14_46:
	mov.u32 	%r264, %tid.x;
	setp.ne.s32 	%p165, %r264, 0;
	@%p165 bra 	$L__BB14_48;
	ld.param.u64 	%rd101, [_ZN3cub18CUB_300001_SM_10006detail6reduce18DeviceReduceKernelINS2_10policy_hubIdyN4cuda3__47maximumIdEEE10Policy1000EN6thrust24THRUST_300001_SM_1000_NS6detail15normal_iteratorINSC_10device_ptrIdEEEEyS8_dNS5_3std3__410__identityEEEvT0_PT3_T1_NS0_13GridEvenShareISO_EET2_T4__param_1];
	cvta.to.global.u64 	%rd98, %rd101;
	mul.wide.u32 	%rd99, %r2, 8;
	add.s64 	%rd100, %rd98, %rd99;
	st.global.f64 	[%rd100], %fd304;
$L__BB14_48:
	ret;

}
	// .globl	_ZN3cub18CUB_300001_SM_10006detail6reduce28DeviceReduceSingleTileKernelINS2_10policy_hubIdyN4cuda3__47maximumIdEEE10Policy1000EPdSB_iS8_ddNS5_3std3__410__identityEEEvT0_T1_T2_T3_T4_T6_
.visible .entry _ZN3cub18CUB_300001_SM_10006detail6reduce28DeviceReduceSingleTileKernelINS2_10policy_hubIdyN4cuda3__47maximumIdEEE10Policy1000EPdSB_iS8_ddNS5_3std3__410__identityEEEvT0_T1_T2_T3_T4_T6_(
	.param .u64 .ptr .align 1 _ZN3cub18CUB_300001_SM_10006detail6reduce28DeviceReduceSingleTileKernelINS2_10policy_hubIdyN4cuda3__47maximumIdEEE10Policy1000EPdSB_iS8_ddNS5_3std3__410__identityEEEvT0_T1_T2_T3_T4_T6__param_0,
	.param .u64 .ptr .align 1 _ZN3cub18CUB_300001_SM_10006detail6reduce28DeviceReduceSingleTileKernelINS2_10policy_hubIdyN4cuda3__47maximumIdEEE10Policy1000EPdSB_iS8_ddNS5_3std3__410__identityEEEvT0_T1_T2_T3_T4_T6__param_1,
	.param .u32 _ZN3cub18CUB_300001_SM_10006detail6reduce28DeviceReduceSingleTileKernelINS2_10policy_hubIdyN4cuda3__47maximumIdEEE10Policy1000EPdSB_iS8_ddNS5_3std3__410__identityEEEvT0_T1_T2_T3_T4_T6__param_2,
	.param .align 1 .b8 _ZN3cub18CUB_300001_SM_10006detail6reduce28DeviceReduceSingleTileKernelINS2_10policy_hubIdyN4cuda3__47maximumIdEEE10Policy1000EPdSB_iS8_ddNS5_3std3__410__identityEEEvT0_T1_T2_T3_T4_T6__param_3[1],
	.param .f64 _ZN3cub18CUB_300001_SM_10006detail6reduce28DeviceReduceSingleTileKernelINS2_10policy_hubIdyN4cuda3__47maximumIdEEE10Policy1000EPdSB_iS8_ddNS5_3std3__410__identityEEEvT0_T1_T2_T3_T4_T6__param_4,
	.param .align 1 .b8 _ZN3cub18CUB_300001_SM_10006detail6reduce28DeviceReduceSingleTileKernelINS2_10policy_hubIdyN4cuda3__47maximumIdEEE10Policy1000EPdSB_iS8_ddNS5_3std3__410__identityEEEvT0_T1_T2_T3_T4_T6__param_5[1]
)
.maxntid 256
.minnctapersm 1
{
	.reg .pred 	%p<220>;
	.reg .b32 	%r<472>;
	.reg .b64 	%rd<206>;
	.reg .b64 	%fd<381>;
	// demoted variable
	.shared .align 8 .b8 _ZZN3cub18CUB_300001_SM_10006detail6reduce28DeviceReduceSingleTileKernelINS2_10policy_hubIdyN4cuda3__47maximumIdEEE10Policy1000EPdSB_iS8_ddNS5_3std3__410__identityEEEvT0_T1_T2_T3_T4_T6_E12temp_storage[80];
	ld.param.u64 	%rd15, [_ZN3cub18CUB_300001_SM_10006detail6reduce28DeviceReduceSingleTileKernelINS2_10policy_hubIdyN4cuda3__47maximumIdEEE10Policy1000EPdSB_iS8_ddNS5_3std3__410__identityEEEvT0_T1_T2_T3_T4_T6__param_0];
	ld.param.u64 	%rd16, [_ZN3cub18CUB_300001_SM_10006detail6reduce28DeviceReduceSingleTileKernelINS2_10policy_hubIdyN4cuda3__47maximumIdEEE10Policy1000EPdSB_iS8_ddNS5_3std3__410__identityEEEvT0_T1_T2_T3_T4_T6__param_1];
	ld.param.u32 	%r68, [_ZN3cub18CUB_300001_SM_10006detail6reduce28DeviceReduceSingleTileKernelINS2_10policy_hubIdyN4cuda3__47maximumIdEEE10Policy1000EPdSB_iS8_ddNS5_3std3__410__identityEEEvT0_T1_T2_T3_T4_T6__param_2];
	ld.param.f64 	%fd58, [_ZN3cub18CUB_300001_SM_10006detail6reduce28DeviceReduceSingleTileKernelINS2_10policy_hubIdyN4cuda3__47maximumIdEEE10Policy1000EPdSB_iS8_ddNS5_3std3__410__identityEEEvT0_T1_T2_T3_T4_T6__param_4];
	cvta.to.global.u64 	%rd1, %rd16;
	setp.ne.s32 	%p1, %r68, 0;
	@%p1 bra 	$L__BB15_3;
	mov.u32 	%r445, %tid.x;
	setp.ne.s32 	%p219, %r445, 0;
	@%p219 bra 	$L__BB15_74;
	st.global.f64 	[%rd1], %fd58;
	bra.uni 	$L__BB15_74;
$L__BB15_3:
	and.b64  	%rd17, %rd15, 31;
	setp.ne.s64 	%p2, %rd17, 0;
	@%p2 bra 	$L__BB15_38;
	setp.gt.s32 	%p110, %r68, 2047;
	@%p110 bra 	$L__BB15_22;
	mov.u32 	%r1, %tid.x;
	setp.ge.s32 	%p159, %r1, %r68;
	mov.f64 	%fd359, 0d0000000000000000;
	mov.u32 	%r449, %r1;
	@%p159 bra 	$L__BB15_7;
	mul.wide.u32 	%rd169, %r1, 8;
	add.s64 	%rd168, %rd15, %rd169;
	// begin inline asm
	ld.global.nc.u64 %rd167, [%rd168];
	// end inline asm
	mov.b64 	%fd359, %rd167;
	add.s32 	%r449, %r1, 256;
$L__BB15_7:
	setp.ge.s32 	%p160, %r449, %r68;
	@%p160 bra 	$L__BB15_13;
	not.b32 	%r321, %r449;
	add.s32 	%r4, %r68, %r321;
	and.b32  	%r322, %r4, 768;
	setp.eq.s32 	%p161, %r322, 768;
	@%p161 bra 	$L__BB15_11;
	mul.wide.u32 	%rd170, %r449, 8;
	add.s64 	%rd202, %rd15, %rd170;
	shr.u32 	%r323, %r4, 8;
	add.s32 	%r324, %r323, 1;
	and.b32  	%r325, %r324, 3;
	neg.s32 	%r447, %r325;
$L__BB15_10:
	.pragma "nounroll";
	// begin inline asm
	ld.global.nc.u64 %rd171, [%rd202];
	// end inline asm
	mov.b64 	%fd272, %rd171;
	setp.lt.f64 	%p162, %fd359, %fd272;
	selp.f64 	%fd359, %fd272, %fd359, %p162;
	add.s32 	%r449, %r449, 256;
	add.s64 	%rd202, %rd202, 2048;
	add.s32 	%r447, %r447, 1;
	setp.ne.s32 	%p163, %r447, 0;
	@%p163 bra 	$L__BB15_10;
$L__BB15_11:
	setp.lt.u32 	%p164, %r4, 768;
	@%p164 bra 	$L__BB15_13;
$L__BB15_12:
	mul.wide.s32 	%rd181, %r449, 8;
	add.s64 	%rd174, %rd15, %rd181;
	// begin inline asm
	ld.global.nc.u64 %rd173, [%rd174];
	// end inline asm
	mov.b64 	%fd273, %rd173;
	setp.lt.f64 	%p165, %fd359, %fd273;
	selp.f64 	%fd274, %fd273, %fd359, %p165;
	add.s64 	%rd176, %rd174, 2048;
	// begin inline asm
	ld.global.nc.u64 %rd175, [%rd176];
	// end inline asm
	mov.b64 	%fd275, %rd175;
	setp.lt.f64 	%p166, %fd274, %fd275;
	selp.f64 	%fd276, %fd275, %fd274, %p166;
	add.s64 	%rd178, %rd174, 4096;
	// begin inline asm
	ld.global.nc.u64 %rd177, [%rd178];
	// end inline asm
	mov.b64 	%fd277, %rd177;
	setp.lt.f64 	%p167, %fd276, %fd277;
	selp.f64 	%fd278, %fd277, %fd276, %p167;
	add.s64 	%rd180, %rd174, 6144;
	// begin inline asm
	ld.global.nc.u64 %rd179, [%rd180];
	// end inline asm
	mov.b64 	%fd279, %rd179;
	setp.lt.f64 	%p168, %fd278, %fd279;
	selp.f64 	%fd359, %fd279, %fd278, %p168;
	add.s32 	%r449, %r449, 1024;
	setp.lt.s32 	%p169, %r449, %r68;
	@%p169 bra 	$L__BB15_12;
$L__BB15_13:
	setp.lt.s32 	%p170, %r68, 256;
	@%p170 bra 	$L__BB15_18;
	// begin inline asm
	mov.u32 %r389, %laneid;
	// end inline asm
	mov.b64 	%rd192, %fd359;
	mov.b64 	{%r391, %r396}, %rd192;
	mov.b32 	%r397, 1;
	mov.b32 	%r438, 31;
	mov.b32 	%r439, -1;
	// begin inline asm
	shfl.sync.down.b32 %r390, %r391, %r397, %r438, %r439;
	// end inline asm
	// begin inline asm
	shfl.sync.down.b32 %r395, %r396, %r397, %r438, %r439;
	// end inline asm
	mov.b64 	%rd193, {%r390, %r395};
	mov.b64 	%fd327, %rd193;
	setp.gt.s32 	%p198, %r389, 30;
	setp.lt.f64 	%p199, %fd359, %fd327;
	selp.f64 	%fd328, %fd327, %fd359, %p199;
	selp.f64 	%fd329, %fd359, %fd328, %p198;
	mov.b64 	%rd194, %fd329;
	mov.b64 	{%r401, %r406}, %rd194;
	mov.b32 	%r407, 2;
	// begin inline asm
	shfl.sync.down.b32 %r400, %r401, %r407, %r438, %r439;
	// end inline asm
	// begin inline asm
	shfl.sync.down.b32 %r405, %r406, %r407, %r438, %r439;
	// end inline asm
	mov.b64 	%rd195, {%r400, %r405};
	mov.b64 	%fd330, %rd195;
	setp.gt.s32 	%p200, %r389, 29;
	setp.lt.f64 	%p201, %fd329, %fd330;
	selp.f64 	%fd331, %fd330, %fd329, %p201;
	selp.f64 	%fd332, %fd329, %fd331, %p200;
	mov.b64 	%rd196, %fd332;
	mov.b64 	{%r411, %r416}, %rd196;
	mov.b32 	%r417, 4;
	// begin inline asm
	shfl.sync.down.b32 %r410, %r411, %r417, %r438, %r439;
	// end inline asm
	// begin inline asm
	shfl.sync.down.b32 %r415, %r416, %r417, %r438, %r439;
	// end inline asm
	mov.b64 	%rd197, {%r410, %r415};
	mov.b64 	%fd333, %rd197;
	setp.gt.s32 	%p202, %r389, 27;
	setp.lt.f64 	%p203, %fd332, %fd333;
	selp.f64 	%fd334, %fd333, %fd332, %p203;
	selp.f64 	%fd335, %fd332, %fd334, %p202;
	mov.b64 	%rd198, %fd335;
	mov.b64 	{%r421, %r426}, %rd198;
	mov.b32 	%r427, 8;
	// begin inline asm
	shfl.sync.down.b32 %r420, %r421, %r427, %r438, %r439;
	// end inline asm
	// begin inline asm
	shfl.sync.down.b32 %r425, %r426, %r427, %r438, %r439;
	// end inline asm
	mov.b64 	%rd199, {%r420, %r425};
	mov.b64 	%fd336, %rd199;
	setp.gt.s32 	%p204, %r389, 23;
	setp.lt.f64 	%p205, %fd335, %fd336;
	selp.f64 	%fd337, %fd336, %fd335, %p205;
	selp.f64 	%fd338, %fd335, %fd337, %p204;
	mov.b64 	%rd200, %fd338;
	mov.b64 	{%r431, %r436}, %rd200;
	mov.b32 	%r437, 16;
	// begin inline asm
	shfl.sync.down.b32 %r430, %r431, %r437, %r438, %r439;
	// end inline asm
	// begin inline asm
	shfl.sync.down.b32 %r435, %r436, %r437, %r438, %r439;
	// end inline asm
	mov.b64 	%rd201, {%r430, %r435};
	mov.b64 	%fd339, %rd201;
	setp.gt.s32 	%p206, %r389, 15;
	setp.lt.f64 	%p207, %fd338, %fd339;
	selp.f64 	%fd10, %fd339, %fd338, %p207;
	selp.f64 	%fd380, %fd338, %fd10, %p206;
	setp.ne.s32 	%p208, %r389, 0;
	@%p208 bra 	$L__BB15_16;
	shr.u32 	%r440, %r1, 2;
	and.b32  	%r441, %r440, 248;
	mov.u32 	%r442, _ZZN3cub18CUB_300001_SM_10006detail6reduce28DeviceReduceSingleTileKernelINS2_10policy_hubIdyN4cuda3__47maximumIdEEE10Policy1000EPdSB_iS8_ddNS5_3std3__410__identityEEEvT0_T1_T2_T3_T4_T6_E12temp_storage;
	add.s32 	%r443, %r442, %r441;
	st.shared.f64 	[%r443+8], %fd10;
$L__BB15_16:
	bar.sync 	0;
	setp.ne.s32 	%p209, %r1, 0;
	@%p209 bra 	$L__BB15_72;
	ld.shared.f64 	%fd340, [_ZZN3cub18CUB_300001_SM_10006detail6reduce28DeviceReduceSingleTileKernelINS2_10policy_hubIdyN4cuda3__47maximumIdEEE10Policy1000EPdSB_iS8_ddNS5_3std3__410__identityEEEvT0_T1_T2_T3_T4_T6_E12temp_storage+16];
	setp.lt.f64 	%p210, %fd380, %fd340;
	selp.f64 	%fd341, %fd340, %fd380, %p210;
	ld.shared.f64 	%fd342, [_ZZN3cub18CUB_300001_SM_10006detail6reduce28DeviceReduceSingleTileKernelINS2_10policy_hubIdyN4cuda3__47maximumIdEEE10Policy1000EPdSB_iS8_ddNS5_3std3__410__identityEEEvT0_T1_T2_T3_T4_T6_E12temp_storage+24];
	setp.lt.f64 	%p211, %fd341, %fd342;
	selp.f64 	%fd343, %fd342, %fd341, %p211;
	ld.shared.f64 	%fd344, [_ZZN3cub18CUB_300001_SM_10006detail6reduce28DeviceReduceSingleTileKernelINS2_10policy_hubIdyN4cuda3__47maximumIdEEE10Policy1000EPdSB_iS8_ddNS5_3std3__410__identityEEEvT0_T1_T2_T3_T4_T6_E12temp_storage+32];
	setp.lt.f64 	%p212, %fd343, %fd344;
	selp.f64 	%fd345, %fd344, %fd343, %p212;
	ld.shared.f64 	%fd346, [_ZZN3cub18CUB_300001_SM_10006detail6reduce28DeviceReduceSingleTileKernelINS2_10policy_hubIdyN4cuda3__47maximumIdEEE10Policy1000EPdSB_iS8_ddNS5_3std3__410__identityEEEvT0_T1_T2_T3_T4_T6_E12temp_storage+40];
	setp.lt.f64 	%p213, %fd345, %fd346;
	selp.f64 	%fd347, %fd346, %fd345, %p213;
	ld.shared.f64 	%fd348, [_ZZN3cub18CUB_300001_SM_10006detail6reduce28DeviceReduceSingleTileKernelINS2_10policy_hubIdyN4cuda3__47maximumIdEEE10Policy1000EPdSB_iS8_ddNS5_3std3__410__identityEEEvT0_T1_T2_T3_T4_T6_E12temp_storage+48];
	setp.lt.f64 	%p214, %fd347, %fd348;
	selp.f64 	%fd349, %fd348, %fd347, %p214;
	ld.shared.f64 	%fd350, [_ZZN3cub18CUB_300001_SM_10006detail6reduce28DeviceReduceSingleTileKernelINS2_10policy_hubIdyN4cuda3__47maximumIdEEE10Policy1000EPdSB_iS8_ddNS5_3std3__410__identityEEEvT0_T1_T2_T3_T4_T6_E12temp_storage+56];
	setp.lt.f64 	%p215, %fd349, %fd350;
	selp.f64 	%fd351, %fd350, %fd349, %p215;
	ld.shared.f64 	%fd352, [_ZZN3cub18CUB_300001_SM_10006detail6reduce28DeviceReduceSingleTileKernelINS2_10policy_hubIdyN4cuda3__47maximumIdEEE10Policy1000EPdSB_iS8_ddNS5_3std3__410__identityEEEvT0_T1_T2_T3_T4_T6_E12temp_storage+64];
	setp.lt.f64 	%p216, %fd351, %fd352;
	selp.f64 	%fd380, %fd352, %fd351, %p216;
	bra.uni 	$L__BB15_72;
$L__BB15_18:
	// begin inline asm
	mov.u32 %r326, %laneid;
	// end inline asm
	and.b32  	%r377, %r1, 992;
	add.s32 	%r378, %r377, 32;
	setp.gt.s32 	%p171, %r378, %r68;
	not.b32 	%r379, %r377;
	add.s32 	%r380, %r68, %r379;
	selp.b32 	%r375, %r380, 31, %p171;
	mov.b64 	%rd182, %fd359;
	mov.b64 	{%r328, %r333}, %rd182;
	mov.b32 	%r334, 1;
	mov.b32 	%r376, -1;
	// begin inline asm
	shfl.sync.down.b32 %r327, %r328, %r334, %r375, %r376;
	// end inline asm
	// begin inline asm
	shfl.sync.down.b32 %r332, %r333, %r334, %r375, %r376;
	// end inline asm
	mov.b64 	%rd183, {%r327, %r332};
	mov.b64 	%fd280, %rd183;
	setp.lt.s32 	%p172, %r326, %r375;
	setp.lt.f64 	%p173, %fd359, %fd280;
	selp.f64 	%fd281, %fd280, %fd359, %p173;
	selp.f64 	%fd282, %fd281, %fd359, %p172;
	mov.b64 	%rd184, %fd282;
	mov.b64 	{%r338, %r343}, %rd184;
	mov.b32 	%r344, 2;
	// begin inline asm
	shfl.sync.down.b32 %r337, %r338, %r344, %r375, %r376;
	// end inline asm
	// begin inline asm
	shfl.sync.down.b32 %r342, %r343, %r344, %r375, %r376;
	// end inline asm
	mov.b64 	%rd185, {%r337, %r342};
	mov.b64 	%fd283, %rd185;
	add.s32 	%r381, %r326, 2;
	setp.gt.s32 	%p174, %r381, %r375;
	setp.lt.f64 	%p175, %fd282, %fd283;
	selp.f64 	%fd284, %fd283, %fd282, %p175;
	selp.f64 	%fd285, %fd282, %fd284, %p174;
	mov.b64 	%rd186, %fd285;
	mov.b64 	{%r348, %r353}, %rd186;
	mov.b32 	%r354, 4;
	// begin inline asm
	shfl.sync.down.b32 %r347, %r348, %r354, %r375, %r376;
	// end inline asm
	// begin inline asm
	shfl.sync.down.b32 %r352, %r353, %r354, %r375, %r376;
	// end inline asm
	mov.b64 	%rd187, {%r347, %r352};
	mov.b64 	%fd286, %rd187;
	add.s32 	%r382, %r326, 4;
	setp.gt.s32 	%p176, %r382, %r375;
	setp.lt.f64 	%p177, %fd285, %fd286;
	selp.f64 	%fd287, %fd286, %fd285, %p177;
	selp.f64 	%fd288, %fd285, %fd287, %p176;
	mov.b64 	%rd188, %fd288;
	mov.b64 	{%r358, %r363}, %rd188;
	mov.b32 	%r364, 8;
	// begin inline asm
	shfl.sync.down.b32 %r357, %r358, %r364, %r375, %r376;
	// end inline asm
	// begin inline asm
	shfl.sync.down.b32 %r362, %r363, %r364, %r375, %r376;
	// end inline asm
	mov.b64 	%rd189, {%r357, %r362};
	mov.b64 	%fd289, %rd189;
	add.s32 	%r383, %r326, 8;
	setp.gt.s32 	%p178, %r383, %r375;
	setp.lt.f64 	%p179, %fd288, %fd289;
	selp.f64 	%fd290, %fd289, %fd288, %p179;
	selp.f64 	%fd291, %fd288, %fd290, %p178;
	mov.b64 	%rd190, %fd291;
	mov.b64 	{%r368, %r373}, %rd190;
	mov.b32 	%r374, 16;
	// begin inline asm
	shfl.sync.down.b32 %r367, %r368, %r374, %r375, %r376;
	// end inline asm
	// begin inline asm
	shfl.sync.down.b32 %r372, %r373, %r374, %r375, %r376;
	// end inline asm
	mov.b64 	%rd191, {%r367, %r372};
	mov.b64 	%fd292, %rd191;
	add.s32 	%r384, %r326, 16;
	setp.gt.s32 	%p180, %r384, %r375;
	setp.lt.f64 	%p181, %fd291, %fd292;
	selp.f64 	%fd293, %fd292, %fd291, %p181;
	selp.f64 	%fd380, %fd291, %fd293, %p180;
	setp.ne.s32 	%p182, %r326, 0;
	@%p182 bra 	$L__BB15_20;
	shr.u32 	%r385, %r1, 2;
	and.b32  	%r386, %r385, 248;
	mov.u32 	%r387, _ZZN3cub18CUB_300001_SM_10006detail6reduce28DeviceReduceSingleTileKernelINS2_10policy_hubIdyN4cuda3__47maximumIdEEE10Policy1000EPdSB_iS8_ddNS5_3std3__410__identityEEEvT0_T1_T2_T3_T4_T6_E12temp_storage;
	add.s32 	%r388, %r387, %r386;
	st.shared.f64 	[%r388+8], %fd380;
$L__BB15_20:
	bar.sync 	0;
	setp.ne.s32 	%p183, %r1, 0;
	@%p183 bra 	$L__BB15_72;
	setp.gt.s32 	%p184, %r68, 32;
	ld.shared.f64 	%fd294, [_ZZN3cub18CUB_300001_SM_10006detail6reduce28DeviceReduceSingleTileKernelINS2_10policy_hubIdyN4cuda3__47maximumIdEEE10Policy1000EPdSB_iS8_ddNS5_3std3__410__identityEEEvT0_T1_T2_T3_T4_T6_E12temp_storage+16];
	setp.lt.f64 	%p185, %fd380, %fd294;
	selp.f64 	%fd296, %fd294, %fd380, %p185;
	selp.f64 	%fd297, %fd296, %fd380, %p184;
	setp.gt.s32 	%p186, %r68, 64;
	ld.shared.f64 	%fd299, [_ZZN3cub18CUB_300001_SM_10006detail6reduce28DeviceReduceSingleTileKernelINS2_10policy_hubIdyN4cuda3__47maximumIdEEE10Policy1000EPdSB_iS8_ddNS5_3std3__410__identityEEEvT0_T1_T2_T3_T4_T6_E12temp_storage+24];
	setp.lt.f64 	%p187, %fd297, %fd299;
	selp.f64 	%fd301, %fd299, %fd297, %p187;
	selp.f64 	%fd302, %fd301, %fd297, %p186;
	setp.gt.s32 	%p188, %r68, 96;
	ld.shared.f64 	%fd304, [_ZZN3cub18CUB_300001_SM_10006detail6reduce28DeviceReduceSingleTileKernelINS2_10policy_hubIdyN4cuda3__47maximumIdEEE10Policy1000EPdSB_iS8_ddNS5_3std3__410__identityEEEvT0_T1_T2_T3_T4_T6_E12temp_storage+32];
	setp.lt.f64 	%p189, %fd302, %fd304;
	selp.f64 	%fd306, %fd304, %fd302, %p189;
	selp.f64 	%fd307, %fd306, %fd302, %p188;
	setp.gt.s32 	%p190, %r68, 128;
	ld.shared.f64 	%fd309, [_ZZN3cub18CUB_300001_SM_10006detail6reduce28DeviceReduceSingleTileKernelINS2_10policy_hubIdyN4cuda3__47maximumIdEEE10Policy1000EPdSB_iS8_ddNS5_3std3__410__identityEEEvT0_T1_T2_T3_T4_T6_E12temp_storage+40];
	setp.lt.f64 	%p191, %fd307, %fd309;
	selp.f64 	%fd311, %fd309, %fd307, %p191;
	selp.f64 	%fd312, %fd311, %fd307, %p190;
	setp.gt.s32 	%p192, %r68, 160;
	ld.shared.f64 	%fd314, [_ZZN3cub18CUB_300001_SM_10006detail6reduce28DeviceReduceSingleTileKernelINS2_10policy_hubIdyN4cuda3__47maximumIdEEE10Policy1000EPdSB_iS8_ddNS5_3std3__410__identityEEEvT0_T1_T2_T3_T4_T6_E12temp_storage+48];
	setp.lt.f64 	%p193, %fd312, %fd314;
	selp.f64 	%fd316, %fd314, %fd312, %p193;
	selp.f64 	%fd317, %fd316, %fd312, %p192;
	setp.gt.s32 	%p194, %r68, 192;
	ld.shared.f64 	%fd319, [_ZZN3cub18CUB_300001_SM_10006detail6reduce28DeviceReduceSingleTileKernelINS2_10policy_hubIdyN4cuda3__47maximumIdEEE10Policy1000EPdSB_iS8_ddNS5_3std3__410__identityEEEvT0_T1_T2_T3_T4_T6_E12temp_storage+56];
	setp.lt.f64 	%p195, %fd317, %fd319;
	selp.f64 	%fd321, %fd319, %fd317, %p195;
	selp.f64 	%fd322, %fd321, %fd317, %p194;
	setp.gt.s32 	%p196, %r68, 224;
	ld.shared.f64 	%fd324, [_ZZN3cub18CUB_300001_SM_10006detail6reduce28DeviceReduceSingleTileKernelINS2_10policy_hubIdyN4cuda3__47maximumIdEEE10Policy1000EPdSB_iS8_ddNS5_3std3__410__identityEEEvT0_T1_T2_T3_T4_T6_E12temp_storage+64];
	setp.lt.f64 	%p197, %fd322, %fd324;
	selp.f64 	%fd326, %fd324, %fd322, %p197;
	selp.f64 	%fd380, %fd326, %fd322, %p196;
	bra.uni 	$L__BB15_72;
$L__BB15_22:
	mov.u32 	%r13, %tid.x;
	shl.b32 	%r14, %r13, 2;
	mul.wide.u32 	%rd126, %r14, 8;
	add.s64 	%rd116, %rd15, %rd126;
	// begin inline asm
	ld.global.nc.v2.u64 {%rd114, %rd115}, [%rd116];
	// end inline asm
	add.s64 	%rd119, %rd116, 16;
	// begin inline asm
	ld.global.nc.v2.u64 {%rd117, %rd118}, [%rd119];
	// end inline asm
	mov.b64 	%fd206, %rd114;
	mov.b64 	%fd207, %rd115;
	mov.b64 	%fd208, %rd117;
	mov.b64 	%fd209, %rd118;
	add.s64 	%rd122, %rd116, 8192;
	// begin inline asm
	ld.global.nc.v2.u64 {%rd120, %rd121}, [%rd122];
	// end inline asm
	add.s64 	%rd125, %rd116, 8208;
	// begin inline asm
	ld.global.nc.v2.u64 {%rd123, %rd124}, [%rd125];
	// end inline asm
	mov.b64 	%fd210, %rd120;
	mov.b64 	%fd211, %rd121;
	mov.b64 	%fd212, %rd123;
	mov.b64 	%fd213, %rd124;
	setp.lt.f64 	%p111, %fd206, %fd207;
	selp.f64 	%fd214, %fd207, %fd206, %p111;
	setp.lt.f64 	%p112, %fd214, %fd208;
	selp.f64 	%fd215, %fd208, %fd214, %p112;
	setp.lt.f64 	%p113, %fd215, %fd209;
	selp.f64 	%fd216, %fd209, %fd215, %p113;
	setp.lt.f64 	%p114, %fd216, %fd210;
	selp.f64 	%fd217, %fd210, %fd216, %p114;
	setp.lt.f64 	%p115, %fd217, %fd211;
	selp.f64 	%fd218, %fd211, %fd217, %p115;
	setp.lt.f64 	%p116, %fd218, %fd212;
	selp.f64 	%fd219, %fd212, %fd218, %p116;
	setp.lt.f64 	%p117, %fd219, %fd213;
	selp.f64 	%fd366, %fd213, %fd219, %p117;
	setp.lt.u32 	%p118, %r68, 4096;
	mov.b32 	%r452, 2048;
	@%p118 bra 	$L__BB15_26;
	add.s32 	%r15, %r68, -2048;
	mov.b32 	%r452, 2048;
$L__BB15_24:
	add.s32 	%r258, %r452, %r14;
	mul.wide.u32 	%rd139, %r258, 8;
	add.s64 	%rd129, %rd15, %rd139;
	// begin inline asm
	ld.global.nc.v2.u64 {%rd127, %rd128}, [%rd129];
	// end inline asm
	add.s64 	%rd132, %rd129, 16;
	// begin inline asm
	ld.global.nc.v2.u64 {%rd130, %rd131}, [%rd132];
	// end inline asm
	mov.b64 	%fd220, %rd127;
	mov.b64 	%fd221, %rd128;
	mov.b64 	%fd222, %rd130;
	mov.b64 	%fd223, %rd131;
	add.s64 	%rd135, %rd129, 8192;
	// begin inline asm
	ld.global.nc.v2.u64 {%rd133, %rd134}, [%rd135];
	// end inline asm
	add.s64 	%rd138, %rd129, 8208;
	// begin inline asm
	ld.global.nc.v2.u64 {%rd136, %rd137}, [%rd138];
	// end inline asm
	mov.b64 	%fd224, %rd133;
	mov.b64 	%fd225, %rd134;
	mov.b64 	%fd226, %rd136;
	mov.b64 	%fd227, %rd137;
	setp.lt.f64 	%p119, %fd366, %fd220;
	selp.f64 	%fd228, %fd220, %fd366, %p119;
	setp.lt.f64 	%p120, %fd228, %fd221;
	selp.f64 	%fd229, %fd221, %fd228, %p120;
	setp.lt.f64 	%p121, %fd229, %fd222;
	selp.f64 	%fd230, %fd222, %fd229, %p121;
	setp.lt.f64 	%p122, %fd230, %fd223;
	selp.f64 	%fd231, %fd223, %fd230, %p122;
	setp.lt.f64 	%p123, %fd231, %fd224;
	selp.f64 	%fd232, %fd224, %fd231, %p123;
	setp.lt.f64 	%p124, %fd232, %fd225;
	selp.f64 	%fd233, %fd225, %fd232, %p124;
	setp.lt.f64 	%p125, %fd233, %fd226;
	selp.f64 	%fd234, %fd226, %fd233, %p125;
	setp.lt.f64 	%p126, %fd234, %fd227;
	selp.f64 	%fd366, %fd227, %fd234, %p126;
	sub.s32 	%r259, %r68, %r452;
	setp.lt.s32 	%p127, %r259, 2048;
	@%p127 bra 	$L__BB15_34;
	add.s32 	%r452, %r452, 2048;
	setp.le.s32 	%p128, %r452, %r15;
	@%p128 bra 	$L__BB15_24;
$L__BB15_26:
	setp.le.s32 	%p129, %r68, %r452;
	@%p129 bra 	$L__BB15_34;
	sub.s32 	%r19, %r68, %r452;
	setp.ge.s32 	%p130, %r13, %r19;
	@%p130 bra 	$L__BB15_34;
	not.b32 	%r260, %r13;
	add.s32 	%r261, %r68, %r260;
	sub.s32 	%r20, %r261, %r452;
	and.b32  	%r262, %r20, 768;
	setp.eq.s32 	%p131, %r262, 768;
	mov.u32 	%r456, %r13;
	@%p131 bra 	$L__BB15_31;
	add.s32 	%r454, %r13, %r452;
	shr.u32 	%r263, %r20, 8;
	add.s32 	%r264, %r263, 1;
	and.b32  	%r265, %r264, 3;
	neg.s32 	%r453, %r265;
	mov.u32 	%r456, %r13;
$L__BB15_30:
	.pragma "nounroll";
	mul.wide.u32 	%rd142, %r454, 8;
	add.s64 	%rd141, %rd15, %rd142;
	// begin inline asm
	ld.global.nc.u64 %rd140, [%rd141];
	// end inline asm
	mov.b64 	%fd236, %rd140;
	setp.lt.f64 	%p132, %fd366, %fd236;
	selp.f64 	%fd366, %fd236, %fd366, %p132;
	add.s32 	%r456, %r456, 256;
	add.s32 	%r454, %r454, 256;
	add.s32 	%r453, %r453, 1;
	setp.ne.s32 	%p133, %r453, 0;
	@%p133 bra 	$L__BB15_30;
$L__BB15_31:
	setp.lt.u32 	%p134, %r20, 768;
	@%p134 bra 	$L__BB15_34;
	cvt.u64.u32 	%rd143, %r456;
	cvt.u64.u32 	%rd144, %r452;
	add.s64 	%rd145, %rd143, %rd144;
	shl.b64 	%rd146, %rd145, 3;
	add.s64 	%rd147, %rd146, %rd15;
	add.s64 	%rd203, %rd147, 4096;
	add.s32 	%r457, %r456, %r452;
$L__BB15_33:
	mul.wide.u32 	%rd156, %r457, 8;
	add.s64 	%rd149, %rd15, %rd156;
	// begin inline asm
	ld.global.nc.u64 %rd148, [%rd149];
	// end inline asm
	mov.b64 	%fd237, %rd148;
	setp.lt.f64 	%p135, %fd366, %fd237;
	selp.f64 	%fd238, %fd237, %fd366, %p135;
	add.s64 	%rd151, %rd203, -2048;
	// begin inline asm
	ld.global.nc.u64 %rd150, [%rd151];
	// end inline asm
	mov.b64 	%fd239, %rd150;
	setp.lt.f64 	%p136, %fd238, %fd239;
	selp.f64 	%fd240, %fd239, %fd238, %p136;
	// begin inline asm
	ld.global.nc.u64 %rd152, [%rd203];
	// end inline asm
	mov.b64 	%fd241, %rd152;
	setp.lt.f64 	%p137, %fd240, %fd241;
	selp.f64 	%fd242, %fd241, %fd240, %p137;
	add.s64 	%rd155, %rd203, 2048;
	// begin inline asm
	ld.global.nc.u64 %rd154, [%rd155];
	// end inline asm
	mov.b64 	%fd243, %rd154;
	setp.lt.f64 	%p138, %fd242, %fd243;
	selp.f64 	%fd366, %fd243, %fd242, %p138;
	add.s32 	%r456, %r456, 1024;
	add.s64 	%rd203, %rd203, 8192;
	add.s32 	%r457, %r457, 1024;
	setp.lt.s32 	%p139, %r456, %r19;
	@%p139 bra 	$L__BB15_33;
$L__BB15_34:
	// begin inline asm
	mov.u32 %r266, %laneid;
	// end inline asm
	mov.b64 	%rd157, %fd366;
	mov.b64 	{%r268, %r273}, %rd157;
	mov.b32 	%r274, 1;
	mov.b32 	%r315, 31;
	mov.b32 	%r316, -1;
	// begin inline asm
	shfl.sync.down.b32 %r267, %r268, %r274, %r315, %r316;
	// end inline asm
	// begin inline asm
	shfl.sync.down.b32 %r272, %r273, %r274, %r315, %r316;
	// end inline asm
	mov.b64 	%rd158, {%r267, %r272};
	mov.b64 	%fd244, %rd158;
	setp.gt.s32 	%p140, %r266, 30;
	setp.lt.f64 	%p141, %fd366, %fd244;
	selp.f64 	%fd245, %fd244, %fd366, %p141;
	selp.f64 	%fd246, %fd366, %fd245, %p140;
	mov.b64 	%rd159, %fd246;
	mov.b64 	{%r278, %r283}, %rd159;
	mov.b32 	%r284, 2;
	// begin inline asm
	shfl.sync.down.b32 %r277, %r278, %r284, %r315, %r316;
	// end inline asm
	// begin inline asm
	shfl.sync.down.b32 %r282, %r283, %r284, %r315, %r316;
	// end inline asm
	mov.b64 	%rd160, {%r277, %r282};
	mov.b64 	%fd247, %rd160;
	setp.gt.s32 	%p142, %r266, 29;
	setp.lt.f64 	%p143, %fd246, %fd247;
	selp.f64 	%fd248, %fd247, %fd246, %p143;
	selp.f64 	%fd249, %fd246, %fd248, %p142;
	mov.b64 	%rd161, %fd249;
	mov.b64 	{%r288, %r293}, %rd161;
	mov.b32 	%r294, 4;
	// begin inline asm
	shfl.sync.down.b32 %r287, %r288, %r294, %r315, %r316;
	// end inline asm
	// begin inline asm
	shfl.sync.down.b32 %r292, %r293, %r294, %r315, %r316;
	// end inline asm
	mov.b64 	%rd162, {%r287, %r292};
	mov.b64 	%fd250, %rd162;
	setp.gt.s32 	%p144, %r266, 27;
	setp.lt.f64 	%p145, %fd249, %fd250;
	selp.f64 	%fd251, %fd250, %fd249, %p145;
	selp.f64 	%fd252, %fd249, %fd251, %p144;
	mov.b64 	%rd163, %fd252;
	mov.b64 	{%r298, %r303}, %rd163;
	mov.b32 	%r304, 8;
	// begin inline asm
	shfl.sync.down.b32 %r297, %r298, %r304, %r315, %r316;
	// end inline asm
	// begin inline asm
	shfl.sync.down.b32 %r302, %r303, %r304, %r315, %r316;
	// end inline asm
	mov.b64 	%rd164, {%r297, %r302};
	mov.b64 	%fd253, %rd164;
	setp.gt.s32 	%p146, %r266, 23;
	setp.lt.f64 	%p147, %fd252, %fd253;
	selp.f64 	%fd254, %fd253, %fd252, %p147;
	selp.f64 	%fd255, %fd252, %fd254, %p146;
	mov.b64 	%rd165, %fd255;
	mov.b64 	{%r308, %r313}, %rd165;
	mov.b32 	%r314, 16;
	// begin inline asm
	shfl.sync.down.b32 %r307, %r308, %r314, %r315, %r316;
	// end inline asm
	// begin inline asm
	shfl.sync.down.b32 %r312, %r313, %r314, %r315, %r316;
	// end inline asm
	mov.b64 	%rd166, {%r307, %r312};
	mov.b64 	%fd256, %rd166;
	setp.gt.s32 	%p148, %r266, 15;
	setp.lt.f64 	%p149, %fd255, %fd256;
	selp.f64 	%fd26, %fd256, %fd255, %p149;
	selp.f64 	%fd380, %fd255, %fd26, %p148;
	setp.ne.s32 	%p150, %r266, 0;
	@%p150 bra 	$L__BB15_36;
	shr.u32 	%r317, %r13, 2;
	and.b32  	%r318, %r317, 248;
	mov.u32 	%r319, _ZZN3cub18CUB_300001_SM_10006detail6reduce28DeviceReduceSingleTileKernelINS2_10policy_hubIdyN4cuda3__47maximumIdEEE10Policy1000EPdSB_iS8_ddNS5_3std3__410__identityEEEvT0_T1_T2_T3_T4_T6_E12temp_storage;
	add.s32 	%r320, %r319, %r318;
	st.shared.f64 	[%r320+8], %fd26;
$L__BB15_36:
	bar.sync 	0;
	setp.ne.s32 	%p151, %r13, 0;
	@%p151 bra 	$L__BB15_72;
	ld.shared.f64 	%fd257, [_ZZN3cub18CUB_300001_SM_10006detail6reduce28DeviceReduceSingleTileKernelINS2_10policy_hubIdyN4cuda3__47maximumIdEEE10Policy1000EPdSB_iS8_ddNS5_3std3__410__identityEEEvT0_T1_T2_T3_T4_T6_E12temp_storage+16];
	setp.lt.f64 	%p152, %fd380, %fd257;
	selp.f64 	%fd258, %fd257, %fd380, %p152;
	ld.shared.f64 	%fd259, [_ZZN3cub18CUB_300001_SM_10006detail6reduce28DeviceReduceSingleTileKernelINS2_10policy_hubIdyN4cuda3__47maximumIdEEE10Policy1000EPdSB_iS8_ddNS5_3std3__410__identityEEEvT0_T1_T2_T3_T4_T6_E12temp_storage+24];
	setp.lt.f64 	%p153, %fd258, %fd259;
	selp.f64 	%fd260, %fd259, %fd258, %p153;
	ld.shared.f64 	%fd261, [_ZZN3cub18CUB_300001_SM_10006detail6reduce28DeviceReduceSingleTileKernelINS2_10policy_hubIdyN4cuda3__47maximumIdEEE10Policy1000EPdSB_iS8_ddNS5_3std3__410__identityEEEvT0_T1_T2_T3_T4_T6_E12temp_storage+32];
	setp.lt.f64 	%p154, %fd260, %fd261;
	selp.f64 	%fd262, %fd261, %fd260, %p154;
	ld.shared.f64 	%fd263, [_ZZN3cub18CUB_300001_SM_10006detail6reduce28DeviceReduceSingleTileKernelINS2_10policy_hubIdyN4cuda3__47maximumIdEEE10Policy1000EPdSB_iS8_ddNS5_3std3__410__identityEEEvT0_T1_T2_T3_T4_T6_E12temp_storage+40];
	setp.lt.f64 	%p155, %fd262, %fd263;
	selp.f64 	%fd264, %fd263, %fd262, %p155;
	ld.shared.f64 	%fd265, [_ZZN3cub18CUB_300001_SM_10006detail6reduce28DeviceReduceSingleTileKernelINS2_10policy_hubIdyN4cuda3__47maximumIdEEE10Policy1000EPdSB_iS8_ddNS5_3std3__410__identityEEEvT0_T1_T2_T3_T4_T6_E12temp_storage+48];
	setp.lt.f64 	%p156, %fd264, %fd265;
	selp.f64 	%fd266, %fd265, %fd264, %p156;
	ld.shared.f64 	%fd267, [_ZZN3cub18CUB_300001_SM_10006detail6reduce28DeviceReduceSingleTileKernelINS2_10policy_hubIdyN4cuda3__47maximumIdEEE10Policy1000EPdSB_iS8_ddNS5_3std3__410__identityEEEvT0_T1_T2_T3_T4_T6_E12temp_storage+56];
	setp.lt.f64 	%p157, %fd266, %fd267;
	selp.f64 	%fd268, %fd267, %fd266, %p157;
	ld.shared.f64 	%fd269, [_ZZN3cub18CUB_300001_SM_10006detail6reduce28DeviceReduceSingleTileKernelINS2_10policy_hubIdyN4cuda3__47maximumIdEEE10Policy1000EPdSB_iS8_ddNS5_3std3__410__identityEEEvT0_T1_T2_T3_T4_T6_E12temp_storage+64];
	setp.lt.f64 	%p158, %fd268, %fd269;
	selp.f64 	%fd380, %fd269, %fd268, %p158;
	bra.uni 	$L__BB15_72;
$L__BB15_38:
	setp.gt.s32 	%p3, %r68, 2047;
	@%p3 bra 	$L__BB15_56;
	mov.u32 	%r35, %tid.x;
	setp.ge.s32 	%p52, %r35, %r68;
	mov.f64 	%fd372, 0d0000000000000000;
	mov.u32 	%r462, %r35;
	@%p52 bra 	$L__BB15_41;
	mul.wide.u32 	%rd81, %r35, 8;
	add.s64 	%rd80, %rd15, %rd81;
	// begin inline asm
	ld.global.nc.u64 %rd79, [%rd80];
	// end inline asm
	mov.b64 	%fd372, %rd79;
	add.s32 	%r462, %r35, 256;
$L__BB15_41:
	setp.ge.s32 	%p53, %r462, %r68;
	@%p53 bra 	$L__BB15_47;
	not.b32 	%r133, %r462;
	add.s32 	%r38, %r68, %r133;
	and.b32  	%r134, %r38, 768;
	setp.eq.s32 	%p54, %r134, 768;
	@%p54 bra 	$L__BB15_45;
	mul.wide.u32 	%rd82, %r462, 8;
	add.s64 	%rd204, %rd15, %rd82;
	shr.u32 	%r135, %r38, 8;
	add.s32 	%r136, %r135, 1;
	and.b32  	%r137, %r136, 3;
	neg.s32 	%r460, %r137;
$L__BB15_44:
	.pragma "nounroll";
	// begin inline asm
	ld.global.nc.u64 %rd83, [%rd204];
	// end inline asm
	mov.b64 	%fd125, %rd83;
	setp.lt.f64 	%p55, %fd372, %fd125;
	selp.f64 	%fd372, %fd125, %fd372, %p55;
	add.s32 	%r462, %r462, 256;
	add.s64 	%rd204, %rd204, 2048;
	add.s32 	%r460, %r460, 1;
	setp.ne.s32 	%p56, %r460, 0;
	@%p56 bra 	$L__BB15_44;
$L__BB15_45:
	setp.lt.u32 	%p57, %r38, 768;
	@%p57 bra 	$L__BB15_47;
$L__BB15_46:
	mul.wide.s32 	%rd93, %r462, 8;
	add.s64 	%rd86, %rd15, %rd93;
	// begin inline asm
	ld.global.nc.u64 %rd85, [%rd86];
	// end inline asm
	mov.b64 	%fd126, %rd85;
	setp.lt.f64 	%p58, %fd372, %fd126;
	selp.f64 	%fd127, %fd126, %fd372, %p58;
	add.s64 	%rd88, %rd86, 2048;
	// begin inline asm
	ld.global.nc.u64 %rd87, [%rd88];
	// end inline asm
	mov.b64 	%fd128, %rd87;
	setp.lt.f64 	%p59, %fd127, %fd128;
	selp.f64 	%fd129, %fd128, %fd127, %p59;
	add.s64 	%rd90, %rd86, 4096;
	// begin inline asm
	ld.global.nc.u64 %rd89, [%rd90];
	// end inline asm
	mov.b64 	%fd130, %rd89;
	setp.lt.f64 	%p60, %fd129, %fd130;
	selp.f64 	%fd131, %fd130, %fd129, %p60;
	add.s64 	%rd92, %rd86, 6144;
	// begin inline asm
	ld.global.nc.u64 %rd91, [%rd92];
	// end inline asm
	mov.b64 	%fd132, %rd91;
	setp.lt.f64 	%p61, %fd131, %fd132;
	selp.f64 	%fd372, %fd132, %fd131, %p61;
	add.s32 	%r462, %r462, 1024;
	setp.lt.s32 	%p62, %r462, %r68;
	@%p62 bra 	$L__BB15_46;
$L__BB15_47:
	setp.lt.s32 	%p63, %r68, 256;
	@%p63 bra 	$L__BB15_52;
	// begin inline asm
	mov.u32 %r201, %laneid;
	// end inline asm
	mov.b64 	%rd104, %fd372;
	mov.b64 	{%r203, %r208}, %rd104;
	mov.b32 	%r209, 1;
	mov.b32 	%r250, 31;
	mov.b32 	%r251, -1;
	// begin inline asm
	shfl.sync.down.b32 %r202, %r203, %r209, %r250, %r251;
	// end inline asm
	// begin inline asm
	shfl.sync.down.b32 %r207, %r208, %r209, %r250, %r251;
	// end inline asm
	mov.b64 	%rd105, {%r202, %r207};
	mov.b64 	%fd180, %rd105;
	setp.gt.s32 	%p91, %r201, 30;
	setp.lt.f64 	%p92, %fd372, %fd180;
	selp.f64 	%fd181, %fd180, %fd372, %p92;
	selp.f64 	%fd182, %fd372, %fd181, %p91;
	mov.b64 	%rd106, %fd182;
	mov.b64 	{%r213, %r218}, %rd106;
	mov.b32 	%r219, 2;
	// begin inline asm
	shfl.sync.down.b32 %r212, %r213, %r219, %r250, %r251;
	// end inline asm
	// begin inline asm
	shfl.sync.down.b32 %r217, %r218, %r219, %r250, %r251;
	// end inline asm
	mov.b64 	%rd107, {%r212, %r217};
	mov.b64 	%fd183, %rd107;
	setp.gt.s32 	%p93, %r201, 29;
	setp.lt.f64 	%p94, %fd182, %fd183;
	selp.f64 	%fd184, %fd183, %fd182, %p94;
	selp.f64 	%fd185, %fd182, %fd184, %p93;
	mov.b64 	%rd108, %fd185;
	mov.b64 	{%r223, %r228}, %rd108;
	mov.b32 	%r229, 4;
	// begin inline asm
	shfl.sync.down.b32 %r222, %r223, %r229, %r250, %r251;
	// end inline asm
	// begin inline asm
	shfl.sync.down.b32 %r227, %r228, %r229, %r250, %r251;
	// end inline asm
	mov.b64 	%rd109, {%r222, %r227};
	mov.b64 	%fd186, %rd109;
	setp.gt.s32 	%p95, %r201, 27;
	setp.lt.f64 	%p96, %fd185, %fd186;
	selp.f64 	%fd187, %fd186, %fd185, %p96;
	selp.f64 	%fd188, %fd185, %fd187, %p95;
	mov.b64 	%rd110, %fd188;
	mov.b64 	{%r233, %r238}, %rd110;
	mov.b32 	%r239, 8;
	// begin inline asm
	shfl.sync.down.b32 %r232, %r233, %r239, %r250, %r251;
	// end inline asm
	// begin inline asm
	shfl.sync.down.b32 %r237, %r238, %r239, %r250, %r251;
	// end inline asm
	mov.b64 	%rd111, {%r232, %r237};
	mov.b64 	%fd189, %rd111;
	setp.gt.s32 	%p97, %r201, 23;
	setp.lt.f64 	%p98, %fd188, %fd189;
	selp.f64 	%fd190, %fd189, %fd188, %p98;
	selp.f64 	%fd191, %fd188, %fd190, %p97;
	mov.b64 	%rd112, %fd191;
	mov.b64 	{%r243, %r248}, %rd112;
	mov.b32 	%r249, 16;
	// begin inline asm
	shfl.sync.down.b32 %r242, %r243, %r249, %r250, %r251;
	// end inline asm
	// begin inline asm
	shfl.sync.down.b32 %r247, %r248, %r249, %r250, %r251;
	// end inline asm
	mov.b64 	%rd113, {%r242, %r247};
	mov.b64 	%fd192, %rd113;
	setp.gt.s32 	%p99, %r201, 15;
	setp.lt.f64 	%p100, %fd191, %fd192;
	selp.f64 	%fd38, %fd192, %fd191, %p100;
	selp.f64 	%fd380, %fd191, %fd38, %p99;
	setp.ne.s32 	%p101, %r201, 0;
	@%p101 bra 	$L__BB15_50;
	shr.u32 	%r252, %r35, 2;
	and.b32  	%r253, %r252, 248;
	mov.u32 	%r254, _ZZN3cub18CUB_300001_SM_10006detail6reduce28DeviceReduceSingleTileKernelINS2_10policy_hubIdyN4cuda3__47maximumIdEEE10Policy1000EPdSB_iS8_ddNS5_3std3__410__identityEEEvT0_T1_T2_T3_T4_T6_E12temp_storage;
	add.s32 	%r255, %r254, %r253;
	st.shared.f64 	[%r255+8], %fd38;
$L__BB15_50:
	bar.sync 	0;
	setp.ne.s32 	%p102, %r35, 0;
	@%p102 bra 	$L__BB15_72;
	ld.shared.f64 	%fd193, [_ZZN3cub18CUB_300001_SM_10006detail6reduce28DeviceReduceSingleTileKernelINS2_10policy_hubIdyN4cuda3__47maximumIdEEE10Policy1000EPdSB_iS8_ddNS5_3std3__410__identityEEEvT0_T1_T2_T3_T4_T6_E12temp_storage+16];
	setp.lt.f64 	%p103, %fd380, %fd193;
	selp.f64 	%fd194, %fd193, %fd380, %p103;
	ld.shared.f64 	%fd195, [_ZZN3cub18CUB_300001_SM_10006detail6reduce28DeviceReduceSingleTileKernelINS2_10policy_hubIdyN4cuda3__47maximumIdEEE10Policy1000EPdSB_iS8_ddNS5_3std3__410__identityEEEvT0_T1_T2_T3_T4_T6_E12temp_storage+24];
	setp.lt.f64 	%p104, %fd194, %fd195;
	selp.f64 	%fd196, %fd195, %fd194, %p104;
	ld.shared.f64 	%fd197, [_ZZN3cub18CUB_300001_SM_10006detail6reduce28DeviceReduceSingleTileKernelINS2_10policy_hubIdyN4cuda3__47maximumIdEEE10Policy1000EPdSB_iS8_ddNS5_3std3__410__identityEEEvT0_T1_T2_T3_T4_T6_E12temp_storage+32];
	setp.lt.f64 	%p105, %fd196, %fd197;
	selp.f64 	%fd198, %fd197, %fd196, %p105;
	ld.shared.f64 	%fd199, [_ZZN3cub18CUB_300001_SM_10006detail6reduce28DeviceReduceSingleTileKernelINS2_10policy_hubIdyN4cuda3__47maximumIdEEE10Policy1000EPdSB_iS8_ddNS5_3std3__410__identityEEEvT0_T1_T2_T3_T4_T6_E12temp_storage+40];
	setp.lt.f64 	%p106, %fd198, %fd199;
	selp.f64 	%fd200, %fd199, %fd198, %p106;
	ld.shared.f64 	%fd201, [_ZZN3cub18CUB_300001_SM_10006detail6reduce28DeviceReduceSingleTileKernelINS2_10policy_hubIdyN4cuda3__47maximumIdEEE10Policy1000EPdSB_iS8_ddNS5_3std3__410__identityEEEvT0_T1_T2_T3_T4_T6_E12temp_storage+48];
	setp.lt.f64 	%p107, %fd200, %fd201;
	selp.f64 	%fd202, %fd201, %fd200, %p107;
	ld.shared.f64 	%fd203, [_ZZN3cub18CUB_300001_SM_10006detail6reduce28DeviceReduceSingleTileKernelINS2_10policy_hubIdyN4cuda3__47maximumIdEEE10Policy1000EPdSB_iS8_ddNS5_3std3__410__identityEEEvT0_T1_T2_T3_T4_T6_E12temp_storage+56];
	setp.lt.f64 	%p108, %fd202, %fd203;
	selp.f64 	%fd204, %fd203, %fd202, %p108;
	ld.shared.f64 	%fd205, [_ZZN3cub18CUB_300001_SM_10006detail6reduce28DeviceReduceSingleTileKernelINS2_10policy_hubIdyN4cuda3__47maximumIdEEE10Policy1000EPdSB_iS8_ddNS5_3std3__410__identityEEEvT0_T1_T2_T3_T4_T6_E12temp_storage+64];
	setp.lt.f64 	%p109, %fd204, %fd205;
	selp.f64 	%fd380, %fd205, %fd204, %p109;
	bra.uni 	$L__BB15_72;
$L__BB15_52:
	// begin inline asm
	mov.u32 %r138, %laneid;
	// end inline asm
	and.b32  	%r189, %r35, 992;
	add.s32 	%r190, %r189, 32;
	setp.gt.s32 	%p64, %r190, %r68;
	not.b32 	%r191, %r189;
	add.s32 	%r192, %r68, %r191;
	selp.b32 	%r187, %r192, 31, %p64;
	mov.b64 	%rd94, %fd372;
	mov.b64 	{%r140, %r145}, %rd94;
	mov.b32 	%r146, 1;
	mov.b32 	%r188, -1;
	// begin inline asm
	shfl.sync.down.b32 %r139, %r140, %r146, %r187, %r188;
	// end inline asm
	// begin inline asm
	shfl.sync.down.b32 %r144, %r145, %r146, %r187, %r188;
	// end inline asm
	mov.b64 	%rd95, {%r139, %r144};
	mov.b64 	%fd133, %rd95;
	setp.lt.s32 	%p65, %r138, %r187;
	setp.lt.f64 	%p66, %fd372, %fd133;
	selp.f64 	%fd134, %fd133, %fd372, %p66;
	selp.f64 	%fd135, %fd134, %fd372, %p65;
	mov.b64 	%rd96, %fd135;
	mov.b64 	{%r150, %r155}, %rd96;
	mov.b32 	%r156, 2;
	// begin inline asm
	shfl.sync.down.b32 %r149, %r150, %r156, %r187, %r188;
	// end inline asm
	// begin inline asm
	shfl.sync.down.b32 %r154, %r155, %r156, %r187, %r188;
	// end inline asm
	mov.b64 	%rd97, {%r149, %r154};
	mov.b64 	%fd136, %rd97;
	add.s32 	%r193, %r138, 2;
	setp.gt.s32 	%p67, %r193, %r187;
	setp.lt.f64 	%p68, %fd135, %fd136;
	selp.f64 	%fd137, %fd136, %fd135, %p68;
	selp.f64 	%fd138, %fd135, %fd137, %p67;
	mov.b64 	%rd98, %fd138;
	mov.b64 	{%r160, %r165}, %rd98;
	mov.b32 	%r166, 4;
	// begin inline asm
	shfl.sync.down.b32 %r159, %r160, %r166, %r187, %r188;
	// end inline asm
	// begin inline asm
	shfl.sync.down.b32 %r164, %r165, %r166, %r187, %r188;
	// end inline asm
	mov.b64 	%rd99, {%r159, %r164};
	mov.b64 	%fd139, %rd99;
	add.s32 	%r194, %r138, 4;
	setp.gt.s32 	%p69, %r194, %r187;
	setp.lt.f64 	%p70, %fd138, %fd139;
	selp.f64 	%fd140, %fd139, %fd138, %p70;
	selp.f64 	%fd141, %fd138, %fd140, %p69;
	mov.b64 	%rd100, %fd141;
	mov.b64 	{%r170, %r175}, %rd100;
	mov.b32 	%r176, 8;
	// begin inline asm
	shfl.sync.down.b32 %r169, %r170, %r176, %r187, %r188;
	// end inline asm
	// begin inline asm
	shfl.sync.down.b32 %r174, %r175, %r176, %r187, %r188;
	// end inline asm
	mov.b64 	%rd101, {%r169, %r174};
	mov.b64 	%fd142, %rd101;
	add.s32 	%r195, %r138, 8;
	setp.gt.s32 	%p71, %r195, %r187;
	setp.lt.f64 	%p72, %fd141, %fd142;
	selp.f64 	%fd143, %fd142, %fd141, %p72;
	selp.f64 	%fd144, %fd141, %fd143, %p71;
	mov.b64 	%rd102, %fd144;
	mov.b64 	{%r180, %r185}, %rd102;
	mov.b32 	%r186, 16;
	// begin inline asm
	shfl.sync.down.b32 %r179, %r180, %r186, %r187, %r188;
	// end inline asm
	// begin inline asm
	shfl.sync.down.b32 %r184, %r185, %r186, %r187, %r188;
	// end inline asm
	mov.b64 	%rd103, {%r179, %r184};
	mov.b64 	%fd145, %rd103;
	add.s32 	%r196, %r138, 16;
	setp.gt.s32 	%p73, %r196, %r187;
	setp.lt.f64 	%p74, %fd144, %fd145;
	selp.f64 	%fd146, %fd145, %fd144, %p74;
	selp.f64 	%fd380, %fd144, %fd146, %p73;
	setp.ne.s32 	%p75, %r138, 0;
	@%p75 bra 	$L__BB15_54;
	shr.u32 	%r197, %r35, 2;
	and.b32  	%r198, %r197, 248;
	mov.u32 	%r199, _ZZN3cub18CUB_300001_SM_10006detail6reduce28DeviceReduceSingleTileKernelINS2_10policy_hubIdyN4cuda3__47maximumIdEEE10Policy1000EPdSB_iS8_ddNS5_3std3__410__identityEEEvT0_T1_T2_T3_T4_T6_E12temp_storage;
	add.s32 	%r200, %r199, %r198;
	st.shared.f64 	[%r200+8], %fd380;
$L__BB15_54:
	bar.sync 	0;
	setp.ne.s32 	%p76, %r35, 0;
	@%p76 bra 	$L__BB15_72;
	setp.gt.s32 	%p77, %r68, 32;
	ld.shared.f64 	%fd147, [_ZZN3cub18CUB_300001_SM_10006detail6reduce28DeviceReduceSingleTileKernelINS2_10policy_hubIdyN4cuda3__47maximumIdEEE10Policy1000EPdSB_iS8_ddNS5_3std3__410__identityEEEvT0_T1_T2_T3_T4_T6_E12temp_storage+16];
	setp.lt.f64 	%p78, %fd380, %fd147;
	selp.f64 	%fd149, %fd147, %fd380, %p78;
	selp.f64 	%fd150, %fd149, %fd380, %p77;
	setp.gt.s32 	%p79, %r68, 64;
	ld.shared.f64 	%fd152, [_ZZN3cub18CUB_300001_SM_10006detail6reduce28DeviceReduceSingleTileKernelINS2_10policy_hubIdyN4cuda3__47maximumIdEEE10Policy1000EPdSB_iS8_ddNS5_3std3__410__identityEEEvT0_T1_T2_T3_T4_T6_E12temp_storage+24];
	setp.lt.f64 	%p80, %fd150, %fd152;
	selp.f64 	%fd154, %fd152, %fd150, %p80;
	selp.f64 	%fd155, %fd154, %fd150, %p79;
	setp.gt.s32 	%p81, %r68, 96;
	ld.shared.f64 	%fd157, [_ZZN3cub18CUB_300001_SM_10006detail6reduce28DeviceReduceSingleTileKernelINS2_10policy_hubIdyN4cuda3__47maximumIdEEE10Policy1000EPdSB_iS8_ddNS5_3std3__410__identityEEEvT0_T1_T2_T3_T4_T6_E12temp_storage+32];
	setp.lt.f64 	%p82, %fd155, %fd157;
	selp.f64 	%fd159, %fd157, %fd155, %p82;
	selp.f64 	%fd160, %fd159, %fd155, %p81;
	setp.gt.s32 	%p83, %r68, 128;
	ld.shared.f64 	%fd162, [_ZZN3cub18CUB_300001_SM_10006detail6reduce28DeviceReduceSingleTileKernelINS2_10policy_hubIdyN4cuda3__47maximumIdEEE10Policy1000EPdSB_iS8_ddNS5_3std3__410__identityEEEvT0_T1_T2_T3_T4_T6_E12temp_storage+40];
	setp.lt.f64 	%p84, %fd160, %fd162;
	selp.f64 	%fd164, %fd162, %fd160, %p84;
	selp.f64 	%fd165, %fd164, %fd160, %p83;
	setp.gt.s32 	%p85, %r68, 160;
	ld.shared.f64 	%fd167, [_ZZN3cub18CUB_300001_SM_10006detail6reduce28DeviceReduceSingleTileKernelINS2_10policy_hubIdyN4cuda3__47maximumIdEEE10Policy1000EPdSB_iS8_ddNS5_3std3__410__identityEEEvT0_T1_T2_T3_T4_T6_E12temp_storage+48];
	setp.lt.f64 	%p86, %fd165, %fd167;
	selp.f64 	%fd169, %fd167, %fd165, %p86;
	selp.f64 	%fd170, %fd169, %fd165, %p85;
	setp.gt.s32 	%p87, %r68, 192;
	ld.shared.f64 	%fd172, [_ZZN3cub18CUB_300001_SM_10006detail6reduce28DeviceReduceSingleTileKernelINS2_10policy_hubIdyN4cuda3__47maximumIdEEE10Policy1000EPdSB_iS8_ddNS5_3std3__410__identityEEEvT0_T1_T2_T3_T4_T6_E12temp_storage+56];
	setp.lt.f64 	%p88, %fd170, %fd172;
	selp.f64 	%fd174, %fd172, %fd170, %p88;
	selp.f64 	%fd175, %fd174, %fd170, %p87;
	setp.gt.s32 	%p89, %r68, 224;
	ld.shared.f64 	%fd177, [_ZZN3cub18CUB_300001_SM_10006detail6reduce28DeviceReduceSingleTileKernelINS2_10policy_hubIdyN4cuda3__47maximumIdEEE10Policy1000EPdSB_iS8_ddNS5_3std3__410__identityEEEvT0_T1_T2_T3_T4_T6_E12temp_storage+64];
	setp.lt.f64 	%p90, %fd175, %fd177;
	selp.f64 	%fd179, %fd177, %fd175, %p90;
	selp.f64 	%fd380, %fd179, %fd175, %p89;
	bra.uni 	$L__BB15_72;
$L__BB15_56:
	mov.u32 	%r47, %tid.x;
	mul.wide.u32 	%rd34, %r47, 8;
	add.s64 	%rd19, %rd15, %rd34;
	// begin inline asm
	ld.global.nc.u64 %rd18, [%rd19];
	// end inline asm
	mov.b64 	%fd59, %rd18;
	add.s64 	%rd21, %rd19, 2048;
	// begin inline asm
	ld.global.nc.u64 %rd20, [%rd21];
	// end inline asm
	mov.b64 	%fd60, %rd20;
	add.s64 	%rd23, %rd19, 4096;
	// begin inline asm
	ld.global.nc.u64 %rd22, [%rd23];
	// end inline asm
	mov.b64 	%fd61, %rd22;
	add.s64 	%rd25, %rd19, 6144;
	// begin inline asm
	ld.global.nc.u64 %rd24, [%rd25];
	// end inline asm
	mov.b64 	%fd62, %rd24;
	add.s64 	%rd27, %rd19, 8192;
	// begin inline asm
	ld.global.nc.u64 %rd26, [%rd27];
	// end inline asm
	mov.b64 	%fd63, %rd26;
	add.s64 	%rd29, %rd19, 10240;
	// begin inline asm
	ld.global.nc.u64 %rd28, [%rd29];
	// end inline asm
	mov.b64 	%fd64, %rd28;
	add.s64 	%rd31, %rd19, 12288;
	// begin inline asm
	ld.global.nc.u64 %rd30, [%rd31];
	// end inline asm
	mov.b64 	%fd65, %rd30;
	add.s64 	%rd33, %rd19, 14336;
	// begin inline asm
	ld.global.nc.u64 %rd32, [%rd33];
	// end inline asm
	mov.b64 	%fd66, %rd32;
	setp.lt.f64 	%p4, %fd59, %fd60;
	selp.f64 	%fd67, %fd60, %fd59, %p4;
	setp.lt.f64 	%p5, %fd67, %fd61;
	selp.f64 	%fd68, %fd61, %fd67, %p5;
	setp.lt.f64 	%p6, %fd68, %fd62;
	selp.f64 	%fd69, %fd62, %fd68, %p6;
	setp.lt.f64 	%p7, %fd69, %fd63;
	selp.f64 	%fd70, %fd63, %fd69, %p7;
	setp.lt.f64 	%p8, %fd70, %fd64;
	selp.f64 	%fd71, %fd64, %fd70, %p8;
	setp.lt.f64 	%p9, %fd71, %fd65;
	selp.f64 	%fd72, %fd65, %fd71, %p9;
	setp.lt.f64 	%p10, %fd72, %fd66;
	selp.f64 	%fd379, %fd66, %fd72, %p10;
	setp.lt.u32 	%p11, %r68, 4096;
	mov.b32 	%r465, 2048;
	@%p11 bra 	$L__BB15_60;
	add.s32 	%r48, %r68, -2048;
	mov.b32 	%r465, 2048;
$L__BB15_58:
	mul.wide.s32 	%rd51, %r465, 8;
	add.s64 	%rd36, %rd19, %rd51;
	// begin inline asm
	ld.global.nc.u64 %rd35, [%rd36];
	// end inline asm
	mov.b64 	%fd73, %rd35;
	add.s64 	%rd38, %rd36, 2048;
	// begin inline asm
	ld.global.nc.u64 %rd37, [%rd38];
	// end inline asm
	mov.b64 	%fd74, %rd37;
	add.s64 	%rd40, %rd36, 4096;
	// begin inline asm
	ld.global.nc.u64 %rd39, [%rd40];
	// end inline asm
	mov.b64 	%fd75, %rd39;
	add.s64 	%rd42, %rd36, 6144;
	// begin inline asm
	ld.global.nc.u64 %rd41, [%rd42];
	// end inline asm
	mov.b64 	%fd76, %rd41;
	add.s64 	%rd44, %rd36, 8192;
	// begin inline asm
	ld.global.nc.u64 %rd43, [%rd44];
	// end inline asm
	mov.b64 	%fd77, %rd43;
	add.s64 	%rd46, %rd36, 10240;
	// begin inline asm
	ld.global.nc.u64 %rd45, [%rd46];
	// end inline asm
	mov.b64 	%fd78, %rd45;
	add.s64 	%rd48, %rd36, 12288;
	// begin inline asm
	ld.global.nc.u64 %rd47, [%rd48];
	// end inline asm
	mov.b64 	%fd79, %rd47;
	add.s64 	%rd50, %rd36, 14336;
	// begin inline asm
	ld.global.nc.u64 %rd49, [%rd50];
	// end inline asm
	mov.b64 	%fd80, %rd49;
	setp.lt.f64 	%p12, %fd379, %fd73;
	selp.f64 	%fd81, %fd73, %fd379, %p12;
	setp.lt.f64 	%p13, %fd81, %fd74;
	selp.f64 	%fd82, %fd74, %fd81, %p13;
	setp.lt.f64 	%p14, %fd82, %fd75;
	selp.f64 	%fd83, %fd75, %fd82, %p14;
	setp.lt.f64 	%p15, %fd83, %fd76;
	selp.f64 	%fd84, %fd76, %fd83, %p15;
	setp.lt.f64 	%p16, %fd84, %fd77;
	selp.f64 	%fd85, %fd77, %fd84, %p16;
	setp.lt.f64 	%p17, %fd85, %fd78;
	selp.f64 	%fd86, %fd78, %fd85, %p17;
	setp.lt.f64 	%p18, %fd86, %fd79;
	selp.f64 	%fd87, %fd79, %fd86, %p18;
	setp.lt.f64 	%p19, %fd87, %fd80;
	selp.f64 	%fd379, %fd80, %fd87, %p19;
	sub.s32 	%r71, %r68, %r465;
	setp.lt.s32 	%p20, %r71, 2048;
	@%p20 bra 	$L__BB15_68;
	add.s32 	%r465, %r465, 2048;
	setp.le.s32 	%p21, %r465, %r48;
	@%p21 bra 	$L__BB15_58;
$L__BB15_60:
	setp.le.s32 	%p22, %r68, %r465;
	@%p22 bra 	$L__BB15_68;
	sub.s32 	%r52, %r68, %r465;
	setp.ge.s32 	%p23, %r47, %r52;
	@%p23 bra 	$L__BB15_68;
	not.b32 	%r72, %r47;
	add.s32 	%r73, %r68, %r72;
	sub.s32 	%r53, %r73, %r465;
	and.b32  	%r74, %r53, 768;
	setp.eq.s32 	%p24, %r74, 768;
	mov.u32 	%r469, %r47;
	@%p24 bra 	$L__BB15_65;
	add.s32 	%r467, %r47, %r465;
	shr.u32 	%r75, %r53, 8;
	add.s32 	%r76, %r75, 1;
	and.b32  	%r77, %r76, 3;
	neg.s32 	%r466, %r77;
	mov.u32 	%r469, %r47;
$L__BB15_64:
	.pragma "nounroll";
	mul.wide.u32 	%rd54, %r467, 8;
	add.s64 	%rd53, %rd15, %rd54;
	// begin inline asm
	ld.global.nc.u64 %rd52, [%rd53];
	// end inline asm
	mov.b64 	%fd89, %rd52;
	setp.lt.f64 	%p25, %fd379, %fd89;
	selp.f64 	%fd379, %fd89, %fd379, %p25;
	add.s32 	%r469, %r469, 256;
	add.s32 	%r467, %r467, 256;
	add.s32 	%r466, %r466, 1;
	setp.ne.s32 	%p26, %r466, 0;
	@%p26 bra 	$L__BB15_64;
$L__BB15_65:
	setp.lt.u32 	%p27, %r53, 768;
	@%p27 bra 	$L__BB15_68;
	cvt.u64.u32 	%rd55, %r469;
	cvt.u64.u32 	%rd56, %r465;
	add.s64 	%rd57, %rd55, %rd56;
	shl.b64 	%rd58, %rd57, 3;
	add.s64 	%rd59, %rd58, %rd15;
	add.s64 	%rd205, %rd59, 4096;
	add.s32 	%r470, %r469, %r465;
$L__BB15_67:
	mul.wide.u32 	%rd68, %r470, 8;
	add.s64 	%rd61, %rd15, %rd68;
	// begin inline asm
	ld.global.nc.u64 %rd60, [%rd61];
	// end inline asm
	mov.b64 	%fd90, %rd60;
	setp.lt.f64 	%p28, %fd379, %fd90;
	selp.f64 	%fd91, %fd90, %fd379, %p28;
	add.s64 	%rd63, %rd205, -2048;
	// begin inline asm
	ld.global.nc.u64 %rd62, [%rd63];
	// end inline asm
	mov.b64 	%fd92, %rd62;
	setp.lt.f64 	%p29, %fd91, %fd92;
	selp.f64 	%fd93, %fd92, %fd91, %p29;
	// begin inline asm
	ld.global.nc.u64 %rd64, [%rd205];
	// end inline asm
	mov.b64 	%fd94, %rd64;
	setp.lt.f64 	%p30, %fd93, %fd94;
	selp.f64 	%fd95, %fd94, %fd93, %p30;
	add.s64 	%rd67, %rd205, 2048;
	// begin inline asm
	ld.global.nc.u64 %rd66, [%rd67];
	// end inline asm
	mov.b64 	%fd96, %rd66;
	setp.lt.f64 	%p31, %fd95, %fd96;
	selp.f64 	%fd379, %fd96, %fd95, %p31;
	add.s32 	%r469, %r469, 1024;
	add.s64 	%rd205, %rd205, 8192;
	add.s32 	%r470, %r470, 1024;
	setp.lt.s32 	%p32, %r469, %r52;
	@%p32 bra 	$L__BB15_67;
$L__BB15_68:
	// begin inline asm
	mov.u32 %r78, %laneid;
	// end inline asm
	mov.b64 	%rd69, %fd379;
	mov.b64 	{%r80, %r85}, %rd69;
	mov.b32 	%r86, 1;
	mov.b32 	%r127, 31;
	mov.b32 	%r128, -1;
	// begin inline asm
	shfl.sync.down.b32 %r79, %r80, %r86, %r127, %r128;
	// end inline asm
	// begin inline asm
	shfl.sync.down.b32 %r84, %r85, %r86, %r127, %r128;
	// end inline asm
	mov.b64 	%rd70, {%r79, %r84};
	mov.b64 	%fd97, %rd70;
	setp.gt.s32 	%p33, %r78, 30;
	setp.lt.f64 	%p34, %fd379, %fd97;
	selp.f64 	%fd98, %fd97, %fd379, %p34;
	selp.f64 	%fd99, %fd379, %fd98, %p33;
	mov.b64 	%rd71, %fd99;
	mov.b64 	{%r90, %r95}, %rd71;
	mov.b32 	%r96, 2;
	// begin inline asm
	shfl.sync.down.b32 %r89, %r90, %r96, %r127, %r128;
	// end inline asm
	// begin inline asm
	shfl.sync.down.b32 %r94, %r95, %r96, %r127, %r128;
	// end inline asm
	mov.b64 	%rd72, {%r89, %r94};
	mov.b64 	%fd100, %rd72;
	setp.gt.s32 	%p35, %r78, 29;
	setp.lt.f64 	%p36, %fd99, %fd100;
	selp.f64 	%fd101, %fd100, %fd99, %p36;
	selp.f64 	%fd102, %fd99, %fd101, %p35;
	mov.b64 	%rd73, %fd102;
	mov.b64 	{%r100, %r105}, %rd73;
	mov.b32 	%r106, 4;
	// begin inline asm
	shfl.sync.down.b32 %r99, %r100, %r106, %r127, %r128;
	// end inline asm
	// begin inline asm
	shfl.sync.down.b32 %r104, %r105, %r106, %r127, %r128;
	// end inline asm
	mov.b64 	%rd74, {%r99, %r104};
	mov.b64 	%fd103, %rd74;
	setp.gt.s32 	%p37, %r78, 27;
	setp.lt.f64 	%p38, %fd102, %fd103;
	selp.f64 	%fd104, %fd103, %fd102, %p38;
	selp.f64 	%fd105, %fd102, %fd104, %p37;
	mov.b64 	%rd75, %fd105;
	mov.b64 	{%r110, %r115}, %rd75;
	mov.b32 	%r116, 8;
	// begin inline asm
	shfl.sync.down.b32 %r109, %r110, %r116, %r127, %r128;
	// end inline asm
	// begin inline asm
	shfl.sync.down.b32 %r114, %r115, %r116, %r127, %r128;
	// end inline asm
	mov.b64 	%rd76, {%r109, %r114};
	mov.b64 	%fd106, %rd76;
	setp.gt.s32 	%p39, %r78, 23;
	setp.lt.f64 	%p40, %fd105, %fd106;
	selp.f64 	%fd107, %fd106, %fd105, %p40;
	selp.f64 	%fd108, %fd105, %fd107, %p39;
	mov.b64 	%rd77, %fd108;
	mov.b64 	{%r120, %r125}, %rd77;
	mov.b32 	%r126, 16;
	// begin inline asm
	shfl.sync.down.b32 %r119, %r120, %r126, %r127, %r128;
	// end inline asm
	// begin inline asm
	shfl.sync.down.b32 %r124, %r125, %r126, %r127, %r128;
	// end inline asm
	mov.b64 	%rd78, {%r119, %r124};
	mov.b64 	%fd109, %rd78;
	setp.gt.s32 	%p41, %r78, 15;
	setp.lt.f64 	%p42, %fd108, %fd109;
	selp.f64 	%fd54, %fd109, %fd108, %p42;
	selp.f64 	%fd380, %fd108, %fd54, %p41;
	setp.ne.s32 	%p43, %r78, 0;
	@%p43 bra 	$L__BB15_70;
	shr.u32 	%r129, %r47, 2;
	and.b32  	%r130, %r129, 248;
	mov.u32 	%r131, _ZZN3cub18CUB_300001_SM_10006detail6reduce28DeviceReduceSingleTileKernelINS2_10policy_hubIdyN4cuda3__47maximumIdEEE10Policy1000EPdSB_iS8_ddNS5_3std3__410__identityEEEvT0_T1_T2_T3_T4_T6_E12temp_storage;
	add.s32 	%r132, %r131, %r130;
	st.shared.f64 	[%r132+8], %fd54;
$L__BB15_70:
	bar.sync 	0;
	setp.ne.s32 	%p44, %r47, 0;
	@%p44 bra 	$L__BB15_72;
	ld.shared.f64 	%fd110, [_ZZN3cub18CUB_300001_SM_10006detail6reduce28DeviceReduceSingleTileKernelINS2_10policy_hubIdyN4cuda3__47maximumIdEEE10Policy1000EPdSB_iS8_ddNS5_3std3__410__identityEEEvT0_T1_T2_T3_T4_T6_E12temp_storage+16];
	setp.lt.f64 	%p45, %fd380, %fd110;
	selp.f64 	%fd111, %fd110, %fd380, %p45;
	ld.shared.f64 	%fd112, [_ZZN3cub18CUB_300001_SM_10006detail6reduce28DeviceReduceSingleTileKernelINS2_10policy_hubIdyN4cuda3__47maximumIdEEE10Policy1000EPdSB_iS8_ddNS5_3std3__410__identityEEEvT0_T1_T2_T3_T4_T6_E12temp_storage+24];
	setp.lt.f64 	%p46, %fd111, %fd112;
	selp.f64 	%fd113, %fd112, %fd111, %p46;
	ld.shared.f64 	%fd114, [_ZZN3cub18CUB_300001_SM_10006detail6reduce28DeviceReduceSingleTileKernelINS2_10policy_hubIdyN4cuda3__47maximumIdEEE10Policy1000EPdSB_iS8_ddNS5_3std3__410__identityEEEvT0_T1_T2_T3_T4_T6_E12temp_storage+32];
	setp.lt.f64 	%p47, %fd113, %fd114;
	selp.f64 	%fd115, %fd114, %fd113, %p47;
	ld.shared.f64 	%fd116, [_ZZN3cub18CUB_300001_SM_10006detail6reduce28DeviceReduceSingleTileKernelINS2_10policy_hubIdyN4cuda3__47maximumIdEEE10Policy1000EPdSB_iS8_ddNS5_3std3__410__identityEEEvT0_T1_T2_T3_T4_T6_E12temp_storage+40];
	setp.lt.f64 	%p48, %fd115, %fd116;
	selp.f64 	%fd117, %fd116, %fd115, %p48;
	ld.shared.f64 	%fd118, [_ZZN3cub18CUB_300001_SM_10006detail6reduce28DeviceReduceSingleTileKernelINS2_10policy_hubIdyN4cuda3__47maximumIdEEE10Policy1000EPdSB_iS8_ddNS5_3std3__410__identityEEEvT0_T1_T2_T3_T4_T6_E12temp_storage+48];
	setp.lt.f64 	%p49, %fd117, %fd118;
	selp.f64 	%fd119, %fd118, %fd117, %p49;
	ld.shared.f64 	%fd120, [_ZZN3cub18CUB_300001_SM_10006detail6reduce28DeviceReduceSingleTileKernelINS2_10policy_hubIdyN4cuda3__47maximumIdEEE10Policy1000EPdSB_iS8_ddNS5_3std3__410__identityEEEvT0_T1_T2_T3_T4_T6_E12temp_storage+56];
	setp.lt.f64 	%p50, %fd119, %fd120;
	selp.f64 	%fd121, %fd120, %fd119, %p50;
	ld.shared.f64 	%fd122, [_ZZN3cub18CUB_300001_SM_10006detail6reduce28DeviceReduceSingleTileKernelINS2_10policy_hubIdyN4cuda3__47maximumIdEEE10Policy1000EPdSB_iS8_ddNS5_3std3__410__identityEEEvT0_T1_T2_T3_T4_T6_E12temp_storage+64];
	setp.lt.f64 	%p51, %fd121, %fd122;
	selp.f64 	%fd380, %fd122, %fd121, %p51;
$L__BB15_72:
	mov.u32 	%r444, %tid.x;
	setp.ne.s32 	%p217, %r444, 0;
	@%p217 bra 	$L__BB15_74;
	setp.lt.f64 	%p218, %fd58, %fd380;
	selp.f64 	%fd353, %fd380, %fd58, %p218;
	st.global.f64 	[%rd1], %fd353;
$L__BB15_74:
	ret;

}


// ===== COMPILED SASS (sm_100) =====

	.target	sm_100

	.elftype	@"ET_EXEC"


//--------------------- .note.nv.tkinfo           --------------------------
	.section	.note.nv.tkinfo,"",@"SHT_NOTE"
	.sectionflags	@"SHF_NOTE_NV_TKINFO"
	.tkinfo
        /*0018*/ 	.word	0x00000002
        /*0030*/ 	.string	""
        /*0030*/ 	.string	"ptxas"
        /*0030*/ 	.string	"Cuda compilation tools, release 13.0, V13.0.88"
        /*0030*/ 	.string	"Build cuda_13.0.r13.0/compiler.36424714_0"
        /*0030*/ 	.string	"-arch sm_100 -m 64 "



//--------------------- .note.nv.cuinfo           --------------------------
	.section	.note.nv.cuinfo,"",@"SHT_NOTE"
	.sectionflags	@"SHF_NOTE_NV_CUINFO"
        /*0018*/ 	.short	0x0002
        /*001a*/ 	.short	0x0064
        /*001c*/ 	.short	0x0082
	.zero		2


//--------------------- .nv.info                  --------------------------
	.section	.nv.info,"",@"SHT_CUDA_INFO"
	.align	4


	//----- nvinfo : EIATTR_REGCOUNT
	.align		4
        /*0000*/ 	.byte	0x04, 0x2f
        /*0002*/ 	.short	(.L_44 - .L_43)
	.align		4
.L_43:
        /*0004*/ 	.word	index@(_Z13init_parallelPd)
        /*0008*/ 	.word	0x0000001c


	//----- nvinfo : EIATTR_FRAME_SIZE
	.align		4
.L_44:
        /*000c*/ 	.byte	0x04, 0x11
        /*000e*/ 	.short	(.L_46 - .L_45)
	.align		4
.L_45:
        /*0010*/ 	.word	index@($__internal_0_$__cuda_sm20_div_rn_f64_full)
        /*0014*/ 	.word	0x00000000


	//----- nvinfo : EIATTR_FRAME_SIZE
	.align		4
.L_46:
        /*0018*/ 	.byte	0x04, 0x11
        /*001a*/ 	.short	(.L_48 - .L_47)
	.align		4
.L_47:
        /*001c*/ 	.word	index@(_Z13init_parallelPd)
        /*0020*/ 	.word	0x00000000


	//----- nvinfo : EIATTR_REGCOUNT
	.align		4
.L_48:
        /*0024*/ 	.byte	0x04, 0x2f
        /*0026*/ 	.short	(.L_50 - .L_49)
	.align		4
.L_49:
        /*0028*/ 	.word	index@(_Z2f1Pdi)
        /*002c*/ 	.word	0x0000000a


	//----- nvinfo : EIATTR_FRAME_SIZE
	.align		4
.L_50:
        /*0030*/ 	.byte	0x04, 0x11
        /*0032*/ 	.short	(.L_52 - .L_51)
	.align		4
.L_51:
        /*0034*/ 	.word	index@(_Z2f1Pdi)
        /*0038*/ 	.word	0x00000000


	//----- nvinfo : EIATTR_REGCOUNT
	.align		4
.L_52:
        /*003c*/ 	.byte	0x04, 0x2f
        /*003e*/ 	.short	(.L_54 - .L_53)
	.align		4
.L_53:
        /*0040*/ 	.word	index@(_Z2f2Pdi)
        /*0044*/ 	.word	0x0000000a


	//----- nvinfo : EIATTR_FRAME_SIZE
	.align		4
.L_54:
        /*0048*/ 	.byte	0x04, 0x11
        /*004a*/ 	.short	(.L_56 - .L_55)
	.align		4
.L_55:
        /*004c*/ 	.word	index@(_Z2f2Pdi)
        /*0050*/ 	.word	0x00000000


	//----- nvinfo : EIATTR_REGCOUNT
	.align		4
.L_56:
        /*0054*/ 	.byte	0x04, 0x2f
        /*0056*/ 	.short	(.L_58 - .L_57)
	.align		4
.L_57:
        /*0058*/ 	.word	index@(_Z2f3Pdi)
        /*005c*/ 	.word	0x0000000a


	//----- nvinfo : EIATTR_FRAME_SIZE
	.align		4
.L_58:
        /*0060*/ 	.byte	0x04, 0x11
        /*0062*/ 	.short	(.L_60 - .L_59)
	.align		4
.L_59:
        /*0064*/ 	.word	index@(_Z2f3Pdi)
        /*0068*/ 	.word	0x00000000


	//----- nvinfo : EIATTR_REGCOUNT
	.align		4
.L_60:
        /*006c*/ 	.byte	0x04, 0x2f
        /*006e*/ 	.short	(.L_62 - .L_61)
	.align		4
.L_61:
        /*0070*/ 	.word	index@(_Z4f_cpPdS_)
        /*0074*/ 	.word	0x0000000a


	//----- nvinfo : EIATTR_FRAME_SIZE
	.align		4
.L_62:
        /*0078*/ 	.byte	0x04, 0x11
        /*007a*/ 	.short	(.L_64 - .L_63)
	.align		4
.L_63:
        /*007c*/ 	.word	index@(_Z4f_cpPdS_)
        /*0080*/ 	.word	0x00000000


	//----- nvinfo : EIATTR_REGCOUNT
	.align		4
.L_64:
        /*0084*/ 	.byte	0x04, 0x2f
        /*0086*/ 	.short	(.L_66 - .L_65)
	.align		4
.L_65:
        /*0088*/ 	.word	index@(_Z10f_cp_k_i_jPdS_)
        /*008c*/ 	.word	0x0000000a


	//----- nvinfo : EIATTR_FRAME_SIZE
	.align		4
.L_66:
        /*0090*/ 	.byte	0x04, 0x11
        /*0092*/ 	.short	(.L_68 - .L_67)
	.align		4
.L_67:
        /*0094*/ 	.word	index@(_Z10f_cp_k_i_jPdS_)
        /*0098*/ 	.word	0x00000000


	//----- nvinfo : EIATTR_REGCOUNT
	.align		4
.L_68:
        /*009c*/ 	.byte	0x04, 0x2f
        /*009e*/ 	.short	(.L_70 - .L_69)
	.align		4
.L_69:
        /*00a0*/ 	.word	index@(_Z10f_cp_j_k_iPdS_)
        /*00a4*/ 	.word	0x0000000a


	//----- nvinfo : EIATTR_FRAME_SIZE
	.align		4
.L_70:
        /*00a8*/ 	.byte	0x04, 0x11
        /*00aa*/ 	.short	(.L_72 - .L_71)
	.align		4
.L_71:
        /*00ac*/ 	.word	index@(_Z10f_cp_j_k_iPdS_)
        /*00b0*/ 	.word	0x00000000


	//----- nvinfo : EIATTR_REGCOUNT
	.align		4
.L_72:
        /*00b4*/ 	.byte	0x04, 0x2f
        /*00b6*/ 	.short	(.L_74 - .L_73)
	.align		4
.L_73:
        /*00b8*/ 	.word	index@(_Z2f4PdS_S_)
        /*00bc*/ 	.word	0x00000010


	//----- nvinfo : EIATTR_FRAME_SIZE
	.align		4
.L_74:
        /*00c0*/ 	.byte	0x04, 0x11
        /*00c2*/ 	.short	(.L_76 - .L_75)
	.align		4
.L_75:
        /*00c4*/ 	.word	index@(_Z2f4PdS_S_)
        /*00c8*/ 	.word	0x00000000


	//----- nvinfo : EIATTR_REGCOUNT
	.align		4
.L_76:
        /*00cc*/ 	.byte	0x04, 0x2f
        /*00ce*/ 	.short	(.L_78 - .L_77)
	.align		4
.L_77:
        /*00d0*/ 	.word	index@(_ZN3cub18CUB_300001_SM_10006detail11EmptyKernelIvEEvv)
        /*00d4*/ 	.word	0x00000004


	//----- nvinfo : EIATTR_FRAME_SIZE
	.align		4
.L_78:
        /*00d8*/ 	.byte	0x04, 0x11
        /*00da*/ 	.short	(.L_80 - .L_79)
	.align		4
.L_79:
        /*00dc*/ 	.word	index@(_ZN3cub18CUB_300001_SM_10006detail11EmptyKernelIvEEvv)
        /*00e0*/ 	.word	0x00000000


	//----- nvinfo : EIATTR_REGCOUNT
	.align		4
.L_80:
        /*00e4*/ 	.byte	0x04, 0x2f
        /*00e6*/ 	.short	(.L_82 - .L_81)
	.align		4
.L_81:
        /*00e8*/ 	.word	index@(_ZN3cub18CUB_300001_SM_10006detail8for_each13static_kernelINS2_12policy_hub_t12policy_500_tEmN6thrust24THRUST_300001_SM_1000_NS8cuda_cub20__uninitialized_fill7functorINS7_10device_ptrIdEEdEEEEvT0_T1_)
        /*00ec*/ 	.word	0x00000009


	//----- nvinfo : EIATTR_FRAME_SIZE
	.align		4
.L_82:
        /*00f0*/ 	.byte	0x04, 0x11
        /*00f2*/ 	.short	(.L_84 - .L_83)
	.align		4
.L_83:
        /*00f4*/ 	.word	index@(_ZN3cub18CUB_300001_SM_10006detail8for_each13static_kernelINS2_12policy_hub_t12policy_500_tEmN6thrust24THRUST_300001_SM_1000_NS8cuda_cub20__uninitialized_fill7functorINS7_10device_ptrIdEEdEEEEvT0_T1_)
        /*00f8*/ 	.word	0x00000000


	//----- nvinfo : EIATTR_REGCOUNT
	.align		4
.L_84:
        /*00fc*/ 	.byte	0x04, 0x2f
        /*00fe*/ 	.short	(.L_86 - .L_85)
	.align		4
.L_85:
        /*0100*/ 	.word	index@(_ZN3cub18CUB_300001_SM_10006detail6reduce28DeviceReduceSingleTileKernelINS2_10policy_hubIdjN4cuda3__47maximumIdEEE10Policy1000EN6thrust24THRUST_300001_SM_1000_NS6detail15normal_iteratorINSC_10device_ptrIdEEEEPdjS8_ddNS5_3std3__410__identityEEEvT0_T1_T2_T3_T4_T6_)
        /*0104*/ 	.word	0x0000002d


	//----- nvinfo : EIATTR_FRAME_SIZE
	.align		4
.L_86:
        /*0108*/ 	.byte	0x04, 0x11
        /*010a*/ 	.short	(.L_88 - .L_87)
	.align		4
.L_87:
        /*010c*/ 	.word	index@(_ZN3cub18CUB_300001_SM_10006detail6reduce28DeviceReduceSingleTileKernelINS2_10policy_hubIdjN4cuda3__47maximumIdEEE10Policy1000EN6thrust24THRUST_300001_SM_1000_NS6detail15normal_iteratorINSC_10device_ptrIdEEEEPdjS8_ddNS5_3std3__410__identityEEEvT0_T1_T2_T3_T4_T6_)
        /*0110*/ 	.word	0x00000000


	//----- nvinfo : EIATTR_REGCOUNT
	.align		4
.L_88:
        /*0114*/ 	.byte	0x04, 0x2f
        /*0116*/ 	.short	(.L_90 - .L_89)
	.align		4
.L_89:
        /*0118*/ 	.word	index@(_ZN3cub18CUB_300001_SM_10006detail6reduce18DeviceReduceKernelINS2_10policy_hubIdjN4cuda3__47maximumIdEEE10Policy1000EN6thrust24THRUST_300001_SM_1000_NS6detail15normal_iteratorINSC_10device_ptrIdEEEEjS8_dNS5_3std3__410__identityEEEvT0_PT3_T1_NS0_13GridEvenShareISO_EET2_T4_)
        /*011c*/ 	.word	0x0000001d


	//----- nvinfo : EIATTR_FRAME_SIZE
	.align		4
.L_90:
        /*0120*/ 	.byte	0x04, 0x11
        /*0122*/ 	.short	(.L_92 - .L_91)
	.align		4
.L_91:
        /*0124*/ 	.word	index@(_ZN3cub18CUB_300001_SM_10006detail6reduce18DeviceReduceKernelINS2_10policy_hubIdjN4cuda3__47maximumIdEEE10Policy1000EN6thrust24THRUST_300001_SM_1000_NS6detail15normal_iteratorINSC_10device_ptrIdEEEEjS8_dNS5_3std3__410__identityEEEvT0_PT3_T1_NS0_13GridEvenShareISO_EET2_T4_)
        /*0128*/ 	.word	0x00000000


	//----- nvinfo : EIATTR_REGCOUNT
	.align		4
.L_92:
        /*012c*/ 	.byte	0x04, 0x2f
        /*012e*/ 	.short	(.L_94 - .L_93)
	.align		4
.L_93:
        /*0130*/ 	.word	index@(_ZN3cub18CUB_300001_SM_10006detail6reduce28DeviceReduceSingleTileKernelINS2_10policy_hubIdjN4cuda3__47maximumIdEEE10Policy1000EPdSB_iS8_ddNS5_3std3__410__identityEEEvT0_T1_T2_T3_T4_T6_)
        /*0134*/ 	.word	0x00000030


	//----- nvinfo : EIATTR_FRAME_SIZE
	.align		4
.L_94:
        /*0138*/ 	.byte	0x04, 0x11
        /*013a*/ 	.short	(.L_96 - .L_95)
	.align		4
.L_95:
        /*013c*/ 	.word	index@(_ZN3cub18CUB_300001_SM_10006detail6reduce28DeviceReduceSingleTileKernelINS2_10policy_hubIdjN4cuda3__47maximumIdEEE10Policy1000EPdSB_iS8_ddNS5_3std3__410__identityEEEvT0_T1_T2_T3_T4_T6_)
        /*0140*/ 	.word	0x00000000


	//----- nvinfo : EIATTR_REGCOUNT
	.align		4
.L_96:
        /*0144*/ 	.byte	0x04, 0x2f
        /*0146*/ 	.short	(.L_98 - .L_97)
	.align		4
.L_97:
        /*0148*/ 	.word	index@(_ZN3cub18CUB_300001_SM_10006detail6reduce28DeviceReduceSingleTileKernelINS2_10policy_hubIdyN4cuda3__47maximumIdEEE10Policy1000EN6thrust24THRUST_300001_SM_1000_NS6detail15normal_iteratorINSC_10device_ptrIdEEEEPdyS8_ddNS5_3std3__410__identityEEEvT0_T1_T2_T3_T4_T6_)
        /*014c*/ 	.word	0x0000002e


	//----- nvinfo : EIATTR_FRAME_SIZE
	.align		4
.L_98:
        /*0150*/ 	.byte	0x04, 0x11
        /*0152*/ 	.short	(.L_100 - .L_99)
	.align		4
.L_99:
        /*0154*/ 	.word	index@(_ZN3cub18CUB_300001_SM_10006detail6reduce28DeviceReduceSingleTileKernelINS2_10policy_hubIdyN4cuda3__47maximumIdEEE10Policy1000EN6thrust24THRUST_300001_SM_1000_NS6detail15normal_iteratorINSC_10device_ptrIdEEEEPdyS8_ddNS5_3std3__410__identityEEEvT0_T1_T2_T3_T4_T6_)
        /*0158*/ 	.word	0x00000000


	//----- nvinfo : EIATTR_REGCOUNT
	.align		4
.L_100:
        /*015c*/ 	.byte	0x04, 0x2f
        /*015e*/ 	.short	(.L_102 - .L_101)
	.align		4
.L_101:
        /*0160*/ 	.word	index@(_ZN3cub18CUB_300001_SM_10006detail6reduce18DeviceReduceKernelINS2_10policy_hubIdyN4cuda3__47maximumIdEEE10Policy1000EN6thrust24THRUST_300001_SM_1000_NS6detail15normal_iteratorINSC_10device_ptrIdEEEEyS8_dNS5_3std3__410__identityEEEvT0_PT3_T1_NS0_13GridEvenShareISO_EET2_T4_)
        /*0164*/ 	.word	0x0000001e


	//----- nvinfo : EIATTR_FRAME_SIZE
	.align		4
.L_102:
        /*0168*/ 	.byte	0x04, 0x11
        /*016a*/ 	.short	(.L_104 - .L_103)
	.align		4
.L_103:
        /*016c*/ 	.word	index@(_ZN3cub18CUB_300001_SM_10006detail6reduce18DeviceReduceKernelINS2_10policy_hubIdyN4cuda3__47maximumIdEEE10Policy1000EN6thrust24THRUST_300001_SM_1000_NS6detail15normal_iteratorINSC_10device_ptrIdEEEEyS8_dNS5_3std3__410__identityEEEvT0_PT3_T1_NS0_13GridEvenShareISO_EET2_T4_)
        /*0170*/ 	.word	0x00000000


	//----- nvinfo : EIATTR_REGCOUNT
	.align		4
.L_104:
        /*0174*/ 	.byte	0x04, 0x2f
        /*0176*/ 	.short	(.L_106 - .L_105)
	.align		4
.L_105:
        /*0178*/ 	.word	index@(_ZN3cub18CUB_300001_SM_10006detail6reduce28DeviceReduceSingleTileKernelINS2_10policy_hubIdyN4cuda3__47maximumIdEEE10Policy1000EPdSB_iS8_ddNS5_3std3__410__identityEEEvT0_T1_T2_T3_T4_T6_)
        /*017c*/ 	.word	0x00000030


	//----- nvinfo : EIATTR_FRAME_SIZE
	.align		4
.L_106:
        /*0180*/ 	.byte	0x04, 0x11
        /*0182*/ 	.short	(.L_108 - .L_107)
	.align		4
.L_107:
        /*0184*/ 	.word	index@(_ZN3cub18CUB_300001_SM_10006detail6reduce28DeviceReduceSingleTileKernelINS2_10policy_hubIdyN4cuda3__47maximumIdEEE10Policy1000EPdSB_iS8_ddNS5_3std3__410__identityEEEvT0_T1_T2_T3_T4_T6_)
        /*0188*/ 	.word	0x00000000


	//----- nvinfo : EIATTR_MIN_STACK_SIZE
	.align		4
.L_108:
        /*018c*/ 	.byte	0x04, 0x12
        /*018e*/ 	.short	(.L_110 - .L_109)
	.align		4
.L_109:
        /*0190*/ 	.word	index@(_ZN3cub18CUB_300001_SM_10006detail6reduce28DeviceReduceSingleTileKernelINS2_10policy_hubIdyN4cuda3__47maximumIdEEE10Policy1000EPdSB_iS8_ddNS5_3std3__410__identityEEEvT0_T1_T2_T3_T4_T6_)
        /*0194*/ 	.word	0x00000000


	//----- nvinfo : EIATTR_MIN_STACK_SIZE
	.align		4
.L_110:
        /*0198*/ 	.byte	0x04, 0x12
        /*019a*/ 	.short	(.L_112 - .L_111)
	.align		4
.L_111:
        /*019c*/ 	.word	index@(_ZN3cub18CUB_300001_SM_10006detail6reduce18DeviceReduceKernelINS2_10policy_hubIdyN4cuda3__47maximumIdEEE10Policy1000EN6thrust24THRUST_300001_SM_1000_NS6detail15normal_iteratorINSC_10device_ptrIdEEEEyS8_dNS5_3std3__410__identityEEEvT0_PT3_T1_NS0_13GridEvenShareISO_EET2_T4_)
        /*01a0*/ 	.word	0x00000000


	//----- nvinfo : EIATTR_MIN_STACK_SIZE
	.align		4
.L_112:
        /*01a4*/ 	.byte	0x04, 0x12
        /*01a6*/ 	.short	(.L_114 - .L_113)
	.align		4
.L_113:
        /*01a8*/ 	.word	index@(_ZN3cub18CUB_300001_SM_10006detail6reduce28DeviceReduceSingleTileKernelINS2_10policy_hubIdyN4cuda3__47maximumIdEEE10Policy1000EN6thrust24THRUST_300001_SM_1000_NS6detail15normal_iteratorINSC_10device_ptrIdEEEEPdyS8_ddNS5_3std3__410__identityEEEvT0_T1_T2_T3_T4_T6_)
        /*01ac*/ 	.word	0x00000000


	//----- nvinfo : EIATTR_MIN_STACK_SIZE
	.align		4
.L_114:
        /*01b0*/ 	.byte	0x04, 0x12
        /*01b2*/ 	.short	(.L_116 - .L_115)
	.align		4
.L_115:
        /*01b4*/ 	.word	index@(_ZN3cub18CUB_300001_SM_10006detail6reduce28DeviceReduceSingleTileKernelINS2_10policy_hubIdjN4cuda3__47maximumIdEEE10Policy1000EPdSB_iS8_ddNS5_3std3__410__identityEEEvT0_T1_T2_T3_T4_T6_)
        /*01b8*/ 	.word	0x00000000


	//----- nvinfo : EIATTR_MIN_STACK_SIZE
	.align		4
.L_116:
        /*01bc*/ 	.byte	0x04, 0x12
        /*01be*/ 	.short	(.L_118 - .L_117)
	.align		4
.L_117:
        /*01c0*/ 	.word	index@(_ZN3cub18CUB_300001_SM_10006detail6reduce18DeviceReduceKernelINS2_10policy_hubIdjN4cuda3__47maximumIdEEE10Policy1000EN6thrust24THRUST_300001_SM_1000_NS6detail15normal_iteratorINSC_10device_ptrIdEEEEjS8_dNS5_3std3__410__identityEEEvT0_PT3_T1_NS0_13GridEvenShareISO_EET2_T4_)
        /*01c4*/ 	.word	0x00000000


	//----- nvinfo : EIATTR_MIN_STACK_SIZE
	.align		4
.L_118:
        /*01c8*/ 	.byte	0x04, 0x12
        /*01ca*/ 	.short	(.L_120 - .L_119)
	.align		4
.L_119:
        /*01cc*/ 	.word	index@(_ZN3cub18CUB_300001_SM_10006detail6reduce28DeviceReduceSingleTileKernelINS2_10policy_hubIdjN4cuda3__47maximumIdEEE10Policy1000EN6thrust24THRUST_300001_SM_1000_NS6detail15normal_iteratorINSC_10device_ptrIdEEEEPdjS8_ddNS5_3std3__410__identityEEEvT0_T1_T2_T3_T4_T6_)
        /*01d0*/ 	.word	0x00000000


	//----- nvinfo : EIATTR_MIN_STACK_SIZE
	.align		4
.L_120:
        /*01d4*/ 	.byte	0x04, 0x12
        /*01d6*/ 	.short	(.L_122 - .L_121)
	.align		4
.L_121:
        /*01d8*/ 	.word	index@(_ZN3cub18CUB_300001_SM_10006detail8for_each13static_kernelINS2_12policy_hub_t12policy_500_tEmN6thrust24THRUST_300001_SM_1000_NS8cuda_cub20__uninitialized_fill7functorINS7_10device_ptrIdEEdEEEEvT0_T1_)
        /*01dc*/ 	.word	0x00000000


	//----- nvinfo : EIATTR_MIN_STACK_SIZE
	.align		4
.L_122:
        /*01e0*/ 	.byte	0x04, 0x12
        /*01e2*/ 	.short	(.L_124 - .L_123)
	.align		4
.L_123:
        /*01e4*/ 	.word	index@(_ZN3cub18CUB_300001_SM_10006detail11EmptyKernelIvEEvv)
        /*01e8*/ 	.word	0x00000000


	//----- nvinfo : EIATTR_MIN_STACK_SIZE
	.align		4
.L_124:
        /*01ec*/ 	.byte	0x04, 0x12
        /*01ee*/ 	.short	(.L_126 - .L_125)
	.align		4
.L_125:
        /*01f0*/ 	.word	index@(_Z2f4PdS_S_)
        /*01f4*/ 	.word	0x00000000


	//----- nvinfo : EIATTR_MIN_STACK_SIZE
	.align		4
.L_126:
        /*01f8*/ 	.byte	0x04, 0x12
        /*01fa*/ 	.short	(.L_128 - .L_127)
	.align		4
.L_127:
        /*01fc*/ 	.word	index@(_Z10f_cp_j_k_iPdS_)
        /*0200*/ 	.word	0x00000000


	//----- nvinfo : EIATTR_MIN_STACK_SIZE
	.align		4
.L_128:
        /*0204*/ 	.byte	0x04, 0x12
        /*0206*/ 	.short	(.L_130 - .L_129)
	.align		4
.L_129:
        /*0208*/ 	.word	index@(_Z10f_cp_k_i_jPdS_)
        /*020c*/ 	.word	0x00000000


	//----- nvinfo : EIATTR_MIN_STACK_SIZE
	.align		4
.L_130:
        /*0210*/ 	.byte	0x04, 0x12
        /*0212*/ 	.short	(.L_132 - .L_131)
	.align		4
.L_131:
        /*0214*/ 	.word	index@(_Z4f_cpPdS_)
        /*0218*/ 	.word	0x00000000


	//----- nvinfo : EIATTR_MIN_STACK_SIZE
	.align		4
.L_132:
        /*021c*/ 	.byte	0x04, 0x12
        /*021e*/ 	.short	(.L_134 - .L_133)
	.align		4
.L_133:
        /*0220*/ 	.word	index@(_Z2f3Pdi)
        /*0224*/ 	.word	0x00000000


	//----- nvinfo : EIATTR_MIN_STACK_SIZE
	.align		4
.L_134:
        /*0228*/ 	.byte	0x04, 0x12
        /*022a*/ 	.short	(.L_136 - .L_135)
	.align		4
.L_135:
        /*022c*/ 	.word	index@(_Z2f2Pdi)
        /*0230*/ 	.word	0x00000000


	//----- nvinfo : EIATTR_MIN_STACK_SIZE
	.align		4
.L_136:
        /*0234*/ 	.byte	0x04, 0x12
        /*0236*/ 	.short	(.L_138 - .L_137)
	.align		4
.L_137:
        /*0238*/ 	.word	index@(_Z2f1Pdi)
        /*023c*/ 	.word	0x00000000


	//----- nvinfo : EIATTR_MIN_STACK_SIZE
	.align		4
.L_138:
        /*0240*/ 	.byte	0x04, 0x12
        /*0242*/ 	.short	(.L_140 - .L_139)
	.align		4
.L_139:
        /*0244*/ 	.word	index@(_Z13init_parallelPd)
        /*0248*/ 	.word	0x00000000
.L_140:


//--------------------- .nv.compat                --------------------------
	.section	.nv.compat,"",@"SHT_CUDA_COMPAT_INFO"
	.align	4
        /*0000*/ 	.byte	0x02, 0x09, 0x00, 0x00, 0x02, 0x02, 0x01, 0x00, 0x02, 0x05, 0x05, 0x00, 0x03, 0x07, 0x01, 0x01
        /*0010*/ 	.byte	0x02, 0x03, 0x00, 0x00, 0x02, 0x06, 0x01, 0x00, 0x04, 0x0b, 0x08, 0x00, 0x01, 0x00, 0x00, 0x00
        /*0020*/ 	.byte	0x00, 0x00, 0x00, 0x00


//--------------------- .nv.info._ZN3cub18CUB_300001_SM_10006detail6reduce28DeviceReduceSingleTileKernelINS2_10policy_hubIdyN4cuda3__47maximumIdEEE10Policy1000EPdSB_iS8_ddNS5_3std3__410__identityEEEvT0_T1_T2_T3_T4_T6_ --------------------------
	.section	.nv.info._ZN3cub18CUB_300001_SM_10006detail6reduce28DeviceReduceSingleTileKernelINS2_10policy_hubIdyN4cuda3__47maximumIdEEE10Policy1000EPdSB_iS8_ddNS5_3std3__410__identityEEEvT0_T1_T2_T3_T4_T6_,"",@"SHT_CUDA_INFO"
	.sectionflags	@""
	.align	4


	//----- nvinfo : EIATTR_CUDA_API_VERSION
	.align		4
        /*0000*/ 	.byte	0x04, 0x37
        /*0002*/ 	.short	(.L_142 - .L_141)
.L_141:
        /*0004*/ 	.word	0x00000082


	//----- nvinfo : EIATTR_KPARAM_INFO
	.align		4
.L_142:
        /*0008*/ 	.byte	0x04, 0x17
        /*000a*/ 	.short	(.L_144 - .L_143)
.L_143:
        /*000c*/ 	.word	0x00000000
        /*0010*/ 	.short	0x0005
        /*0012*/ 	.short	0x0020
        /*0014*/ 	.byte	0x00, 0xf0, 0x05, 0x00


	//----- nvinfo : EIATTR_KPARAM_INFO
	.align		4
.L_144:
        /*0018*/ 	.byte	0x04, 0x17
        /*001a*/ 	.short	(.L_146 - .L_145)
.L_145:
        /*001c*/ 	.word	0x00000000
        /*0020*/ 	.short	0x0004
        /*0022*/ 	.short	0x0018
        /*0024*/ 	.byte	0x00, 0xf0, 0x21, 0x00


	//----- nvinfo : EIATTR_KPARAM_INFO
	.align		4
.L_146:
        /*0028*/ 	.byte	0x04, 0x17
        /*002a*/ 	.short	(.L_148 - .L_147)
.L_147:
        /*002c*/ 	.word	0x00000000
        /*0030*/ 	.short	0x0003
        /*0032*/ 	.short	0x0014
        /*0034*/ 	.byte	0x00, 0xf0, 0x05, 0x00


	//----- nvinfo : EIATTR_KPARAM_INFO
	.align		4
.L_148:
        /*0038*/ 	.byte	0x04, 0x17
        /*003a*/ 	.short	(.L_150 - .L_149)
.L_149:
        /*003c*/ 	.word	0x00000000
        /*0040*/ 	.short	0x0002
        /*0042*/ 	.short	0x0010
        /*0044*/ 	.byte	0x00, 0xf0, 0x11, 0x00


	//----- nvinfo : EIATTR_KPARAM_INFO
	.align		4
.L_150:
        /*0048*/ 	.byte	0x04, 0x17
        /*004a*/ 	.short	(.L_152 - .L_151)
.L_151:
        /*004c*/ 	.word	0x00000000
        /*0050*/ 	.short	0x0001
        /*0052*/ 	.short	0x0008
        /*0054*/ 	.byte	0x00, 0xf5, 0x21, 0x00


	//----- nvinfo : EIATTR_KPARAM_INFO
	.align		4
.L_152:
        /*0058*/ 	.byte	0x04, 0x17
        /*005a*/ 	.short	(.L_154 - .L_153)
.L_153:
        /*005c*/ 	.word	0x00000000
        /*0060*/ 	.short	0x0000
        /*0062*/ 	.short	0x0000
        /*0064*/ 	.byte	0x00, 0xf5, 0x21, 0x00


	//----- nvinfo : EIATTR_SPARSE_MMA_MASK
	.align		4
.L_154:
        /*0068*/ 	.byte	0x03, 0x50
        /*006a*/ 	.short	0x0000


	//----- nvinfo : EIATTR_MAXREG_COUNT
	.align		4
        /*006c*/ 	.byte	0x03, 0x1b
        /*006e*/ 	.short	0x00ff


	//----- nvinfo : EIATTR_NUM_BARRIERS
	.align		4
        /*0070*/ 	.byte	0x02, 0x4c
        /*0072*/ 	.byte	0x01
	.zero		1


	//----- nvinfo : EIATTR_MERCURY_ISA_VERSION
	.align		4
        /*0074*/ 	.byte	0x03, 0x5f
        /*0076*/ 	.short	0x0101


	//----- nvinfo : EIATTR_COOP_GROUP_MASK_REGIDS
	.align		4
        /*0078*/ 	.byte	0x04, 0x29
        /*007a*/ 	.short	(.L_156 - .L_155)


	//   ....[0]....
.L_155:
        /*007c*/ 	.word	0xffffffff


	//   ....[1]....
        /*0080*/ 	.word	0xffffffff


	//   ....[2]....
        /*0084*/ 	.word	0xffffffff


	//   ....[3]....
        /*0088*/ 	.word	0xffffffff


	//   ....[4]....
        /*008c*/ 	.word	0xffffffff


	//   ....[5]....
        /*0090*/ 	.word	0xffffffff


	//   ....[6]....
        /*0094*/ 	.word	0xffffffff


	//   ....[7]....
        /*0098*/ 	.word	0xffffffff


	//   ....[8]....
        /*009c*/ 	.word	0xffffffff


	//   ....[9]....
        /*00a0*/ 	.word	0xffffffff


	//   ....[10]....
        /*00a4*/ 	.word	0xffffffff


	//   ....[11]....
        /*00a8*/ 	.word	0xffffffff


	//   ....[12]....
        /*00ac*/ 	.word	0xffffffff


	//   ....[13]....
        /*00b0*/ 	.word	0xffffffff


	//   ....[14]....
        /*00b4*/ 	.word	0xffffffff


	//   ....[15]....
        /*00b8*/ 	.word	0xffffffff


	//   ....[16]....
        /*00bc*/ 	.word	0xffffffff


	//   ....[17]....
        /*00c0*/ 	.word	0xffffffff


	//   ....[18]....
        /*00c4*/ 	.word	0xffffffff


	//   ....[19]....
        /*00c8*/ 	.word	0xffffffff


	//   ....[20]....
        /*00cc*/ 	.word	0xffffffff


	//   ....[21]....
        /*00d0*/ 	.word	0xffffffff


	//   ....[22]....
        /*00d4*/ 	.word	0xffffffff


	//   ....[23]....
        /*00d8*/ 	.word	0xffffffff


	//   ....[24]....
        /*00dc*/ 	.word	0xffffffff


	//   ....[25]....
        /*00e0*/ 	.word	0xffffffff


	//   ....[26]....
        /*00e4*/ 	.word	0xffffffff


	//   ....[27]....
        /*00e8*/ 	.word	0xffffffff


	//   ....[28]....
        /*00ec*/ 	.word	0xffffffff


	//   ....[29]....
        /*00f0*/ 	.word	0xffffffff


	//   ....[30]....
        /*00f4*/ 	.word	0xffffffff


	//   ....[31]....
        /*00f8*/ 	.word	0xffffffff


	//   ....[32]....
        /*00fc*/ 	.word	0xffffffff


	//   ....[33]....
        /*0100*/ 	.word	0xffffffff


	//   ....[34]....
        /*0104*/ 	.word	0xffffffff


	//   ....[35]....
        /*0108*/ 	.word	0xffffffff


	//   ....[36]....
        /*010c*/ 	.word	0xffffffff


	//   ....[37]....
        /*0110*/ 	.word	0xffffffff


	//   ....[38]....
        /*0114*/ 	.word	0xffffffff


	//   ....[39]....
        /*0118*/ 	.word	0xffffffff


	//   ....[40]....
        /*011c*/ 	.word	0xffffffff


	//   ....[41]....
        /*0120*/ 	.word	0xffffffff


	//   ....[42]....
        /*0124*/ 	.word	0xffffffff


	//   ....[43]....
        /*0128*/ 	.word	0xffffffff


	//   ....[44]....
        /*012c*/ 	.word	0xffffffff


	//   ....[45]....
        /*0130*/ 	.word	0xffffffff


	//   ....[46]....
        /*0134*/ 	.word	0xffffffff


	//   ....[47]....
        /*0138*/ 	.word	0xffffffff


	//   ....[48]....
        /*013c*/ 	.word	0xffffffff


	//   ....[49]....
        /*0140*/ 	.word	0xffffffff


	//   ....[50]....
        /*0144*/ 	.word	0xffffffff


	//   ....[51]....
        /*0148*/ 	.word	0xffffffff


	//   ....[52]....
        /*014c*/ 	.word	0xffffffff


	//   ....[53]....
        /*0150*/ 	.word	0xffffffff


	//   ....[54]....
        /*0154*/ 	.word	0xffffffff


	//   ....[55]....
        /*0158*/ 	.word	0xffffffff


	//   ....[56]....
        /*015c*/ 	.word	0xffffffff


	//   ....[57]....
        /*0160*/ 	.word	0xffffffff


	//   ....[58]....
        /*0164*/ 	.word	0xffffffff


	//   ....[59]....
        /*0168*/ 	.word	0xffffffff


	//----- nvinfo : EIATTR_COOP_GROUP_INSTR_OFFSETS
	.align		4
.L_156:
        /*016c*/ 	.byte	0x04, 0x28
        /*016e*/ 	.short	(.L_158 - .L_157)


	//   ....[0]....
.L_157:
        /*0170*/ 	.word	0x00000d30


	//   ....[1]....
        /*0174*/ 	.word	0x00000d40


	//   ....[2]....
        /*0178*/ 	.word	0x00000dd0


	//   ....[3]....
        /*017c*/ 	.word	0x00000e10


	//   ....[4]....
        /*0180*/ 	.word	0x00000e80


	//   ....[5]....
        /*0184*/ 	.word	0x00000ea0


	//   ....[6]....
        /*0188*/ 	.word	0x00000ef0


	//   ....[7]....
        /*018c*/ 	.word	0x00000f10


	//   ....[8]....
        /*0190*/ 	.word	0x00000f60


	//   ....[9]....
        /*0194*/ 	.word	0x00000f80


	//   ....[10]....
        /*0198*/ 	.word	0x00001280


	//   ....[11]....
        /*019c*/ 	.word	0x00001290


	//   ....[12]....
        /*01a0*/ 	.word	0x00001320


	//   ....[13]....
        /*01a4*/ 	.word	0x00001350


	//   ....[14]....
        /*01a8*/ 	.word	0x000013b0


	//   ....[15]....
        /*01ac*/ 	.word	0x000013e0


	//   ....[16]....
        /*01b0*/ 	.word	0x00001440


	//   ....[17]....
        /*01b4*/ 	.word	0x00001480


	//   ....[18]....
        /*01b8*/ 	.word	0x000014f0


	//   ....[19]....
        /*01bc*/ 	.word	0x00001530


	//   ....[20]....
        /*01c0*/ 	.word	0x00002960


	//   ....[21]....
        /*01c4*/ 	.word	0x00002970


	//   ....[22]....
        /*01c8*/ 	.word	0x00002a00


	//   ....[23]....
        /*01cc*/ 	.word	0x00002a30


	//   ....[24]....
        /*01d0*/ 	.word	0x00002aa0


	//   ....[25]....
        /*01d4*/ 	.word	0x00002ac0


	//   ....[26]....
        /*01d8*/ 	.word	0x00002b20


	//   ....[27]....
        /*01dc*/ 	.word	0x00002b30


	//   ....[28]....
        /*01e0*/ 	.word	0x00002b80


	//   ....[29]....
        /*01e4*/ 	.word	0x00002b90


	//   ....[30]....
        /*01e8*/ 	.word	0x00003a20


	//   ....[31]....
        /*01ec*/ 	.word	0x00003a30


	//   ....[32]....
        /*01f0*/ 	.word	0x00003ac0


	//   ....[33]....
        /*01f4*/ 	.word	0x00003b00


	//   ....[34]....
        /*01f8*/ 	.word	0x00003b80


	//   ....[35]....
        /*01fc*/ 	.word	0x00003bc0


	//   ....[36]....
        /*0200*/ 	.word	0x00003c20


	//   ....[37]....
        /*0204*/ 	.word	0x00003c50


	//   ....[38]....
        /*0208*/ 	.word	0x00003ca0


	//   ....[39]....
        /*020c*/ 	.word	0x00003cd0


	//   ....[40]....
        /*0210*/ 	.word	0x00003fb0


	//   ....[41]....
        /*0214*/ 	.word	0x00003fc0


	//   ....[42]....
        /*0218*/ 	.word	0x00004050


	//   ....[43]....
        /*021c*/ 	.word	0x00004080


	//   ....[44]....
        /*0220*/ 	.word	0x000040d0


	//   ....[45]....
        /*0224*/ 	.word	0x00004100


	//   ....[46]....
        /*0228*/ 	.word	0x00004170


	//   ....[47]....
        /*022c*/ 	.word	0x000041b0


	//   ....[48]....
        /*0230*/ 	.word	0x00004220


	//   ....[49]....
        /*0234*/ 	.word	0x00004250


	//   ....[50]....
        /*0238*/ 	.word	0x00005700


	//   ....[51]....
        /*023c*/ 	.word	0x00005710


	//   ....[52]....
        /*0240*/ 	.word	0x000057a0


	//   ....[53]....
        /*0244*/ 	.word	0x000057e0


	//   ....[54]....
        /*0248*/ 	.word	0x00005860


	//   ....[55]....
        /*024c*/ 	.word	0x000058a0


	//   ....[56]....
        /*0250*/ 	.word	0x00005900


	//   ....[57]....
        /*0254*/ 	.word	0x00005930


	//   ....[58]....
        /*0258*/ 	.word	0x00005980


	//   ....[59]....
        /*025c*/ 	.word	0x000059b0


	//----- nvinfo : EIATTR_VRC_CTA_INIT_COUNT
	.align		4
.L_158:
        /*0260*/ 	.byte	0x02, 0x4a
	.zero		1
	.zero		1


	//----- nvinfo : EIATTR_EXIT_INSTR_OFFSETS
	.align		4
        /*0264*/ 	.byte	0x04, 0x1c
        /*0266*/ 	.short	(.L_160 - .L_159)


	//   ....[0]....
.L_159:
        /*0268*/ 	.word	0x00000080


	//   ....[1]....
        /*026c*/ 	.word	0x000000c0


	//   ....[2]....
        /*0270*/ 	.word	0x00005c20


	//   ....[3]....
        /*0274*/ 	.word	0x00005ca0


	//----- nvinfo : EIATTR_MAX_THREADS
	.align		4
.L_160:
        /*0278*/ 	.byte	0x04, 0x05
        /*027a*/ 	.short	(.L_162 - .L_161)
.L_161:
        /*027c*/ 	.word	0x00000100
        /*0280*/ 	.word	0x00000001
        /*0284*/ 	.word	0x00000001


	//----- nvinfo : EIATTR_CRS_STACK_SIZE
	.align		4
.L_162:
        /*0288*/ 	.byte	0x04, 0x1e
        /*028a*/ 	.short	(.L_164 - .L_163)
.L_163:
        /*028c*/ 	.word	0x00000000


	//----- nvinfo : EIATTR_CBANK_PARAM_SIZE
	.align		4
.L_164:
        /*0290*/ 	.byte	0x03, 0x19
        /*0292*/ 	.short	0x0021


	//----- nvinfo : EIATTR_PARAM_CBANK
	.align		4
        /*0294*/ 	.byte	0x04, 0x0a
        /*0296*/ 	.short	(.L_166 - .L_165)
	.align		4
.L_165:
        /*0298*/ 	.word	index@(.nv.constant0._ZN3cub18CUB_300001_SM_10006detail6reduce28DeviceReduceSingleTileKernelINS2_10policy_hubIdyN4cuda3__47maximumIdEEE10Policy1000EPdSB_iS8_ddNS5_3std3__410__identityEEEvT0_T1_T2_T3_T4_T6_)
        /*029c*/ 	.short	0x0380
        /*029e*/ 	.short	0x0021


	//----- nvinfo : EIATTR_SW_WAR
	.align		4
.L_166:
        /*02a0*/ 	.byte	0x04, 0x36
        /*02a2*/ 	.short	(.L_168 - .L_167)
.L_167:
        /*02a4*/ 	.word	0x00000008
.L_168:


//--------------------- .nv.info._ZN3cub18CUB_300001_SM_10006detail6reduce18DeviceReduceKernelINS2_10policy_hubIdyN4cuda3__47maximumIdEEE10Policy1000EN6thrust24THRUST_300001_SM_1000_NS6detail15normal_iteratorINSC_10device_ptrIdEEEEyS8_dNS5_3std3__410__identityEEEvT0_PT3_T1_NS0_13GridEvenShareISO_EET2_T4_ --------------------------
	.section	.nv.info._ZN3cub18CUB_300001_SM_10006detail6reduce18DeviceReduceKernelINS2_10policy_hubIdyN4cuda3__47maximumIdEEE10Policy1000EN6thrust24THRUST_300001_SM_1000_NS6detail15normal_iteratorINSC_10device_ptrIdEEEEyS8_dNS5_3std3__410__identityEEEvT0_PT3_T1_NS0_13GridEvenShareISO_EET2_T4_,"",@"SHT_CUDA_INFO"
	.sectionflags	@""
	.align	4


	//----- nvinfo : EIATTR_CUDA_API_VERSION
	.align		4
        /*0000*/ 	.byte	0x04, 0x37
        /*0002*/ 	.short	(.L_170 - .L_169)
.L_169:
        /*0004*/ 	.word	0x00000082


	//----- nvinfo : EIATTR_KPARAM_INFO
	.align		4
.L_170:
        /*0008*/ 	.byte	0x04, 0x17
        /*000a*/ 	.short	(.L_172 - .L_171)
.L_171:
        /*000c*/ 	.word	0x00000000
        /*0010*/ 	.short	0x0005
        /*0012*/ 	.short	0x0061
        /*0014*/ 	.byte	0x00, 0xf0, 0x05, 0x00


	//----- nvinfo : EIATTR_KPARAM_INFO
	.align		4
.L_172:
        /*0018*/ 	.byte	0x04, 0x17
        /*001a*/ 	.short	(.L_174 - .L_173)
.L_173:
        /*001c*/ 	.word	0x00000000
        /*0020*/ 	.short	0x0004
        /*0022*/ 	.short	0x0060
        /*0024*/ 	.byte	0x00, 0xf0, 0x05, 0x00


	//----- nvinfo : EIATTR_KPARAM_INFO
	.align		4
.L_174:
        /*0028*/ 	.byte	0x04, 0x17
        /*002a*/ 	.short	(.L_176 - .L_175)
.L_175:
        /*002c*/ 	.word	0x00000000
        /*0030*/ 	.short	0x0003
        /*0032*/ 	.short	0x0018
        /*0034*/ 	.byte	0x00, 0xf0, 0x21, 0x01


	//----- nvinfo : EIATTR_KPARAM_INFO
	.align		4
.L_176:
        /*0038*/ 	.byte	0x04, 0x17
        /*003a*/ 	.short	(.L_178 - .L_177)
.L_177:
        /*003c*/ 	.word	0x00000000
        /*0040*/ 	.short	0x0002
        /*0042*/ 	.short	0x0010
        /*0044*/ 	.byte	0x00, 0xf0, 0x21, 0x00


	//----- nvinfo : EIATTR_KPARAM_INFO
	.align		4
.L_178:
        /*0048*/ 	.byte	0x04, 0x17
        /*004a*/ 	.short	(.L_180 - .L_179)
.L_179:
        /*004c*/ 	.word	0x00000000
        /*0050*/ 	.short	0x0001
        /*0052*/ 	.short	0x0008
        /*0054*/ 	.byte	0x00, 0xf5, 0x21, 0x00


	//----- nvinfo : EIATTR_KPARAM_INFO
	.align		4
.L_180:
        /*0058*/ 	.byte	0x04, 0x17
        /*005a*/ 	.short	(.L_182 - .L_181)
.L_181:
        /*005c*/ 	.word	0x00000000
        /*0060*/ 	.short	0x0000
        /*0062*/ 	.short	0x0000
        /*0064*/ 	.byte	0x00, 0xf0, 0x21, 0x00


	//----- nvinfo : EIATTR_SPARSE_MMA_MASK
	.align		4
.L_182:
        /*0068*/ 	.byte	0x03, 0x50
        /*006a*/ 	.short	0x0000


	//----- nvinfo : EIATTR_MAXREG_COUNT
	.align		4
        /*006c*/ 	.byte	0x03, 0x1b
        /*006e*/ 	.short	0x00ff


	//----- nvinfo : EIATTR_NUM_BARRIERS
	.align		4
        /*0070*/ 	.byte	0x02, 0x4c
        /*0072*/ 	.byte	0x01
	.zero		1


	//----- nvinfo : EIATTR_MERCURY_ISA_VERSION
	.align		4
        /*0074*/ 	.byte	0x03, 0x5f
        /*0076*/ 	.short	0x0101


	//----- nvinfo : EIATTR_COOP_GROUP_MASK_REGIDS
	.align		4
        /*0078*/ 	.byte	0x04, 0x29
        /*007a*/ 	.short	(.L_184 - .L_183)


	//   ....[0]....
.L_183:
        /*007c*/ 	.word	0xffffffff


	//   ....[1]....
        /*0080*/ 	.word	0xffffffff


	//   ....[2]....
        /*0084*/ 	.word	0xffffffff


	//   ....[3]....
        /*0088*/ 	.word	0xffffffff


	//   ....[4]....
        /*008c*/ 	.word	0xffffffff


	//   ....[5]....
        /*0090*/ 	.word	0xffffffff


	//   ....[6]....
        /*0094*/ 	.word	0xffffffff


	//   ....[7]....
        /*0098*/ 	.word	0xffffffff


	//   ....[8]....
        /*009c*/ 	.word	0xffffffff


	//   ....[9]....
        /*00a0*/ 	.word	0xffffffff


	//   ....[10]....
        /*00a4*/ 	.word	0xffffffff


	//   ....[11]....
        /*00a8*/ 	.word	0xffffffff


	//   ....[12]....
        /*00ac*/ 	.word	0xffffffff


	//   ....[13]....
        /*00b0*/ 	.word	0xffffffff


	//   ....[14]....
        /*00b4*/ 	.word	0xffffffff


	//   ....[15]....
        /*00b8*/ 	.word	0xffffffff


	//   ....[16]....
        /*00bc*/ 	.word	0xffffffff


	//   ....[17]....
        /*00c0*/ 	.word	0xffffffff


	//   ....[18]....
        /*00c4*/ 	.word	0xffffffff


	//   ....[19]....
        /*00c8*/ 	.word	0xffffffff


	//   ....[20]....
        /*00cc*/ 	.word	0xffffffff


	//   ....[21]....
        /*00d0*/ 	.word	0xffffffff


	//   ....[22]....
        /*00d4*/ 	.word	0xffffffff


	//   ....[23]....
        /*00d8*/ 	.word	0xffffffff


	//   ....[24]....
        /*00dc*/ 	.word	0xffffffff


	//   ....[25]....
        /*00e0*/ 	.word	0xffffffff


	//   ....[26]....
        /*00e4*/ 	.word	0xffffffff


	//   ....[27]....
        /*00e8*/ 	.word	0xffffffff


	//   ....[28]....
        /*00ec*/ 	.word	0xffffffff


	//   ....[29]....
        /*00f0*/ 	.word	0xffffffff


	//----- nvinfo : EIATTR_COOP_GROUP_INSTR_OFFSETS
	.align		4
.L_184:
        /*00f4*/ 	.byte	0x04, 0x28
        /*00f6*/ 	.short	(.L_186 - .L_185)


	//   ....[0]....
.L_185:
        /*00f8*/ 	.word	0x00000d50


	//   ....[1]....
        /*00fc*/ 	.word	0x00000d60


	//   ....[2]....
        /*0100*/ 	.word	0x00000df0


	//   ....[3]....
        /*0104*/ 	.word	0x00000e20


	//   ....[4]....
        /*0108*/ 	.word	0x00000e80


	//   ....[5]....
        /*010c*/ 	.word	0x00000eb0


	//   ....[6]....
        /*0110*/ 	.word	0x00000f10


	//   ....[7]....
        /*0114*/ 	.word	0x00000f20


	//   ....[8]....
        /*0118*/ 	.word	0x00000f70


	//   ....[9]....
        /*011c*/ 	.word	0x00000f80


	//   ....[10]....
        /*0120*/ 	.word	0x00001260


	//   ....[11]....
        /*0124*/ 	.word	0x00001270


	//   ....[12]....
        /*0128*/ 	.word	0x00001300


	//   ....[13]....
        /*012c*/ 	.word	0x00001320


	//   ....[14]....
        /*0130*/ 	.word	0x00001380


	//   ....[15]....
        /*0134*/ 	.word	0x000013a0


	//   ....[16]....
        /*0138*/ 	.word	0x00001400


	//   ....[17]....
        /*013c*/ 	.word	0x00001440


	//   ....[18]....
        /*0140*/ 	.word	0x000014b0


	//   ....[19]....
        /*0144*/ 	.word	0x000014d0


	//   ....[20]....
        /*0148*/ 	.word	0x00002c00


	//   ....[21]....
        /*014c*/ 	.word	0x00002c10


	//   ....[22]....
        /*0150*/ 	.word	0x00002cb0


	//   ....[23]....
        /*0154*/ 	.word	0x00002ce0


	//   ....[24]....
        /*0158*/ 	.word	0x00002d40


	//   ....[25]....
        /*015c*/ 	.word	0x00002d70


	//   ....[26]....
        /*0160*/ 	.word	0x00002dc0


	//   ....[27]....
        /*0164*/ 	.word	0x00002de0


	//   ....[28]....
        /*0168*/ 	.word	0x00002e30


	//   ....[29]....
        /*016c*/ 	.word	0x00002e50


	//----- nvinfo : EIATTR_VRC_CTA_INIT_COUNT
	.align		4
.L_186:
        /*0170*/ 	.byte	0x02, 0x4a
	.zero		1
	.zero		1


	//----- nvinfo : EIATTR_EXIT_INSTR_OFFSETS
	.align		4
        /*0174*/ 	.byte	0x04, 0x1c
        /*0176*/ 	.short	(.L_188 - .L_187)


	//   ....[0]....
.L_187:
        /*0178*/ 	.word	0x000030f0


	//   ....[1]....
        /*017c*/ 	.word	0x00003150


	//----- nvinfo : EIATTR_MAX_THREADS
	.align		4
.L_188:
        /*0180*/ 	.byte	0x04, 0x05
        /*0182*/ 	.short	(.L_190 - .L_189)
.L_189:
        /*0184*/ 	.word	0x00000100
        /*0188*/ 	.word	0x00000001
        /*018c*/ 	.word	0x00000001


	//----- nvinfo : EIATTR_CRS_STACK_SIZE
	.align		4
.L_190:
        /*0190*/ 	.byte	0x04, 0x1e
        /*0192*/ 	.short	(.L_192 - .L_191)
.L_191:
        /*0194*/ 	.word	0x00000000


	//----- nvinfo : EIATTR_CBANK_PARAM_SIZE
	.align		4
.L_192:
        /*0198*/ 	.byte	0x03, 0x19
        /*019a*/ 	.short	0x0062


	//----- nvinfo : EIATTR_PARAM_CBANK
	.align		4
        /*019c*/ 	.byte	0x04, 0x0a
        /*019e*/ 	.short	(.L_194 - .L_193)
	.align		4
.L_193:
        /*01a0*/ 	.word	index@(.nv.constant0._ZN3cub18CUB_300001_SM_10006detail6reduce18DeviceReduceKernelINS2_10policy_hubIdyN4cuda3__47maximumIdEEE10Policy1000EN6thrust24THRUST_300001_SM_1000_NS6detail15normal_iteratorINSC_10device_ptrIdEEEEyS8_dNS5_3std3__410__identityEEEvT0_PT3_T1_NS0_13GridEvenShareISO_EET2_T4_)
        /*01a4*/ 	.short	0x0380
        /*01a6*/ 	.short	0x0062


	//----- nvinfo : EIATTR_SW_WAR
	.align		4
.L_194:
        /*01a8*/ 	.byte	0x04, 0x36
        /*01aa*/ 	.short	(.L_196 - .L_195)
.L_195:
        /*01ac*/ 	.word	0x00000008
.L_196:


//--------------------- .nv.info._ZN3cub18CUB_300001_SM_10006detail6reduce28DeviceReduceSingleTileKernelINS2_10policy_hubIdyN4cuda3__47maximumIdEEE10Policy1000EN6thrust24THRUST_300001_SM_1000_NS6detail15normal_iteratorINSC_10device_ptrIdEEEEPdyS8_ddNS5_3std3__410__identityEEEvT0_T1_T2_T3_T4_T6_ --------------------------
	.section	.nv.info._ZN3cub18CUB_300001_SM_10006detail6reduce28DeviceReduceSingleTileKernelINS2_10policy_hubIdyN4cuda3__47maximumIdEEE10Policy1000EN6thrust24THRUST_300001_SM_1000_NS6detail15normal_iteratorINSC_10device_ptrIdEEEEPdyS8_ddNS5_3std3__410__identityEEEvT0_T1_T2_T3_T4_T6_,"",@"SHT_CUDA_INFO"
	.sectionflags	@""
	.align	4


	//----- nvinfo : EIATTR_CUDA_API_VERSION
	.align		4
        /*0000*/ 	.byte	0x04, 0x37
        /*0002*/ 	.short	(.L_198 - .L_197)
.L_197:
        /*0004*/ 	.word	0x00000082


	//----- nvinfo : EIATTR_KPARAM_INFO
	.align		4
.L_198:
        /*0008*/ 	.byte	0x04, 0x17
        /*000a*/ 	.short	(.L_200 - .L_199)
.L_199:
        /*000c*/ 	.word	0x00000000
        /*0010*/ 	.short	0x0005
        /*0012*/ 	.short	0x0028
        /*0014*/ 	.byte	0x00, 0xf0, 0x05, 0x00


	//----- nvinfo : EIATTR_KPARAM_INFO
	.align		4
.L_200:
        /*0018*/ 	.byte	0x04, 0x17
        /*001a*/ 	.short	(.L_202 - .L_201)
.L_201:
        /*001c*/ 	.word	0x00000000
        /*0020*/ 	.short	0x0004
        /*0022*/ 	.short	0x0020
        /*0024*/ 	.byte	0x00, 0xf0, 0x21, 0x00


	//----- nvinfo : EIATTR_KPARAM_INFO
	.align		4
.L_202:
        /*0028*/ 	.byte	0x04, 0x17
        /*002a*/ 	.short	(.L_204 - .L_203)
.L_203:
        /*002c*/ 	.word	0x00000000
        /*0030*/ 	.short	0x0003
        /*0032*/ 	.short	0x0018
        /*0034*/ 	.byte	0x00, 0xf0, 0x05, 0x00


	//----- nvinfo : EIATTR_KPARAM_INFO
	.align		4
.L_204:
        /*0038*/ 	.byte	0x04, 0x17
        /*003a*/ 	.short	(.L_206 - .L_205)
.L_205:
        /*003c*/ 	.word	0x00000000
        /*0040*/ 	.short	0x0002
        /*0042*/ 	.short	0x0010
        /*0044*/ 	.byte	0x00, 0xf0, 0x21, 0x00


	//----- nvinfo : EIATTR_KPARAM_INFO
	.align		4
.L_206:
        /*0048*/ 	.byte	0x04, 0x17
        /*004a*/ 	.short	(.L_208 - .L_207)
.L_207:
        /*004c*/ 	.word	0x00000000
        /*0050*/ 	.short	0x0001
        /*0052*/ 	.short	0x0008
        /*0054*/ 	.byte	0x00, 0xf5, 0x21, 0x00


	//----- nvinfo : EIATTR_KPARAM_INFO
	.align		4
.L_208:
        /*0058*/ 	.byte	0x04, 0x17
        /*005a*/ 	.short	(.L_210 - .L_209)
.L_209:
        /*005c*/ 	.word	0x00000000
        /*0060*/ 	.short	0x0000
        /*0062*/ 	.short	0x0000
        /*0064*/ 	.byte	0x00, 0xf0, 0x21, 0x00


	//----- nvinfo : EIATTR_SPARSE_MMA_MASK
	.align		4
.L_210:
        /*0068*/ 	.byte	0x03, 0x50
        /*006a*/ 	.short	0x0000


	//----- nvinfo : EIATTR_MAXREG_COUNT
	.align		4
        /*006c*/ 	.byte	0x03, 0x1b
        /*006e*/ 	.short	0x00ff


	//----- nvinfo : EIATTR_NUM_BARRIERS
	.align		4
        /*0070*/ 	.byte	0x02, 0x4c
        /*0072*/ 	.byte	0x01
	.zero		1


	//----- nvinfo : EIATTR_MERCURY_ISA_VERSION
	.align		4
        /*0074*/ 	.byte	0x03, 0x5f
        /*0076*/ 	.short	0x0101


	//----- nvinfo : EIATTR_COOP_GROUP_MASK_REGIDS
	.align		4
        /*0078*/ 	.byte	0x04, 0x29
        /*007a*/ 	.short	(.L_212 - .L_211)


	//   ....[0]....
.L_211:
        /*007c*/ 	.word	0xffffffff


	//   ....[1]....
        /*0080*/ 	.word	0xffffffff


	//   ....[2]....
        /*0084*/ 	.word	0xffffffff


	//   ....[3]....
        /*0088*/ 	.word	0xffffffff


	//   ....[4]....
        /*008c*/ 	.word	0xffffffff


	//   ....[5]....
        /*0090*/ 	.word	0xffffffff


	//   ....[6]....
        /*0094*/ 	.word	0xffffffff


	//   ....[7]....
        /*0098*/ 	.word	0xffffffff


	//   ....[8]....
        /*009c*/ 	.word	0xffffffff


	//   ....[9]....
        /*00a0*/ 	.word	0xffffffff


	//   ....[10]....
        /*00a4*/ 	.word	0xffffffff


	//   ....[11]....
        /*00a8*/ 	.word	0xffffffff


	//   ....[12]....
        /*00ac*/ 	.word	0xffffffff


	//   ....[13]....
        /*00b0*/ 	.word	0xffffffff


	//   ....[14]....
        /*00b4*/ 	.word	0xffffffff


	//   ....[15]....
        /*00b8*/ 	.word	0xffffffff


	//   ....[16]....
        /*00bc*/ 	.word	0xffffffff


	//   ....[17]....
        /*00c0*/ 	.word	0xffffffff


	//   ....[18]....
        /*00c4*/ 	.word	0xffffffff


	//   ....[19]....
        /*00c8*/ 	.word	0xffffffff


	//   ....[20]....
        /*00cc*/ 	.word	0xffffffff


	//   ....[21]....
        /*00d0*/ 	.word	0xffffffff


	//   ....[22]....
        /*00d4*/ 	.word	0xffffffff


	//   ....[23]....
        /*00d8*/ 	.word	0xffffffff


	//   ....[24]....
        /*00dc*/ 	.word	0xffffffff


	//   ....[25]....
        /*00e0*/ 	.word	0xffffffff


	//   ....[26]....
        /*00e4*/ 	.word	0xffffffff


	//   ....[27]....
        /*00e8*/ 	.word	0xffffffff


	//   ....[28]....
        /*00ec*/ 	.word	0xffffffff


	//   ....[29]....
        /*00f0*/ 	.word	0xffffffff


	//----- nvinfo : EIATTR_COOP_GROUP_INSTR_OFFSETS
	.align		4
.L_212:
        /*00f4*/ 	.byte	0x04, 0x28
        /*00f6*/ 	.short	(.L_214 - .L_213)


	//   ....[0]....
.L_213:
        /*00f8*/ 	.word	0x00000cb0


	//   ....[1]....
        /*00fc*/ 	.word	0x00000cc0


	//   ....[2]....
        /*0100*/ 	.word	0x00000d50


	//   ....[3]....
        /*0104*/ 	.word	0x00000d90


	//   ....[4]....
        /*0108*/ 	.word	0x00000df0


	//   ....[5]....
        /*010c*/ 	.word	0x00000e30


	//   ....[6]....
        /*0110*/ 	.word	0x00000e80


	//   ....[7]....
        /*0114*/ 	.word	0x00000eb0


	//   ....[8]....
        /*0118*/ 	.word	0x00000ef0


	//   ....[9]....
        /*011c*/ 	.word	0x00000f20


	//   ....[10]....
        /*0120*/ 	.word	0x00001240


	//   ....[11]....
        /*0124*/ 	.word	0x00001250


	//   ....[12]....
        /*0128*/ 	.word	0x000012e0


	//   ....[13]....
        /*012c*/ 	.word	0x00001300


	//   ....[14]....
        /*0130*/ 	.word	0x00001360


	//   ....[15]....
        /*0134*/ 	.word	0x00001380


	//   ....[16]....
        /*0138*/ 	.word	0x000013e0


	//   ....[17]....
        /*013c*/ 	.word	0x00001410


	//   ....[18]....
        /*0140*/ 	.word	0x00001490


	//   ....[19]....
        /*0144*/ 	.word	0x000014b0


	//   ....[20]....
        /*0148*/ 	.word	0x00002a40


	//   ....[21]....
        /*014c*/ 	.word	0x00002a50


	//   ....[22]....
        /*0150*/ 	.word	0x00002ae0


	//   ....[23]....
        /*0154*/ 	.word	0x00002b10


	//   ....[24]....
        /*0158*/ 	.word	0x00002b80


	//   ....[25]....
        /*015c*/ 	.word	0x00002ba0


	//   ....[26]....
        /*0160*/ 	.word	0x00002c00


	//   ....[27]....
        /*0164*/ 	.word	0x00002c10


	//   ....[28]....
        /*0168*/ 	.word	0x00002c50


	//   ....[29]....
        /*016c*/ 	.word	0x00002c60


	//----- nvinfo : EIATTR_VRC_CTA_INIT_COUNT
	.align		4
.L_214:
        /*0170*/ 	.byte	0x02, 0x4a
	.zero		1
	.zero		1


	//----- nvinfo : EIATTR_EXIT_INSTR_OFFSETS
	.align		4
        /*0174*/ 	.byte	0x04, 0x1c
        /*0176*/ 	.short	(.L_216 - .L_215)


	//   ....[0]....
.L_215:
        /*0178*/ 	.word	0x000000a0


	//   ....[1]....
        /*017c*/ 	.word	0x000000e0


	//   ....[2]....
        /*0180*/ 	.word	0x00002f00


	//   ....[3]....
        /*0184*/ 	.word	0x00002f80


	//----- nvinfo : EIATTR_MAX_THREADS
	.align		4
.L_216:
        /*0188*/ 	.byte	0x04, 0x05
        /*018a*/ 	.short	(.L_218 - .L_217)
.L_217:
        /*018c*/ 	.word	0x00000100
        /*0190*/ 	.word	0x00000001
        /*0194*/ 	.word	0x00000001


	//----- nvinfo : EIATTR_CRS_STACK_SIZE
	.align		4
.L_218:
        /*0198*/ 	.byte	0x04, 0x1e
        /*019a*/ 	.short	(.L_220 - .L_219)
.L_219:
        /*019c*/ 	.word	0x00000000


	//----- nvinfo : EIATTR_CBANK_PARAM_SIZE
	.align		4
.L_220:
        /*01a0*/ 	.byte	0x03, 0x19
        /*01a2*/ 	.short	0x0029


	//----- nvinfo : EIATTR_PARAM_CBANK
	.align		4
        /*01a4*/ 	.byte	0x04, 0x0a
        /*01a6*/ 	.short	(.L_222 - .L_221)
	.align		4
.L_221:
        /*01a8*/ 	.word	index@(.nv.constant0._ZN3cub18CUB_300001_SM_10006detail6reduce28DeviceReduceSingleTileKernelINS2_10policy_hubIdyN4cuda3__47maximumIdEEE10Policy1000EN6thrust24THRUST_300001_SM_1000_NS6detail15normal_iteratorINSC_10device_ptrIdEEEEPdyS8_ddNS5_3std3__410__identityEEEvT0_T1_T2_T3_T4_T6_)
        /*01ac*/ 	.short	0x0380
        /*01ae*/ 	.short	0x0029


	//----- nvinfo : EIATTR_SW_WAR
	.align		4
.L_222:
        /*01b0*/ 	.byte	0x04, 0x36
        /*01b2*/ 	.short	(.L_224 - .L_223)
.L_223:
        /*01b4*/ 	.word	0x00000008
.L_224:


//--------------------- .nv.info._ZN3cub18CUB_300001_SM_10006detail6reduce28DeviceReduceSingleTileKernelINS2_10policy_hubIdjN4cuda3__47maximumIdEEE10Policy1000EPdSB_iS8_ddNS5_3std3__410__identityEEEvT0_T1_T2_T3_T4_T6_ --------------------------
	.section	.nv.info._ZN3cub18CUB_300001_SM_10006detail6reduce28DeviceReduceSingleTileKernelINS2_10policy_hubIdjN4cuda3__47maximumIdEEE10Policy1000EPdSB_iS8_ddNS5_3std3__410__identityEEEvT0_T1_T2_T3_T4_T6_,"",@"SHT_CUDA_INFO"
	.sectionflags	@""
	.align	4


	//----- nvinfo : EIATTR_CUDA_API_VERSION
	.align		4
        /*0000*/ 	.byte	0x04, 0x37
        /*0002*/ 	.short	(.L_226 - .L_225)
.L_225:
        /*0004*/ 	.word	0x00000082


	//----- nvinfo : EIATTR_KPARAM_INFO
	.align		4
.L_226:
        /*0008*/ 	.byte	0x04, 0x17
        /*000a*/ 	.short	(.L_228 - .L_227)
.L_227:
        /*000c*/ 	.word	0x00000000
        /*0010*/ 	.short	0x0005
        /*0012*/ 	.short	0x0020
        /*0014*/ 	.byte	0x00, 0xf0, 0x05, 0x00


	//----- nvinfo : EIATTR_KPARAM_INFO
	.align		4
.L_228:
        /*0018*/ 	.byte	0x04, 0x17
        /*001a*/ 	.short	(.L_230 - .L_229)
.L_229:
        /*001c*/ 	.word	0x00000000
        /*0020*/ 	.short	0x0004
        /*0022*/ 	.short	0x0018
        /*0024*/ 	.byte	0x00, 0xf0, 0x21, 0x00


	//----- nvinfo : EIATTR_KPARAM_INFO
	.align		4
.L_230:
        /*0028*/ 	.byte	0x04, 0x17
        /*002a*/ 	.short	(.L_232 - .L_231)
.L_231:
        /*002c*/ 	.word	0x00000000
        /*0030*/ 	.short	0x0003
        /*0032*/ 	.short	0x0014
        /*0034*/ 	.byte	0x00, 0xf0, 0x05, 0x00


	//----- nvinfo : EIATTR_KPARAM_INFO
	.align		4
.L_232:
        /*0038*/ 	.byte	0x04, 0x17
        /*003a*/ 	.short	(.L_234 - .L_233)
.L_233:
        /*003c*/ 	.word	0x00000000
        /*0040*/ 	.short	0x0002
        /*0042*/ 	.short	0x0010
        /*0044*/ 	.byte	0x00, 0xf0, 0x11, 0x00


	//----- nvinfo : EIATTR_KPARAM_INFO
	.align		4
.L_234:
        /*0048*/ 	.byte	0x04, 0x17
        /*004a*/ 	.short	(.L_236 - .L_235)
.L_235:
        /*004c*/ 	.word	0x00000000
        /*0050*/ 	.short	0x0001
        /*0052*/ 	.short	0x0008
        /*0054*/ 	.byte	0x00, 0xf5, 0x21, 0x00


	//----- nvinfo : EIATTR_KPARAM_INFO
	.align		4
.L_236:
        /*0058*/ 	.byte	0x04, 0x17
        /*005a*/ 	.short	(.L_238 - .L_237)
.L_237:
        /*005c*/ 	.word	0x00000000
        /*0060*/ 	.short	0x0000
        /*0062*/ 	.short	0x0000
        /*0064*/ 	.byte	0x00, 0xf5, 0x21, 0x00


	//----- nvinfo : EIATTR_SPARSE_MMA_MASK
	.align		4
.L_238:
        /*0068*/ 	.byte	0x03, 0x50
        /*006a*/ 	.short	0x0000


	//----- nvinfo : EIATTR_MAXREG_COUNT
	.align		4
        /*006c*/ 	.byte	0x03, 0x1b
        /*006e*/ 	.short	0x00ff


	//----- nvinfo : EIATTR_NUM_BARRIERS
	.align		4
        /*0070*/ 	.byte	0x02, 0x4c
        /*0072*/ 	.byte	0x01
	.zero		1


	//----- nvinfo : EIATTR_MERCURY_ISA_VERSION
	.align		4
        /*0074*/ 	.byte	0x03, 0x5f
        /*0076*/ 	.short	0x0101


	//----- nvinfo : EIATTR_COOP_GROUP_MASK_REGIDS
	.align		4
        /*0078*/ 	.byte	0x04, 0x29
        /*007a*/ 	.short	(.L_240 - .L_239)


	//   ....[0]....
.L_239:
        /*007c*/ 	.word	0xffffffff


	//   ....[1]....
        /*0080*/ 	.word	0xffffffff


	//   ....[2]....
        /*0084*/ 	.word	0xffffffff


	//   ....[3]....
        /*0088*/ 	.word	0xffffffff


	//   ....[4]....
        /*008c*/ 	.word	0xffffffff


	//   ....[5]....
        /*0090*/ 	.word	0xffffffff


	//   ....[6]....
        /*0094*/ 	.word	0xffffffff


	//   ....[7]....
        /*0098*/ 	.word	0xffffffff


	//   ....[8]....
        /*009c*/ 	.word	0xffffffff


	//   ....[9]....
        /*00a0*/ 	.word	0xffffffff


	//   ....[10]....
        /*00a4*/ 	.word	0xffffffff


	//   ....[11]....
        /*00a8*/ 	.word	0xffffffff


	//   ....[12]....
        /*00ac*/ 	.word	0xffffffff


	//   ....[13]....
        /*00b0*/ 	.word	0xffffffff


	//   ....[14]....
        /*00b4*/ 	.word	0xffffffff


	//   ....[15]....
        /*00b8*/ 	.word	0xffffffff


	//   ....[16]....
        /*00bc*/ 	.word	0xffffffff


	//   ....[17]....
        /*00c0*/ 	.word	0xffffffff


	//   ....[18]....
        /*00c4*/ 	.word	0xffffffff


	//   ....[19]....
        /*00c8*/ 	.word	0xffffffff


	//   ....[20]....
        /*00cc*/ 	.word	0xffffffff


	//   ....[21]....
        /*00d0*/ 	.word	0xffffffff


	//   ....[22]....
        /*00d4*/ 	.word	0xffffffff


	//   ....[23]....
        /*00d8*/ 	.word	0xffffffff


	//   ....[24]....
        /*00dc*/ 	.word	0xffffffff


	//   ....[25]....
        /*00e0*/ 	.word	0xffffffff


	//   ....[26]....
        /*00e4*/ 	.word	0xffffffff


	//   ....[27]....
        /*00e8*/ 	.word	0xffffffff


	//   ....[28]....
        /*00ec*/ 	.word	0xffffffff


	//   ....[29]....
        /*00f0*/ 	.word	0xffffffff


	//   ....[30]....
        /*00f4*/ 	.word	0xffffffff


	//   ....[31]....
        /*00f8*/ 	.word	0xffffffff


	//   ....[32]....
        /*00fc*/ 	.word	0xffffffff


	//   ....[33]....
        /*0100*/ 	.word	0xffffffff


	//   ....[34]....
        /*0104*/ 	.word	0xffffffff


	//   ....[35]....
        /*0108*/ 	.word	0xffffffff


	//   ....[36]....
        /*010c*/ 	.word	0xffffffff


	//   ....[37]....
        /*0110*/ 	.word	0xffffffff


	//   ....[38]....
        /*0114*/ 	.word	0xffffffff


	//   ....[39]....
        /*0118*/ 	.word	0xffffffff


	//   ....[40]....
        /*011c*/ 	.word	0xffffffff


	//   ....[41]....
        /*0120*/ 	.word	0xffffffff


	//   ....[42]....
        /*0124*/ 	.word	0xffffffff


	//   ....[43]....
        /*0128*/ 	.word	0xffffffff


	//   ....[44]....
        /*012c*/ 	.word	0xffffffff


	//   ....[45]....
        /*0130*/ 	.word	0xffffffff


	//   ....[46]....
        /*0134*/ 	.word	0xffffffff


	//   ....[47]....
        /*0138*/ 	.word	0xffffffff


	//   ....[48]....
        /*013c*/ 	.word	0xffffffff


	//   ....[49]....
        /*0140*/ 	.word	0xffffffff


	//   ....[50]....
        /*0144*/ 	.word	0xffffffff


	//   ....[51]....
        /*0148*/ 	.word	0xffffffff


	//   ....[52]....
        /*014c*/ 	.word	0xffffffff


	//   ....[53]....
        /*0150*/ 	.word	0xffffffff


	//   ....[54]....
        /*0154*/ 	.word	0xffffffff


	//   ....[55]....
        /*0158*/ 	.word	0xffffffff


	//   ....[56]....
        /*015c*/ 	.word	0xffffffff


	//   ....[57]....
        /*0160*/ 	.word	0xffffffff


	//   ....[58]....
        /*0164*/ 	.word	0xffffffff


	//   ....[59]....
        /*0168*/ 	.word	0xffffffff


	//----- nvinfo : EIATTR_COOP_GROUP_INSTR_OFFSETS
	.align		4
.L_240:
        /*016c*/ 	.byte	0x04, 0x28
        /*016e*/ 	.short	(.L_242 - .L_241)


	//   ....[0]....
.L_241:
        /*0170*/ 	.word	0x00000d30


	//   ....[1]....
        /*0174*/ 	.word	0x00000d40


	//   ....[2]....
        /*0178*/ 	.word	0x00000dd0


	//   ....[3]....
        /*017c*/ 	.word	0x00000e10


	//   ....[4]....
        /*0180*/ 	.word	0x00000e80


	//   ....[5]....
        /*0184*/ 	.word	0x00000ea0


	//   ....[6]....
        /*0188*/ 	.word	0x00000ef0


	//   ....[7]....
        /*018c*/ 	.word	0x00000f10


	//   ....[8]....
        /*0190*/ 	.word	0x00000f60


	//   ....[9]....
        /*0194*/ 	.word	0x00000f80


	//   ....[10]....
        /*0198*/ 	.word	0x00001280


	//   ....[11]....
        /*019c*/ 	.word	0x00001290


	//   ....[12]....
        /*01a0*/ 	.word	0x00001320


	//   ....[13]....
        /*01a4*/ 	.word	0x00001350


	//   ....[14]....
        /*01a8*/ 	.word	0x000013b0


	//   ....[15]....
        /*01ac*/ 	.word	0x000013e0


	//   ....[16]....
        /*01b0*/ 	.word	0x00001440


	//   ....[17]....
        /*01b4*/ 	.word	0x00001480


	//   ....[18]....
        /*01b8*/ 	.word	0x000014f0


	//   ....[19]....
        /*01bc*/ 	.word	0x00001530


	//   ....[20]....
        /*01c0*/ 	.word	0x00002960


	//   ....[21]....
        /*01c4*/ 	.word	0x00002970


	//   ....[22]....
        /*01c8*/ 	.word	0x00002a00


	//   ....[23]....
        /*01cc*/ 	.word	0x00002a30


	//   ....[24]....
        /*01d0*/ 	.word	0x00002aa0


	//   ....[25]....
        /*01d4*/ 	.word	0x00002ac0


	//   ....[26]....
        /*01d8*/ 	.word	0x00002b20


	//   ....[27]....
        /*01dc*/ 	.word	0x00002b30


	//   ....[28]....
        /*01e0*/ 	.word	0x00002b80


	//   ....[29]....
        /*01e4*/ 	.word	0x00002b90


	//   ....[30]....
        /*01e8*/ 	.word	0x00003a20


	//   ....[31]....
        /*01ec*/ 	.word	0x00003a30


	//   ....[32]....
        /*01f0*/ 	.word	0x00003ac0


	//   ....[33]....
        /*01f4*/ 	.word	0x00003b00


	//   ....[34]....
        /*01f8*/ 	.word	0x00003b80


	//   ....[35]....
        /*01fc*/ 	.word	0x00003bc0


	//   ....[36]....
        /*0200*/ 	.word	0x00003c20


	//   ....[37]....
        /*0204*/ 	.word	0x00003c50


	//   ....[38]....
        /*0208*/ 	.word	0x00003ca0


	//   ....[39]....
        /*020c*/ 	.word	0x00003cd0


	//   ....[40]....
        /*0210*/ 	.word	0x00003fb0


	//   ....[41]....
        /*0214*/ 	.word	0x00003fc0


	//   ....[42]....
        /*0218*/ 	.word	0x00004050


	//   ....[43]....
        /*021c*/ 	.word	0x00004080


	//   ....[44]....
        /*0220*/ 	.word	0x000040d0


	//   ....[45]....
        /*0224*/ 	.word	0x00004100


	//   ....[46]....
        /*0228*/ 	.word	0x00004170


	//   ....[47]....
        /*022c*/ 	.word	0x000041b0


	//   ....[48]....
        /*0230*/ 	.word	0x00004220


	//   ....[49]....
        /*0234*/ 	.word	0x00004250


	//   ....[50]....
        /*0238*/ 	.word	0x00005700


	//   ....[51]....
        /*023c*/ 	.word	0x00005710


	//   ....[52]....
        /*0240*/ 	.word	0x000057a0


	//   ....[53]....
        /*0244*/ 	.word	0x000057e0


	//   ....[54]....
        /*0248*/ 	.word	0x00005860


	//   ....[55]....
        /*024c*/ 	.word	0x000058a0


	//   ....[56]....
        /*0250*/ 	.word	0x00005900


	//   ....[57]....
        /*0254*/ 	.word	0x00005930


	//   ....[58]....
        /*0258*/ 	.word	0x00005980


	//   ....[59]....
        /*025c*/ 	.word	0x000059b0


	//----- nvinfo : EIATTR_VRC_CTA_INIT_COUNT
	.align		4
.L_242:
        /*0260*/ 	.byte	0x02, 0x4a
	.zero		1
	.zero		1


	//----- nvinfo : EIATTR_EXIT_INSTR_OFFSETS
	.align		4
        /*0264*/ 	.byte	0x04, 0x1c
        /*0266*/ 	.short	(.L_244 - .L_243)


	//   ....[0]....
.L_243:
        /*0268*/ 	.word	0x00000080


	//   ....[1]....
        /*026c*/ 	.word	0x000000c0


	//   ....[2]....
        /*0270*/ 	.word	0x00005c20


	//   ....[3]....
        /*0274*/ 	.word	0x00005ca0


	//----- nvinfo : EIATTR_MAX_THREADS
	.align		4
.L_244:
        /*0278*/ 	.byte	0x04, 0x05
        /*027a*/ 	.short	(.L_246 - .L_245)
.L_245:
        /*027c*/ 	.word	0x00000100
        /*0280*/ 	.word	0x00000001
        /*0284*/ 	.word	0x00000001


	//----- nvinfo : EIATTR_CRS_STACK_SIZE
	.align		4
.L_246:
        /*0288*/ 	.byte	0x04, 0x1e
        /*028a*/ 	.short	(.L_248 - .L_247)
.L_247:
        /*028c*/ 	.word	0x00000000


	//----- nvinfo : EIATTR_CBANK_PARAM_SIZE
	.align		4
.L_248:
        /*0290*/ 	.byte	0x03, 0x19
        /*0292*/ 	.short	0x0021


	//----- nvinfo : EIATTR_PARAM_CBANK
	.align		4
        /*0294*/ 	.byte	0x04, 0x0a
        /*0296*/ 	.short	(.L_250 - .L_249)
	.align		4
.L_249:
        /*0298*/ 	.word	index@(.nv.constant0._ZN3cub18CUB_300001_SM_10006detail6reduce28DeviceReduceSingleTileKernelINS2_10policy_hubIdjN4cuda3__47maximumIdEEE10Policy1000EPdSB_iS8_ddNS5_3std3__410__identityEEEvT0_T1_T2_T3_T4_T6_)
        /*029c*/ 	.short	0x0380
        /*029e*/ 	.short	0x0021


	//----- nvinfo : EIATTR_SW_WAR
	.align		4
.L_250:
        /*02a0*/ 	.byte	0x04, 0x36
        /*02a2*/ 	.short	(.L_252 - .L_251)
.L_251:
        /*02a4*/ 	.word	0x00000008
.L_252:


//--------------------- .nv.info._ZN3cub18CUB_300001_SM_10006detail6reduce18DeviceReduceKernelINS2_10policy_hubIdjN4cuda3__47maximumIdEEE10Policy1000EN6thrust24THRUST_300001_SM_1000_NS6detail15normal_iteratorINSC_10device_ptrIdEEEEjS8_dNS5_3std3__410__identityEEEvT0_PT3_T1_NS0_13GridEvenShareISO_EET2_T4_ --------------------------
	.section	.nv.info._ZN3cub18CUB_300001_SM_10006detail6reduce18DeviceReduceKernelINS2_10policy_hubIdjN4cuda3__47maximumIdEEE10Policy1000EN6thrust24THRUST_300001_SM_1000_NS6detail15normal_iteratorINSC_10device_ptrIdEEEEjS8_dNS5_3std3__410__identityEEEvT0_PT3_T1_NS0_13GridEvenShareISO_EET2_T4_,"",@"SHT_CUDA_INFO"
	.sectionflags	@""
	.align	4


	//----- nvinfo : EIATTR_CUDA_API_VERSION
	.align		4
        /*0000*/ 	.byte	0x04, 0x37
        /*0002*/ 	.short	(.L_254 - .L_253)
.L_253:
        /*0004*/ 	.word	0x00000082


	//----- nvinfo : EIATTR_KPARAM_INFO
	.align		4
.L_254:
        /*0008*/ 	.byte	0x04, 0x17
        /*000a*/ 	.short	(.L_256 - .L_255)
.L_255:
        /*000c*/ 	.word	0x00000000
        /*0010*/ 	.short	0x0005
        /*0012*/ 	.short	0x003d
        /*0014*/ 	.byte	0x00, 0xf0, 0x05, 0x00


	//----- nvinfo : EIATTR_KPARAM_INFO
	.align		4
.L_256:
        /*0018*/ 	.byte	0x04, 0x17
        /*001a*/ 	.short	(.L_258 - .L_257)
.L_257:
        /*001c*/ 	.word	0x00000000
        /*0020*/ 	.short	0x0004
        /*0022*/ 	.short	0x003c
        /*0024*/ 	.byte	0x00, 0xf0, 0x05, 0x00


	//----- nvinfo : EIATTR_KPARAM_INFO
	.align		4
.L_258:
        /*0028*/ 	.byte	0x04, 0x17
        /*002a*/ 	.short	(.L_260 - .L_259)
.L_259:
        /*002c*/ 	.word	0x00000000
        /*0030*/ 	.short	0x0003
        /*0032*/ 	.short	0x0014
        /*0034*/ 	.byte	0x00, 0xf0, 0xa1, 0x00


	//----- nvinfo : EIATTR_KPARAM_INFO
	.align		4
.L_260:
        /*0038*/ 	.byte	0x04, 0x17
        /*003a*/ 	.short	(.L_262 - .L_261)
.L_261:
        /*003c*/ 	.word	0x00000000
        /*0040*/ 	.short	0x0002
        /*0042*/ 	.short	0x0010
        /*0044*/ 	.byte	0x00, 0xf0, 0x11, 0x00


	//----- nvinfo : EIATTR_KPARAM_INFO
	.align		4
.L_262:
        /*0048*/ 	.byte	0x04, 0x17
        /*004a*/ 	.short	(.L_264 - .L_263)
.L_263:
        /*004c*/ 	.word	0x00000000
        /*0050*/ 	.short	0x0001
        /*0052*/ 	.short	0x0008
        /*0054*/ 	.byte	0x00, 0xf5, 0x21, 0x00


	//----- nvinfo : EIATTR_KPARAM_INFO
	.align		4
.L_264:
        /*0058*/ 	.byte	0x04, 0x17
        /*005a*/ 	.short	(.L_266 - .L_265)
.L_265:
        /*005c*/ 	.word	0x00000000
        /*0060*/ 	.short	0x0000
        /*0062*/ 	.short	0x0000
        /*0064*/ 	.byte	0x00, 0xf0, 0x21, 0x00


	//----- nvinfo : EIATTR_SPARSE_MMA_MASK
	.align		4
.L_266:
        /*0068*/ 	.byte	0x03, 0x50
        /*006a*/ 	.short	0x0000


	//----- nvinfo : EIATTR_MAXREG_COUNT
	.align		4
        /*006c*/ 	.byte	0x03, 0x1b
        /*006e*/ 	.short	0x00ff


	//----- nvinfo : EIATTR_NUM_BARRIERS
	.align		4
        /*0070*/ 	.byte	0x02, 0x4c
        /*0072*/ 	.byte	0x01
	.zero		1


	//----- nvinfo : EIATTR_MERCURY_ISA_VERSION
	.align		4
        /*0074*/ 	.byte	0x03, 0x5f
        /*0076*/ 	.short	0x0101


	//----- nvinfo : EIATTR_COOP_GROUP_MASK_REGIDS
	.align		4
        /*0078*/ 	.byte	0x04, 0x29
        /*007a*/ 	.short	(.L_268 - .L_267)


	//   ....[0]....
.L_267:
        /*007c*/ 	.word	0xffffffff


	//   ....[1]....
        /*0080*/ 	.word	0xffffffff


	//   ....[2]....
        /*0084*/ 	.word	0xffffffff


	//   ....[3]....
        /*0088*/ 	.word	0xffffffff


	//   ....[4]....
        /*008c*/ 	.word	0xffffffff


	//   ....[5]....
        /*0090*/ 	.word	0xffffffff


	//   ....[6]....
        /*0094*/ 	.word	0xffffffff


	//   ....[7]....
        /*0098*/ 	.word	0xffffffff


	//   ....[8]....
        /*009c*/ 	.word	0xffffffff


	//   ....[9]....
        /*00a0*/ 	.word	0xffffffff


	//   ....[10]....
        /*00a4*/ 	.word	0xffffffff


	//   ....[11]....
        /*00a8*/ 	.word	0xffffffff


	//   ....[12]....
        /*00ac*/ 	.word	0xffffffff


	//   ....[13]....
        /*00b0*/ 	.word	0xffffffff


	//   ....[14]....
        /*00b4*/ 	.word	0xffffffff


	//   ....[15]....
        /*00b8*/ 	.word	0xffffffff


	//   ....[16]....
        /*00bc*/ 	.word	0xffffffff


	//   ....[17]....
        /*00c0*/ 	.word	0xffffffff


	//   ....[18]....
        /*00c4*/ 	.word	0xffffffff


	//   ....[19]....
        /*00c8*/ 	.word	0xffffffff


	//   ....[20]....
        /*00cc*/ 	.word	0xffffffff


	//   ....[21]....
        /*00d0*/ 	.word	0xffffffff


	//   ....[22]....
        /*00d4*/ 	.word	0xffffffff


	//   ....[23]....
        /*00d8*/ 	.word	0xffffffff


	//   ....[24]....
        /*00dc*/ 	.word	0xffffffff


	//   ....[25]....
        /*00e0*/ 	.word	0xffffffff


	//   ....[26]....
        /*00e4*/ 	.word	0xffffffff


	//   ....[27]....
        /*00e8*/ 	.word	0xffffffff


	//   ....[28]....
        /*00ec*/ 	.word	0xffffffff


	//   ....[29]....
        /*00f0*/ 	.word	0xffffffff


	//----- nvinfo : EIATTR_COOP_GROUP_INSTR_OFFSETS
	.align		4
.L_268:
        /*00f4*/ 	.byte	0x04, 0x28
        /*00f6*/ 	.short	(.L_270 - .L_269)


	//   ....[0]....
.L_269:
        /*00f8*/ 	.word	0x00000fa0


	//   ....[1]....
        /*00fc*/ 	.word	0x00000fb0


	//   ....[2]....
        /*0100*/ 	.word	0x00001040


	//   ....[3]....
        /*0104*/ 	.word	0x00001070


	//   ....[4]....
        /*0108*/ 	.word	0x000010e0


	//   ....[5]....
        /*010c*/ 	.word	0x00001100


	//   ....[6]....
        /*0110*/ 	.word	0x00001160


	//   ....[7]....
        /*0114*/ 	.word	0x00001170


	//   ....[8]....
        /*0118*/ 	.word	0x000011c0


	//   ....[9]....
        /*011c*/ 	.word	0x000011d0


	//   ....[10]....
        /*0120*/ 	.word	0x000014b0


	//   ....[11]....
        /*0124*/ 	.word	0x000014c0


	//   ....[12]....
        /*0128*/ 	.word	0x00001550


	//   ....[13]....
        /*012c*/ 	.word	0x00001570


	//   ....[14]....
        /*0130*/ 	.word	0x000015d0


	//   ....[15]....
        /*0134*/ 	.word	0x000015f0


	//   ....[16]....
        /*0138*/ 	.word	0x00001650


	//   ....[17]....
        /*013c*/ 	.word	0x00001690


	//   ....[18]....
        /*0140*/ 	.word	0x00001700


	//   ....[19]....
        /*0144*/ 	.word	0x00001720


	//   ....[20]....
        /*0148*/ 	.word	0x00002f70


	//   ....[21]....
        /*014c*/ 	.word	0x00002f80


	//   ....[22]....
        /*0150*/ 	.word	0x00003010


	//   ....[23]....
        /*0154*/ 	.word	0x00003040


	//   ....[24]....
        /*0158*/ 	.word	0x000030b0


	//   ....[25]....
        /*015c*/ 	.word	0x000030d0


	//   ....[26]....
        /*0160*/ 	.word	0x00003130


	//   ....[27]....
        /*0164*/ 	.word	0x00003140


	//   ....[28]....
        /*0168*/ 	.word	0x00003190


	//   ....[29]....
        /*016c*/ 	.word	0x000031a0


	//----- nvinfo : EIATTR_VRC_CTA_INIT_COUNT
	.align		4
.L_270:
        /*0170*/ 	.byte	0x02, 0x4a
	.zero		1
	.zero		1


	//----- nvinfo : EIATTR_EXIT_INSTR_OFFSETS
	.align		4
        /*0174*/ 	.byte	0x04, 0x1c
        /*0176*/ 	.short	(.L_272 - .L_271)


	//   ....[0]....
.L_271:
        /*0178*/ 	.word	0x00003430


	//   ....[1]....
        /*017c*/ 	.word	0x00003490


	//----- nvinfo : EIATTR_MAX_THREADS
	.align		4
.L_272:
        /*0180*/ 	.byte	0x04, 0x05
        /*0182*/ 	.short	(.L_274 - .L_273)
.L_273:
        /*0184*/ 	.word	0x00000100
        /*0188*/ 	.word	0x00000001
        /*018c*/ 	.word	0x00000001


	//----- nvinfo : EIATTR_CRS_STACK_SIZE
	.align		4
.L_274:
        /*0190*/ 	.byte	0x04, 0x1e
        /*0192*/ 	.short	(.L_276 - .L_275)
.L_275:
        /*0194*/ 	.word	0x00000000


	//----- nvinfo : EIATTR_CBANK_PARAM_SIZE
	.align		4
.L_276:
        /*0198*/ 	.byte	0x03, 0x19
        /*019a*/ 	.short	0x003e


	//----- nvinfo : EIATTR_PARAM_CBANK
	.align		4
        /*019c*/ 	.byte	0x04, 0x0a
        /*019e*/ 	.short	(.L_278 - .L_277)
	.align		4
.L_277:
        /*01a0*/ 	.word	index@(.nv.constant0._ZN3cub18CUB_300001_SM_10006detail6reduce18DeviceReduceKernelINS2_10policy_hubIdjN4cuda3__47maximumIdEEE10Policy1000EN6thrust24THRUST_300001_SM_1000_NS6detail15normal_iteratorINSC_10device_ptrIdEEEEjS8_dNS5_3std3__410__identityEEEvT0_PT3_T1_NS0_13GridEvenShareISO_EET2_T4_)
        /*01a4*/ 	.short	0x0380
        /*01a6*/ 	.short	0x003e


	//----- nvinfo : EIATTR_SW_WAR
	.align		4
.L_278:
        /*01a8*/ 	.byte	0x04, 0x36
        /*01aa*/ 	.short	(.L_280 - .L_279)
.L_279:
        /*01ac*/ 	.word	0x00000008
.L_280:


//--------------------- .nv.info._ZN3cub18CUB_300001_SM_10006detail6reduce28DeviceReduceSingleTileKernelINS2_10policy_hubIdjN4cuda3__47maximumIdEEE10Policy1000EN6thrust24THRUST_300001_SM_1000_NS6detail15normal_iteratorINSC_10device_ptrIdEEEEPdjS8_ddNS5_3std3__410__identityEEEvT0_T1_T2_T3_T4_T6_ --------------------------
	.section	.nv.info._ZN3cub18CUB_300001_SM_10006detail6reduce28DeviceReduceSingleTileKernelINS2_10policy_hubIdjN4cuda3__47maximumIdEEE10Policy1000EN6thrust24THRUST_300001_SM_1000_NS6detail15normal_iteratorINSC_10device_ptrIdEEEEPdjS8_ddNS5_3std3__410__identityEEEvT0_T1_T2_T3_T4_T6_,"",@"SHT_CUDA_INFO"
	.sectionflags	@""
	.align	4


	//----- nvinfo : EIATTR_CUDA_API_VERSION
	.align		4
        /*0000*/ 	.byte	0x04, 0x37
        /*0002*/ 	.short	(.L_282 - .L_281)
.L_281:
        /*0004*/ 	.word	0x00000082


	//----- nvinfo : EIATTR_KPARAM_INFO
	.align		4
.L_282:
        /*0008*/ 	.byte	0x04, 0x17
        /*000a*/ 	.short	(.L_284 - .L_283)
.L_283:
        /*000c*/ 	.word	0x00000000
        /*0010*/ 	.short	0x0005
        /*0012*/ 	.short	0x0020
        /*0014*/ 	.byte	0x00, 0xf0, 0x05, 0x00


	//----- nvinfo : EIATTR_KPARAM_INFO
	.align		4
.L_284:
        /*0018*/ 	.byte	0x04, 0x17
        /*001a*/ 	.short	(.L_286 - .L_285)
.L_285:
        /*001c*/ 	.word	0x00000000
        /*0020*/ 	.short	0x0004
        /*0022*/ 	.short	0x0018
        /*0024*/ 	.byte	0x00, 0xf0, 0x21, 0x00


	//----- nvinfo : EIATTR_KPARAM_INFO
	.align		4
.L_286:
        /*0028*/ 	.byte	0x04, 0x17
        /*002a*/ 	.short	(.L_288 - .L_287)
.L_287:
        /*002c*/ 	.word	0x00000000
        /*0030*/ 	.short	0x0003
        /*0032*/ 	.short	0x0014
        /*0034*/ 	.byte	0x00, 0xf0, 0x05, 0x00


	//----- nvinfo : EIATTR_KPARAM_INFO
	.align		4
.L_288:
        /*0038*/ 	.byte	0x04, 0x17
        /*003a*/ 	.short	(.L_290 - .L_289)
.L_289:
        /*003c*/ 	.word	0x00000000
        /*0040*/ 	.short	0x0002
        /*0042*/ 	.short	0x0010
        /*0044*/ 	.byte	0x00, 0xf0, 0x11, 0x00


	//----- nvinfo : EIATTR_KPARAM_INFO
	.align		4
.L_290:
        /*0048*/ 	.byte	0x04, 0x17
        /*004a*/ 	.short	(.L_292 - .L_291)
.L_291:
        /*004c*/ 	.word	0x00000000
        /*0050*/ 	.short	0x0001
        /*0052*/ 	.short	0x0008
        /*0054*/ 	.byte	0x00, 0xf5, 0x21, 0x00


	//----- nvinfo : EIATTR_KPARAM_INFO
	.align		4
.L_292:
        /*0058*/ 	.byte	0x04, 0x17
        /*005a*/ 	.short	(.L_294 - .L_293)
.L_293:
        /*005c*/ 	.word	0x00000000
        /*0060*/ 	.short	0x0000
        /*0062*/ 	.short	0x0000
        /*0064*/ 	.byte	0x00, 0xf0, 0x21, 0x00


	//----- nvinfo : EIATTR_SPARSE_MMA_MASK
	.align		4
.L_294:
        /*0068*/ 	.byte	0x03, 0x50
        /*006a*/ 	.short	0x0000


	//----- nvinfo : EIATTR_MAXREG_COUNT
	.align		4
        /*006c*/ 	.byte	0x03, 0x1b
        /*006e*/ 	.short	0x00ff


	//----- nvinfo : EIATTR_NUM_BARRIERS
	.align		4
        /*0070*/ 	.byte	0x02, 0x4c
        /*0072*/ 	.byte	0x01
	.zero		1


	//----- nvinfo : EIATTR_MERCURY_ISA_VERSION
	.align		4
        /*0074*/ 	.byte	0x03, 0x5f
        /*0076*/ 	.short	0x0101


	//----- nvinfo : EIATTR_COOP_GROUP_MASK_REGIDS
	.align		4
        /*0078*/ 	.byte	0x04, 0x29
        /*007a*/ 	.short	(.L_296 - .L_295)


	//   ....[0]....
.L_295:
        /*007c*/ 	.word	0xffffffff


	//   ....[1]....
        /*0080*/ 	.word	0xffffffff


	//   ....[2]....
        /*0084*/ 	.word	0xffffffff


	//   ....[3]....
        /*0088*/ 	.word	0xffffffff


	//   ....[4]....
        /*008c*/ 	.word	0xffffffff


	//   ....[5]....
        /*0090*/ 	.word	0xffffffff


	//   ....[6]....
        /*0094*/ 	.word	0xffffffff


	//   ....[7]....
        /*0098*/ 	.word	0xffffffff


	//   ....[8]....
        /*009c*/ 	.word	0xffffffff


	//   ....[9]....
        /*00a0*/ 	.word	0xffffffff


	//   ....[10]....
        /*00a4*/ 	.word	0xffffffff


	//   ....[11]....
        /*00a8*/ 	.word	0xffffffff


	//   ....[12]....
        /*00ac*/ 	.word	0xffffffff


	//   ....[13]....
        /*00b0*/ 	.word	0xffffffff


	//   ....[14]....
        /*00b4*/ 	.word	0xffffffff


	//   ....[15]....
        /*00b8*/ 	.word	0xffffffff


	//   ....[16]....
        /*00bc*/ 	.word	0xffffffff


	//   ....[17]....
        /*00c0*/ 	.word	0xffffffff


	//   ....[18]....
        /*00c4*/ 	.word	0xffffffff


	//   ....[19]....
        /*00c8*/ 	.word	0xffffffff


	//   ....[20]....
        /*00cc*/ 	.word	0xffffffff


	//   ....[21]....
        /*00d0*/ 	.word	0xffffffff


	//   ....[22]....
        /*00d4*/ 	.word	0xffffffff


	//   ....[23]....
        /*00d8*/ 	.word	0xffffffff


	//   ....[24]....
        /*00dc*/ 	.word	0xffffffff


	//   ....[25]....
        /*00e0*/ 	.word	0xffffffff


	//   ....[26]....
        /*00e4*/ 	.word	0xffffffff


	//   ....[27]....
        /*00e8*/ 	.word	0xffffffff


	//   ....[28]....
        /*00ec*/ 	.word	0xffffffff


	//   ....[29]....
        /*00f0*/ 	.word	0xffffffff


	//----- nvinfo : EIATTR_COOP_GROUP_INSTR_OFFSETS
	.align		4
.L_296:
        /*00f4*/ 	.byte	0x04, 0x28
        /*00f6*/ 	.short	(.L_298 - .L_297)


	//   ....[0]....
.L_297:
        /*00f8*/ 	.word	0x00000cc0


	//   ....[1]....
        /*00fc*/ 	.word	0x00000cd0


	//   ....[2]....
        /*0100*/ 	.word	0x00000d60


	//   ....[3]....
        /*0104*/ 	.word	0x00000da0


	//   ....[4]....
        /*0108*/ 	.word	0x00000e20


	//   ....[5]....
        /*010c*/ 	.word	0x00000e60


	//   ....[6]....
        /*0110*/ 	.word	0x00000ec0


	//   ....[7]....
        /*0114*/ 	.word	0x00000ef0


	//   ....[8]....
        /*0118*/ 	.word	0x00000f40


	//   ....[9]....
        /*011c*/ 	.word	0x00000f70


	//   ....[10]....
        /*0120*/ 	.word	0x00001250


	//   ....[11]....
        /*0124*/ 	.word	0x00001260


	//   ....[12]....
        /*0128*/ 	.word	0x000012f0


	//   ....[13]....
        /*012c*/ 	.word	0x00001310


	//   ....[14]....
        /*0130*/ 	.word	0x00001360


	//   ....[15]....
        /*0134*/ 	.word	0x00001380


	//   ....[16]....
        /*0138*/ 	.word	0x000013d0


	//   ....[17]....
        /*013c*/ 	.word	0x00001400


	//   ....[18]....
        /*0140*/ 	.word	0x00001470


	//   ....[19]....
        /*0144*/ 	.word	0x00001490


	//   ....[20]....
        /*0148*/ 	.word	0x00002b60


	//   ....[21]....
        /*014c*/ 	.word	0x00002b70


	//   ....[22]....
        /*0150*/ 	.word	0x00002c00


	//   ....[23]....
        /*0154*/ 	.word	0x00002c30


	//   ....[24]....
        /*0158*/ 	.word	0x00002ca0


	//   ....[25]....
        /*015c*/ 	.word	0x00002cc0


	//   ....[26]....
        /*0160*/ 	.word	0x00002d20


	//   ....[27]....
        /*0164*/ 	.word	0x00002d30


	//   ....[28]....
        /*0168*/ 	.word	0x00002d80


	//   ....[29]....
        /*016c*/ 	.word	0x00002d90


	//----- nvinfo : EIATTR_VRC_CTA_INIT_COUNT
	.align		4
.L_298:
        /*0170*/ 	.byte	0x02, 0x4a
	.zero		1
	.zero		1


	//----- nvinfo : EIATTR_EXIT_INSTR_OFFSETS
	.align		4
        /*0174*/ 	.byte	0x04, 0x1c
        /*0176*/ 	.short	(.L_300 - .L_299)


	//   ....[0]....
.L_299:
        /*0178*/ 	.word	0x00000080


	//   ....[1]....
        /*017c*/ 	.word	0x000000c0


	//   ....[2]....
        /*0180*/ 	.word	0x00003000


	//   ....[3]....
        /*0184*/ 	.word	0x00003080


	//----- nvinfo : EIATTR_MAX_THREADS
	.align		4
.L_300:
        /*0188*/ 	.byte	0x04, 0x05
        /*018a*/ 	.short	(.L_302 - .L_301)
.L_301:
        /*018c*/ 	.word	0x00000100
        /*0190*/ 	.word	0x00000001
        /*0194*/ 	.word	0x00000001


	//----- nvinfo : EIATTR_CRS_STACK_SIZE
	.align		4
.L_302:
        /*0198*/ 	.byte	0x04, 0x1e
        /*019a*/ 	.short	(.L_304 - .L_303)
.L_303:
        /*019c*/ 	.word	0x00000000


	//----- nvinfo : EIATTR_CBANK_PARAM_SIZE
	.align		4
.L_304:
        /*01a0*/ 	.byte	0x03, 0x19
        /*01a2*/ 	.short	0x0021


	//----- nvinfo : EIATTR_PARAM_CBANK
	.align		4
        /*01a4*/ 	.byte	0x04, 0x0a
        /*01a6*/ 	.short	(.L_306 - .L_305)
	.align		4
.L_305:
        /*01a8*/ 	.word	index@(.nv.constant0._ZN3cub18CUB_300001_SM_10006detail6reduce28DeviceReduceSingleTileKernelINS2_10policy_hubIdjN4cuda3__47maximumIdEEE10Policy1000EN6thrust24THRUST_300001_SM_1000_NS6detail15normal_iteratorINSC_10device_ptrIdEEEEPdjS8_ddNS5_3std3__410__identityEEEvT0_T1_T2_T3_T4_T6_)
        /*01ac*/ 	.short	0x0380
        /*01ae*/ 	.short	0x0021


	//----- nvinfo : EIATTR_SW_WAR
	.align		4
.L_306:
        /*01b0*/ 	.byte	0x04, 0x36
        /*01b2*/ 	.short	(.L_308 - .L_307)
.L_307:
        /*01b4*/ 	.word	0x00000008
.L_308:


//--------------------- .nv.info._ZN3cub18CUB_300001_SM_10006detail8for_each13static_kernelINS2_12policy_hub_t12policy_500_tEmN6thrust24THRUST_300001_SM_1000_NS8cuda_cub20__uninitialized_fill7functorINS7_10device_ptrIdEEdEEEEvT0_T1_ --------------------------
	.section	.nv.info._ZN3cub18CUB_300001_SM_10006detail8for_each13static_kernelINS2_12policy_hub_t12policy_500_tEmN6thrust24THRUST_300001_SM_1000_NS8cuda_cub20__uninitialized_fill7functorINS7_10device_ptrIdEEdEEEEvT0_T1_,"",@"SHT_CUDA_INFO"
	.sectionflags	@""
	.align	4


	//----- nvinfo : EIATTR_CUDA_API_VERSION
	.align		4
        /*0000*/ 	.byte	0x04, 0x37
        /*0002*/ 	.short	(.L_310 - .L_309)
.L_309:
        /*0004*/ 	.word	0x00000082


	//----- nvinfo : EIATTR_KPARAM_INFO
	.align		4
.L_310:
        /*0008*/ 	.byte	0x04, 0x17
        /*000a*/ 	.short	(.L_312 - .L_311)
.L_311:
        /*000c*/ 	.word	0x00000000
        /*0010*/ 	.short	0x0001
        /*0012*/ 	.short	0x0008
        /*0014*/ 	.byte	0x00, 0xf0, 0x41, 0x00


	//----- nvinfo : EIATTR_KPARAM_INFO
	.align		4
.L_312:
        /*0018*/ 	.byte	0x04, 0x17
        /*001a*/ 	.short	(.L_314 - .L_313)
.L_313:
        /*001c*/ 	.word	0x00000000
        /*0020*/ 	.short	0x0000
        /*0022*/ 	.short	0x0000
        /*0024*/ 	.byte	0x00, 0xf0, 0x21, 0x00


	//----- nvinfo : EIATTR_SPARSE_MMA_MASK
	.align		4
.L_314:
        /*0028*/ 	.byte	0x03, 0x50
        /*002a*/ 	.short	0x0000


	//----- nvinfo : EIATTR_MAXREG_COUNT
	.align		4
        /*002c*/ 	.byte	0x03, 0x1b
        /*002e*/ 	.short	0x00ff


	//----- nvinfo : EIATTR_MERCURY_ISA_VERSION
	.align		4
        /*0030*/ 	.byte	0x03, 0x5f
        /*0032*/ 	.short	0x0101


	//----- nvinfo : EIATTR_VRC_CTA_INIT_COUNT
	.align		4
        /*0034*/ 	.byte	0x02, 0x4a
	.zero		1
	.zero		1


	//----- nvinfo : EIATTR_EXIT_INSTR_OFFSETS
	.align		4
        /*0038*/ 	.byte	0x04, 0x1c
        /*003a*/ 	.short	(.L_316 - .L_315)


	//   ....[0]....
.L_315:
        /*003c*/ 	.word	0x00000130


	//   ....[1]....
        /*0040*/ 	.word	0x00000230


	//   ....[2]....
        /*0044*/ 	.word	0x00000260


	//----- nvinfo : EIATTR_MAX_THREADS
	.align		4
.L_316:
        /*0048*/ 	.byte	0x04, 0x05
        /*004a*/ 	.short	(.L_318 - .L_317)
.L_317:
        /*004c*/ 	.word	0x00000100
        /*0050*/ 	.word	0x00000001
        /*0054*/ 	.word	0x00000001


	//----- nvinfo : EIATTR_CBANK_PARAM_SIZE
	.align		4
.L_318:
        /*0058*/ 	.byte	0x03, 0x19
        /*005a*/ 	.short	0x0018


	//----- nvinfo : EIATTR_PARAM_CBANK
	.align		4
        /*005c*/ 	.byte	0x04, 0x0a
        /*005e*/ 	.short	(.L_320 - .L_319)
	.align		4
.L_319:
        /*0060*/ 	.word	index@(.nv.constant0._ZN3cub18CUB_300001_SM_10006detail8for_each13static_kernelINS2_12policy_hub_t12policy_500_tEmN6thrust24THRUST_300001_SM_1000_NS8cuda_cub20__uninitialized_fill7functorINS7_10device_ptrIdEEdEEEEvT0_T1_)
        /*0064*/ 	.short	0x0380
        /*0066*/ 	.short	0x0018


	//----- nvinfo : EIATTR_SW_WAR
	.align		4
.L_320:
        /*0068*/ 	.byte	0x04, 0x36
        /*006a*/ 	.short	(.L_322 - .L_321)
.L_321:
        /*006c*/ 	.word	0x00000008
.L_322:


//--------------------- .nv.info._ZN3cub18CUB_300001_SM_10006detail11EmptyKernelIvEEvv --------------------------
	.section	.nv.info._ZN3cub18CUB_300001_SM_10006detail11EmptyKernelIvEEvv,"",@"SHT_CUDA_INFO"
	.sectionflags	@""
	.align	4


	//----- nvinfo : EIATTR_CUDA_API_VERSION
	.align		4
        /*0000*/ 	.byte	0x04, 0x37
        /*0002*/ 	.short	(.L_324 - .L_323)
.L_323:
        /*0004*/ 	.word	0x00000082


	//----- nvinfo : EIATTR_SPARSE_MMA_MASK
	.align		4
.L_324:
        /*0008*/ 	.byte	0x03, 0x50
        /*000a*/ 	.short	0x0000


	//----- nvinfo : EIATTR_MAXREG_COUNT
	.align		4
        /*000c*/ 	.byte	0x03, 0x1b
        /*000e*/ 	.short	0x00ff


	//----- nvinfo : EIATTR_MERCURY_ISA_VERSION
	.align		4
        /*0010*/ 	.byte	0x03, 0x5f
        /*0012*/ 	.short	0x0101


	//----- nvinfo : EIATTR_VRC_CTA_INIT_COUNT
	.align		4
        /*0014*/ 	.byte	0x02, 0x4a
	.zero		1
	.zero		1


	//----- nvinfo : EIATTR_EXIT_INSTR_OFFSETS
	.align		4
        /*0018*/ 	.byte	0x04, 0x1c
        /*001a*/ 	.short	(.L_326 - .L_325)


	//   ....[0]....
.L_325:
        /*001c*/ 	.word	0x00000010


	//----- nvinfo : EIATTR_SW_WAR
	.align		4
.L_326:
        /*0020*/ 	.byte	0x04, 0x36
        /*0022*/ 	.short	(.L_328 - .L_327)
.L_327:
        /*0024*/ 	.word	0x00000008
.L_328:


//--------------------- .nv.info._Z2f4PdS_S_      --------------------------
	.section	.nv.info._Z2f4PdS_S_,"",@"SHT_CUDA_INFO"
	.sectionflags	@""
	.align	4


	//----- nvinfo : EIATTR_CUDA_API_VERSION
	.align		4
        /*0000*/ 	.byte	0x04, 0x37
        /*0002*/ 	.short	(.L_330 - .L_329)
.L_329:
        /*0004*/ 	.word	0x00000082


	//----- nvinfo : EIATTR_KPARAM_INFO
	.align		4
.L_330:
        /*0008*/ 	.byte	0x04, 0x17
        /*000a*/ 	.short	(.L_332 - .L_331)
.L_331:
        /*000c*/ 	.word	0x00000000
        /*0010*/ 	.short	0x0002
        /*0012*/ 	.short	0x0010
        /*0014*/ 	.byte	0x00, 0xf5, 0x21, 0x00


	//----- nvinfo : EIATTR_KPARAM_INFO
	.align		4
.L_332:
        /*0018*/ 	.byte	0x04, 0x17
        /*001a*/ 	.short	(.L_334 - .L_333)
.L_333:
        /*001c*/ 	.word	0x00000000
        /*0020*/ 	.short	0x0001
        /*0022*/ 	.short	0x0008
        /*0024*/ 	.byte	0x00, 0xf5, 0x21, 0x00


	//----- nvinfo : EIATTR_KPARAM_INFO
	.align		4
.L_334:
        /*0028*/ 	.byte	0x04, 0x17
        /*002a*/ 	.short	(.L_336 - .L_335)
.L_335:
        /*002c*/ 	.word	0x00000000
        /*0030*/ 	.short	0x0000
        /*0032*/ 	.short	0x0000
        /*0034*/ 	.byte	0x00, 0xf5, 0x21, 0x00


	//----- nvinfo : EIATTR_SPARSE_MMA_MASK
	.align		4
.L_336:
        /*0038*/ 	.byte	0x03, 0x50
        /*003a*/ 	.short	0x0000


	//----- nvinfo : EIATTR_MAXREG_COUNT
	.align		4
        /*003c*/ 	.byte	0x03, 0x1b
        /*003e*/ 	.short	0x00ff


	//----- nvinfo : EIATTR_MERCURY_ISA_VERSION
	.align		4
        /*0040*/ 	.byte	0x03, 0x5f
        /*0042*/ 	.short	0x0101


	//----- nvinfo : EIATTR_VRC_CTA_INIT_COUNT
	.align		4
        /*0044*/ 	.byte	0x02, 0x4a
	.zero		1
	.zero		1


	//----- nvinfo : EIATTR_EXIT_INSTR_OFFSETS
	.align		4
        /*0048*/ 	.byte	0x04, 0x1c
        /*004a*/ 	.short	(.L_338 - .L_337)


	//   ....[0]....
.L_337:
        /*004c*/ 	.word	0x00000110


	//   ....[1]....
        /*0050*/ 	.word	0x00000200


	//----- nvinfo : EIATTR_CBANK_PARAM_SIZE
	.align		4
.L_338:
        /*0054*/ 	.byte	0x03, 0x19
        /*0056*/ 	.short	0x0018


	//----- nvinfo : EIATTR_PARAM_CBANK
	.align		4
        /*0058*/ 	.byte	0x04, 0x0a
        /*005a*/ 	.short	(.L_340 - .L_339)
	.align		4
.L_339:
        /*005c*/ 	.word	index@(.nv.constant0._Z2f4PdS_S_)
        /*0060*/ 	.short	0x0380
        /*0062*/ 	.short	0x0018


	//----- nvinfo : EIATTR_SW_WAR
	.align		4
.L_340:
        /*0064*/ 	.byte	0x04, 0x36
        /*0066*/ 	.short	(.L_342 - .L_341)
.L_341:
        /*0068*/ 	.word	0x00000008
.L_342:


//--------------------- .nv.info._Z10f_cp_j_k_iPdS_ --------------------------
	.section	.nv.info._Z10f_cp_j_k_iPdS_,"",@"SHT_CUDA_INFO"
	.sectionflags	@""
	.align	4


	//----- nvinfo : EIATTR_CUDA_API_VERSION
	.align		4
        /*0000*/ 	.byte	0x04, 0x37
        /*0002*/ 	.short	(.L_344 - .L_343)
.L_343:
        /*0004*/ 	.word	0x00000082


	//----- nvinfo : EIATTR_KPARAM_INFO
	.align		4
.L_344:
        /*0008*/ 	.byte	0x04, 0x17
        /*000a*/ 	.short	(.L_346 - .L_345)
.L_345:
        /*000c*/ 	.word	0x00000000
        /*0010*/ 	.short	0x0001
        /*0012*/ 	.short	0x0008
        /*0014*/ 	.byte	0x00, 0xf5, 0x21, 0x00


	//----- nvinfo : EIATTR_KPARAM_INFO
	.align		4
.L_346:
        /*0018*/ 	.byte	0x04, 0x17
        /*001a*/ 	.short	(.L_348 - .L_347)
.L_347:
        /*001c*/ 	.word	0x00000000
        /*0020*/ 	.short	0x0000
        /*0022*/ 	.short	0x0000
        /*0024*/ 	.byte	0x00, 0xf5, 0x21, 0x00


	//----- nvinfo : EIATTR_SPARSE_MMA_MASK
	.align		4
.L_348:
        /*0028*/ 	.byte	0x03, 0x50
        /*002a*/ 	.short	0x0000


	//----- nvinfo : EIATTR_MAXREG_COUNT
	.align		4
        /*002c*/ 	.byte	0x03, 0x1b
        /*002e*/ 	.short	0x00ff


	//----- nvinfo : EIATTR_MERCURY_ISA_VERSION
	.align		4
        /*0030*/ 	.byte	0x03, 0x5f
        /*0032*/ 	.short	0x0101


	//----- nvinfo : EIATTR_VRC_CTA_INIT_COUNT
	.align		4
        /*0034*/ 	.byte	0x02, 0x4a
	.zero		1
	.zero		1


	//----- nvinfo : EIATTR_EXIT_INSTR_OFFSETS
	.align		4
        /*0038*/ 	.byte	0x04, 0x1c
        /*003a*/ 	.short	(.L_350 - .L_349)


	//   ....[0]....
.L_349:
        /*003c*/ 	.word	0x000000f0


	//   ....[1]....
        /*0040*/ 	.word	0x000001b0


	//----- nvinfo : EIATTR_CBANK_PARAM_SIZE
	.align		4
.L_350:
        /*0044*/ 	.byte	0x03, 0x19
        /*0046*/ 	.short	0x0010


	//----- nvinfo : EIATTR_PARAM_CBANK
	.align		4
        /*0048*/ 	.byte	0x04, 0x0a
        /*004a*/ 	.short	(.L_352 - .L_351)
	.align		4
.L_351:
        /*004c*/ 	.word	index@(.nv.constant0._Z10f_cp_j_k_iPdS_)
        /*0050*/ 	.short	0x0380
        /*0052*/ 	.short	0x0010


	//----- nvinfo : EIATTR_SW_WAR
	.align		4
.L_352:
        /*0054*/ 	.byte	0x04, 0x36
        /*0056*/ 	.short	(.L_354 - .L_353)
.L_353:
        /*0058*/ 	.word	0x00000008
.L_354:


//--------------------- .nv.info._Z10f_cp_k_i_jPdS_ --------------------------
	.section	.nv.info._Z10f_cp_k_i_jPdS_,"",@"SHT_CUDA_INFO"
	.sectionflags	@""
	.align	4


	//----- nvinfo : EIATTR_CUDA_API_VERSION
	.align		4
        /*0000*/ 	.byte	0x04, 0x37
        /*0002*/ 	.short	(.L_356 - .L_355)
.L_355:
        /*0004*/ 	.word	0x00000082


	//----- nvinfo : EIATTR_KPARAM_INFO
	.align		4
.L_356:
        /*0008*/ 	.byte	0x04, 0x17
        /*000a*/ 	.short	(.L_358 - .L_357)
.L_357:
        /*000c*/ 	.word	0x00000000
        /*0010*/ 	.short	0x0001
        /*0012*/ 	.short	0x0008
        /*0014*/ 	.byte	0x00, 0xf5, 0x21, 0x00


	//----- nvinfo : EIATTR_KPARAM_INFO
	.align		4
.L_358:
        /*0018*/ 	.byte	0x04, 0x17
        /*001a*/ 	.short	(.L_360 - .L_359)
.L_359:
        /*001c*/ 	.word	0x00000000
        /*0020*/ 	.short	0x0000
        /*0022*/ 	.short	0x0000
        /*0024*/ 	.byte	0x00, 0xf5, 0x21, 0x00


	//----- nvinfo : EIATTR_SPARSE_MMA_MASK
	.align		4
.L_360:
        /*0028*/ 	.byte	0x03, 0x50
        /*002a*/ 	.short	0x0000


	//----- nvinfo : EIATTR_MAXREG_COUNT
	.align		4
        /*002c*/ 	.byte	0x03, 0x1b
        /*002e*/ 	.short	0x00ff


	//----- nvinfo : EIATTR_MERCURY_ISA_VERSION
	.align		4
        /*0030*/ 	.byte	0x03, 0x5f
        /*0032*/ 	.short	0x0101


	//----- nvinfo : EIATTR_VRC_CTA_INIT_COUNT
	.align		4
        /*0034*/ 	.byte	0x02, 0x4a
	.zero		1
	.zero		1


	//----- nvinfo : EIATTR_EXIT_INSTR_OFFSETS
	.align		4
        /*0038*/ 	.byte	0x04, 0x1c
        /*003a*/ 	.short	(.L_362 - .L_361)


	//   ....[0]....
.L_361:
        /*003c*/ 	.word	0x000000f0


	//   ....[1]....
        /*0040*/ 	.word	0x000001b0


	//----- nvinfo : EIATTR_CBANK_PARAM_SIZE
	.align		4
.L_362:
        /*0044*/ 	.byte	0x03, 0x19
        /*0046*/ 	.short	0x0010


	//----- nvinfo : EIATTR_PARAM_CBANK
	.align		4
        /*0048*/ 	.byte	0x04, 0x0a
        /*004a*/ 	.short	(.L_364 - .L_363)
	.align		4
.L_363:
        /*004c*/ 	.word	index@(.nv.constant0._Z10f_cp_k_i_jPdS_)
        /*0050*/ 	.short	0x0380
        /*0052*/ 	.short	0x0010


	//----- nvinfo : EIATTR_SW_WAR
	.align		4
.L_364:
        /*0054*/ 	.byte	0x04, 0x36
        /*0056*/ 	.short	(.L_366 - .L_365)
.L_365:
        /*0058*/ 	.word	0x00000008
.L_366:


//--------------------- .nv.info._Z4f_cpPdS_      --------------------------
	.section	.nv.info._Z4f_cpPdS_,"",@"SHT_CUDA_INFO"
	.sectionflags	@""
	.align	4


	//----- nvinfo : EIATTR_CUDA_API_VERSION
	.align		4
        /*0000*/ 	.byte	0x04, 0x37
        /*0002*/ 	.short	(.L_368 - .L_367)
.L_367:
        /*0004*/ 	.word	0x00000082


	//----- nvinfo : EIATTR_KPARAM_INFO
	.align		4
.L_368:
        /*0008*/ 	.byte	0x04, 0x17
        /*000a*/ 	.short	(.L_370 - .L_369)
.L_369:
        /*000c*/ 	.word	0x00000000
        /*0010*/ 	.short	0x0001
        /*0012*/ 	.short	0x0008
        /*0014*/ 	.byte	0x00, 0xf5, 0x21, 0x00


	//----- nvinfo : EIATTR_KPARAM_INFO
	.align		4
.L_370:
        /*0018*/ 	.byte	0x04, 0x17
        /*001a*/ 	.short	(.L_372 - .L_371)
.L_371:
        /*001c*/ 	.word	0x00000000
        /*0020*/ 	.short	0x0000
        /*0022*/ 	.short	0x0000
        /*0024*/ 	.byte	0x00, 0xf5, 0x21, 0x00


	//----- nvinfo : EIATTR_SPARSE_MMA_MASK
	.align		4
.L_372:
        /*0028*/ 	.byte	0x03, 0x50
        /*002a*/ 	.short	0x0000


	//----- nvinfo : EIATTR_MAXREG_COUNT
	.align		4
        /*002c*/ 	.byte	0x03, 0x1b
        /*002e*/ 	.short	0x00ff


	//----- nvinfo : EIATTR_MERCURY_ISA_VERSION
	.align		4
        /*0030*/ 	.byte	0x03, 0x5f
        /*0032*/ 	.short	0x0101


	//----- nvinfo : EIATTR_VRC_CTA_INIT_COUNT
	.align		4
        /*0034*/ 	.byte	0x02, 0x4a
	.zero		1
	.zero		1


	//----- nvinfo : EIATTR_EXIT_INSTR_OFFSETS
	.align		4
        /*0038*/ 	.byte	0x04, 0x1c
        /*003a*/ 	.short	(.L_374 - .L_373)


	//   ....[0]....
.L_373:
        /*003c*/ 	.word	0x000000f0


	//   ....[1]....
        /*0040*/ 	.word	0x00000190


	//----- nvinfo : EIATTR_CBANK_PARAM_SIZE
	.align		4
.L_374:
        /*0044*/ 	.byte	0x03, 0x19
        /*0046*/ 	.short	0x0010


	//----- nvinfo : EIATTR_PARAM_CBANK
	.align		4
        /*0048*/ 	.byte	0x04, 0x0a
        /*004a*/ 	.short	(.L_376 - .L_375)
	.align		4
.L_375:
        /*004c*/ 	.word	index@(.nv.constant0._Z4f_cpPdS_)
        /*0050*/ 	.short	0x0380
        /*0052*/ 	.short	0x0010


	//----- nvinfo : EIATTR_SW_WAR
	.align		4
.L_376:
        /*0054*/ 	.byte	0x04, 0x36
        /*0056*/ 	.short	(.L_378 - .L_377)
.L_377:
        /*0058*/ 	.word	0x00000008
.L_378:


//--------------------- .nv.info._Z2f3Pdi         --------------------------
	.section	.nv.info._Z2f3Pdi,"",@"SHT_CUDA_INFO"
	.sectionflags	@""
	.align	4


	//----- nvinfo : EIATTR_CUDA_API_VERSION
	.align		4
        /*0000*/ 	.byte	0x04, 0x37
        /*0002*/ 	.short	(.L_380 - .L_379)
.L_379:
        /*0004*/ 	.word	0x00000082


	//----- nvinfo : EIATTR_KPARAM_INFO
	.align		4
.L_380:
        /*0008*/ 	.byte	0x04, 0x17
        /*000a*/ 	.short	(.L_382 - .L_381)
.L_381:
        /*000c*/ 	.word	0x00000000
        /*0010*/ 	.short	0x0001
        /*0012*/ 	.short	0x0008
        /*0014*/ 	.byte	0x00, 0xf0, 0x11, 0x00


	//----- nvinfo : EIATTR_KPARAM_INFO
	.align		4
.L_382:
        /*0018*/ 	.byte	0x04, 0x17
        /*001a*/ 	.short	(.L_384 - .L_383)
.L_383:
        /*001c*/ 	.word	0x00000000
        /*0020*/ 	.short	0x0000
        /*0022*/ 	.short	0x0000
        /*0024*/ 	.byte	0x00, 0xf5, 0x21, 0x00


	//----- nvinfo : EIATTR_SPARSE_MMA_MASK
	.align		4
.L_384:
        /*0028*/ 	.byte	0x03, 0x50
        /*002a*/ 	.short	0x0000


	//----- nvinfo : EIATTR_MAXREG_COUNT
	.align		4
        /*002c*/ 	.byte	0x03, 0x1b
        /*002e*/ 	.short	0x00ff


	//----- nvinfo : EIATTR_MERCURY_ISA_VERSION
	.align		4
        /*0030*/ 	.byte	0x03, 0x5f
        /*0032*/ 	.short	0x0101


	//----- nvinfo : EIATTR_VRC_CTA_INIT_COUNT
	.align		4
        /*0034*/ 	.byte	0x02, 0x4a
	.zero		1
	.zero		1


	//----- nvinfo : EIATTR_EXIT_INSTR_OFFSETS
	.align		4
        /*0038*/ 	.byte	0x04, 0x1c
        /*003a*/ 	.short	(.L_386 - .L_385)


	//   ....[0]....
.L_385:
        /*003c*/ 	.word	0x000000c0


	//   ....[1]....
        /*0040*/ 	.word	0x00000190


	//----- nvinfo : EIATTR_CBANK_PARAM_SIZE
	.align		4
.L_386:
        /*0044*/ 	.byte	0x03, 0x19
        /*0046*/ 	.short	0x000c


	//----- nvinfo : EIATTR_PARAM_CBANK
	.align		4
        /*0048*/ 	.byte	0x04, 0x0a
        /*004a*/ 	.short	(.L_388 - .L_387)
	.align		4
.L_387:
        /*004c*/ 	.word	index@(.nv.constant0._Z2f3Pdi)
        /*0050*/ 	.short	0x0380
        /*0052*/ 	.short	0x000c


	//----- nvinfo : EIATTR_SW_WAR
	.align		4
.L_388:
        /*0054*/ 	.byte	0x04, 0x36
        /*0056*/ 	.short	(.L_390 - .L_389)
.L_389:
        /*0058*/ 	.word	0x00000008
.L_390:


//--------------------- .nv.info._Z2f2Pdi         --------------------------
	.section	.nv.info._Z2f2Pdi,"",@"SHT_CUDA_INFO"
	.sectionflags	@""
	.align	4


	//----- nvinfo : EIATTR_CUDA_API_VERSION
	.align		4
        /*0000*/ 	.byte	0x04, 0x37
        /*0002*/ 	.short	(.L_392 - .L_391)
.L_391:
        /*0004*/ 	.word	0x00000082


	//----- nvinfo : EIATTR_KPARAM_INFO
	.align		4
.L_392:
        /*0008*/ 	.byte	0x04, 0x17
        /*000a*/ 	.short	(.L_394 - .L_393)
.L_393:
        /*000c*/ 	.word	0x00000000
        /*0010*/ 	.short	0x0001
        /*0012*/ 	.short	0x0008
        /*0014*/ 	.byte	0x00, 0xf0, 0x11, 0x00


	//----- nvinfo : EIATTR_KPARAM_INFO
	.align		4
.L_394:
        /*0018*/ 	.byte	0x04, 0x17
        /*001a*/ 	.short	(.L_396 - .L_395)
.L_395:
        /*001c*/ 	.word	0x00000000
        /*0020*/ 	.short	0x0000
        /*0022*/ 	.short	0x0000
        /*0024*/ 	.byte	0x00, 0xf5, 0x21, 0x00


	//----- nvinfo : EIATTR_SPARSE_MMA_MASK
	.align		4
.L_396:
        /*0028*/ 	.byte	0x03, 0x50
        /*002a*/ 	.short	0x0000


	//----- nvinfo : EIATTR_MAXREG_COUNT
	.align		4
        /*002c*/ 	.byte	0x03, 0x1b
        /*002e*/ 	.short	0x00ff


	//----- nvinfo : EIATTR_MERCURY_ISA_VERSION
	.align		4
        /*0030*/ 	.byte	0x03, 0x5f
        /*0032*/ 	.short	0x0101


	//----- nvinfo : EIATTR_VRC_CTA_INIT_COUNT
	.align		4
        /*0034*/ 	.byte	0x02, 0x4a
	.zero		1
	.zero		1


	//----- nvinfo : EIATTR_EXIT_INSTR_OFFSETS
	.align		4
        /*0038*/ 	.byte	0x04, 0x1c
        /*003a*/ 	.short	(.L_398 - .L_397)


	//   ....[0]....
.L_397:
        /*003c*/ 	.word	0x000000c0


	//   ....[1]....
        /*0040*/ 	.word	0x00000190


	//----- nvinfo : EIATTR_CBANK_PARAM_SIZE
	.align		4
.L_398:
        /*0044*/ 	.byte	0x03, 0x19
        /*0046*/ 	.short	0x000c


	//----- nvinfo : EIATTR_PARAM_CBANK
	.align		4
        /*0048*/ 	.byte	0x04, 0x0a
        /*004a*/ 	.short	(.L_400 - .L_399)
	.align		4
.L_399:
        /*004c*/ 	.word	index@(.nv.constant0._Z2f2Pdi)
        /*0050*/ 	.short	0x0380
        /*0052*/ 	.short	0x000c


	//----- nvinfo : EIATTR_SW_WAR
	.align		4
.L_400:
        /*0054*/ 	.byte	0x04, 0x36
        /*0056*/ 	.short	(.L_402 - .L_401)
.L_401:
        /*0058*/ 	.word	0x00000008
.L_402:


//--------------------- .nv.info._Z2f1Pdi         --------------------------
	.section	.nv.info._Z2f1Pdi,"",@"SHT_CUDA_INFO"
	.sectionflags	@""
	.align	4


	//----- nvinfo : EIATTR_CUDA_API_VERSION
	.align		4
        /*0000*/ 	.byte	0x04, 0x37
        /*0002*/ 	.short	(.L_404 - .L_403)
.L_403:
        /*0004*/ 	.word	0x00000082


	//----- nvinfo : EIATTR_KPARAM_INFO
	.align		4
.L_404:
        /*0008*/ 	.byte	0x04, 0x17
        /*000a*/ 	.short	(.L_406 - .L_405)
.L_405:
        /*000c*/ 	.word	0x00000000
        /*0010*/ 	.short	0x0001
        /*0012*/ 	.short	0x0008
        /*0014*/ 	.byte	0x00, 0xf0, 0x11, 0x00


	//----- nvinfo : EIATTR_KPARAM_INFO
	.align		4
.L_406:
        /*0018*/ 	.byte	0x04, 0x17
        /*001a*/ 	.short	(.L_408 - .L_407)
.L_407:
        /*001c*/ 	.word	0x00000000
        /*0020*/ 	.short	0x0000
        /*0022*/ 	.short	0x0000
        /*0024*/ 	.byte	0x00, 0xf5, 0x21, 0x00


	//----- nvinfo : EIATTR_SPARSE_MMA_MASK
	.align		4
.L_408:
        /*0028*/ 	.byte	0x03, 0x50
        /*002a*/ 	.short	0x0000


	//----- nvinfo : EIATTR_MAXREG_COUNT
	.align		4
        /*002c*/ 	.byte	0x03, 0x1b
        /*002e*/ 	.short	0x00ff


	//----- nvinfo : EIATTR_MERCURY_ISA_VERSION
	.align		4
        /*0030*/ 	.byte	0x03, 0x5f
        /*0032*/ 	.short	0x0101


	//----- nvinfo : EIATTR_VRC_CTA_INIT_COUNT
	.align		4
        /*0034*/ 	.byte	0x02, 0x4a
	.zero		1
	.zero		1


	//----- nvinfo : EIATTR_EXIT_INSTR_OFFSETS
	.align		4
        /*0038*/ 	.byte	0x04, 0x1c
        /*003a*/ 	.short	(.L_410 - .L_409)


	//   ....[0]....
.L_409:
        /*003c*/ 	.word	0x000000c0


	//   ....[1]....
        /*0040*/ 	.word	0x00000190


	//----- nvinfo : EIATTR_CBANK_PARAM_SIZE
	.align		4
.L_410:
        /*0044*/ 	.byte	0x03, 0x19
        /*0046*/ 	.short	0x000c


	//----- nvinfo : EIATTR_PARAM_CBANK
	.align		4
        /*0048*/ 	.byte	0x04, 0x0a
        /*004a*/ 	.short	(.L_412 - .L_411)
	.align		4
.L_411:
        /*004c*/ 	.word	index@(.nv.constant0._Z2f1Pdi)
        /*0050*/ 	.short	0x0380
        /*0052*/ 	.short	0x000c


	//----- nvinfo : EIATTR_SW_WAR
	.align		4
.L_412:
        /*0054*/ 	.byte	0x04, 0x36
        /*0056*/ 	.short	(.L_414 - .L_413)
.L_413:
        /*0058*/ 	.word	0x00000008
.L_414:


//--------------------- .nv.info._Z13init_parallelPd --------------------------
	.section	.nv.info._Z13init_parallelPd,"",@"SHT_CUDA_INFO"
	.sectionflags	@""
	.align	4


	//----- nvinfo : EIATTR_CUDA_API_VERSION
	.align		4
        /*0000*/ 	.byte	0x04, 0x37
        /*0002*/ 	.short	(.L_416 - .L_415)
.L_415:
        /*0004*/ 	.word	0x00000082


	//----- nvinfo : EIATTR_KPARAM_INFO
	.align		4
.L_416:
        /*0008*/ 	.byte	0x04, 0x17
        /*000a*/ 	.short	(.L_418 - .L_417)
.L_417:
        /*000c*/ 	.word	0x00000000
        /*0010*/ 	.short	0x0000
        /*0012*/ 	.short	0x0000
        /*0014*/ 	.byte	0x00, 0xf5, 0x21, 0x00


	//----- nvinfo : EIATTR_SPARSE_MMA_MASK
	.align		4
.L_418:
        /*0018*/ 	.byte	0x03, 0x50
        /*001a*/ 	.short	0x0000


	//----- nvinfo : EIATTR_MAXREG_COUNT
	.align		4
        /*001c*/ 	.byte	0x03, 0x1b
        /*001e*/ 	.short	0x00ff


	//----- nvinfo : EIATTR_MERCURY_ISA_VERSION
	.align		4
        /*0020*/ 	.byte	0x03, 0x5f
        /*0022*/ 	.short	0x0101


	//----- nvinfo : EIATTR_VRC_CTA_INIT_COUNT
	.align		4
        /*0024*/ 	.byte	0x02, 0x4a
	.zero		1
	.zero		1


	//----- nvinfo : EIATTR_EXIT_INSTR_OFFSETS
	.align		4
        /*0028*/ 	.byte	0x04, 0x1c
        /*002a*/ 	.short	(.L_420 - .L_419)


	//   ....[0]....
.L_419:
        /*002c*/ 	.word	0x000000f0


	//   ....[1]....
        /*0030*/ 	.word	0x000006b0


	//   ....[2]....
        /*0034*/ 	.word	0x00000710


	//----- nvinfo : EIATTR_CRS_STACK_SIZE
	.align		4
.L_420:
        /*0038*/ 	.byte	0x04, 0x1e
        /*003a*/ 	.short	(.L_422 - .L_421)
.L_421:
        /*003c*/ 	.word	0x00000000


	//----- nvinfo : EIATTR_CBANK_PARAM_SIZE
	.align		4
.L_422:
        /*0040*/ 	.byte	0x03, 0x19
        /*0042*/ 	.short	0x0008


	//----- nvinfo : EIATTR_PARAM_CBANK
	.align		4
        /*0044*/ 	.byte	0x04, 0x0a
        /*0046*/ 	.short	(.L_424 - .L_423)
	.align		4
.L_423:
        /*0048*/ 	.word	index@(.nv.constant0._Z13init_parallelPd)
        /*004c*/ 	.short	0x0380
        /*004e*/ 	.short	0x0008


	//----- nvinfo : EIATTR_SW_WAR
	.align		4
.L_424:
        /*0050*/ 	.byte	0x04, 0x36
        /*0052*/ 	.short	(.L_426 - .L_425)
.L_425:
        /*0054*/ 	.word	0x00000008
.L_426:


//--------------------- .nv.callgraph             --------------------------
	.section	.nv.callgraph,"",@"SHT_CUDA_CALLGRAPH"
	.align	4
	.sectionentsize	8
	.align		4
        /*0000*/ 	.word	0x00000000
	.align		4
        /*0004*/ 	.word	0xffffffff
	.align		4
        /*0008*/ 	.word	0x00000000
	.align		4
        /*000c*/ 	.word	0xfffffffe
	.align		4
        /*0010*/ 	.word	0x00000000
	.align		4
        /*0014*/ 	.word	0xfffffffd
	.align		4
        /*0018*/ 	.word	0x00000000
	.align		4
        /*001c*/ 	.word	0xfffffffc


//--------------------- .nv.constant4             --------------------------
	.section	.nv.constant4,"a",@progbits
	.align	8
	.align		8
.nv.constant4:
        /*0000*/ 	.dword	_ZN29_INTERNAL_f792107f_4_k_cu_ox14cuda3std3__45__cpo5beginE
	.align		8
        /*0008*/ 	.dword	_ZN29_INTERNAL_f792107f_4_k_cu_ox14cuda3std3__45__cpo3endE
	.align		8
        /*0010*/ 	.dword	_ZN29_INTERNAL_f792107f_4_k_cu_ox14cuda3std3__45__cpo6cbeginE
	.align		8
        /*0018*/ 	.dword	_ZN29_INTERNAL_f792107f_4_k_cu_ox14cuda3std3__45__cpo4cendE
	.align		8
        /*0020*/ 	.dword	_ZN29_INTERNAL_f792107f_4_k_cu_ox14cuda3std3__45__cpo6rbeginE
	.align		8
        /*0028*/ 	.dword	_ZN29_INTERNAL_f792107f_4_k_cu_ox14cuda3std3__45__cpo4rendE
	.align		8
        /*0030*/ 	.dword	_ZN29_INTERNAL_f792107f_4_k_cu_ox14cuda3std3__45__cpo7crbeginE
	.align		8
        /*0038*/ 	.dword	_ZN29_INTERNAL_f792107f_4_k_cu_ox14cuda3std3__45__cpo5crendE
	.align		8
        /*0040*/ 	.dword	_ZN29_INTERNAL_f792107f_4_k_cu_ox14cuda3std3__431_GLOBAL__N__f792107f_4_k_cu_ox16ignoreE
	.align		8
        /*0048*/ 	.dword	_ZN29_INTERNAL_f792107f_4_k_cu_ox14cuda3std3__419piecewise_constructE
	.align		8
        /*0050*/ 	.dword	_ZN29_INTERNAL_f792107f_4_k_cu_ox14cuda3std3__48in_placeE
	.align		8
        /*0058*/ 	.dword	_ZN29_INTERNAL_f792107f_4_k_cu_ox14cuda3std3__420unreachable_sentinelE
	.align		8
        /*0060*/ 	.dword	_ZN29_INTERNAL_f792107f_4_k_cu_ox14cuda3std3__47nulloptE
	.align		8
        /*0068*/ 	.dword	_ZN29_INTERNAL_f792107f_4_k_cu_ox14cuda3std3__48unexpectE
	.align		8
        /*0070*/ 	.dword	_ZN29_INTERNAL_f792107f_4_k_cu_ox14cuda3std6ranges3__45__cpo4swapE
	.align		8
        /*0078*/ 	.dword	_ZN29_INTERNAL_f792107f_4_k_cu_ox14cuda3std6ranges3__45__cpo9iter_moveE
	.align		8
        /*0080*/ 	.dword	_ZN29_INTERNAL_f792107f_4_k_cu_ox14cuda3std6ranges3__45__cpo5beginE
	.align		8
        /*0088*/ 	.dword	_ZN29_INTERNAL_f792107f_4_k_cu_ox14cuda3std6ranges3__45__cpo3endE
	.align		8
        /*0090*/ 	.dword	_ZN29_INTERNAL_f792107f_4_k_cu_ox14cuda3std6ranges3__45__cpo6cbeginE
	.align		8
        /*0098*/ 	.dword	_ZN29_INTERNAL_f792107f_4_k_cu_ox14cuda3std6ranges3__45__cpo4cendE
	.align		8
        /*00a0*/ 	.dword	_ZN29_INTERNAL_f792107f_4_k_cu_ox14cuda3std6ranges3__45__cpo7advanceE
	.align		8
        /*00a8*/ 	.dword	_ZN29_INTERNAL_f792107f_4_k_cu_ox14cuda3std6ranges3__45__cpo9iter_swapE
	.align		8
        /*00b0*/ 	.dword	_ZN29_INTERNAL_f792107f_4_k_cu_ox14cuda3std6ranges3__45__cpo4nextE
	.align		8
        /*00b8*/ 	.dword	_ZN29_INTERNAL_f792107f_4_k_cu_ox14cuda3std6ranges3__45__cpo4prevE
	.align		8
        /*00c0*/ 	.dword	_ZN29_INTERNAL_f792107f_4_k_cu_ox14cuda3std6ranges3__45__cpo4dataE
	.align		8
        /*00c8*/ 	.dword	_ZN29_INTERNAL_f792107f_4_k_cu_ox14cuda3std6ranges3__45__cpo5cdataE
	.align		8
        /*00d0*/ 	.dword	_ZN29_INTERNAL_f792107f_4_k_cu_ox14cuda3std6ranges3__45__cpo4sizeE
	.align		8
        /*00d8*/ 	.dword	_ZN29_INTERNAL_f792107f_4_k_cu_ox14cuda3std6ranges3__45__cpo5ssizeE
	.align		8
        /*00e0*/ 	.dword	_ZN29_INTERNAL_f792107f_4_k_cu_ox14cuda3std6ranges3__45__cpo8distanceE
	.align		8
        /*00e8*/ 	.dword	_ZN29_INTERNAL_f792107f_4_k_cu_ox16thrust24THRUST_300001_SM_1000_NS8cuda_cub3parE
	.align		8
        /*00f0*/ 	.dword	_ZN29_INTERNAL_f792107f_4_k_cu_ox16thrust24THRUST_300001_SM_1000_NS8cuda_cub10par_nosyncE
	.align		8
        /*00f8*/ 	.dword	_ZN29_INTERNAL_f792107f_4_k_cu_ox16thrust24THRUST_300001_SM_1000_NS6system6detail10sequential3seqE
	.align		8
        /*0100*/ 	.dword	_ZN29_INTERNAL_f792107f_4_k_cu_ox16thrust24THRUST_300001_SM_1000_NS12placeholders2_1E
	.align		8
        /*0108*/ 	.dword	_ZN29_INTERNAL_f792107f_4_k_cu_ox16thrust24THRUST_300001_SM_1000_NS12placeholders2_2E
	.align		8
        /*0110*/ 	.dword	_ZN29_INTERNAL_f792107f_4_k_cu_ox16thrust24THRUST_300001_SM_1000_NS12placeholders2_3E
	.align		8
        /*0118*/ 	.dword	_ZN29_INTERNAL_f792107f_4_k_cu_ox16thrust24THRUST_300001_SM_1000_NS12placeholders2_4E
	.align		8
        /*0120*/ 	.dword	_ZN29_INTERNAL_f792107f_4_k_cu_ox16thrust24THRUST_300001_SM_1000_NS12placeholders2_5E
	.align		8
        /*0128*/ 	.dword	_ZN29_INTERNAL_f792107f_4_k_cu_ox16thrust24THRUST_300001_SM_1000_NS12placeholders2_6E
	.align		8
        /*0130*/ 	.dword	_ZN29_INTERNAL_f792107f_4_k_cu_ox16thrust24THRUST_300001_SM_1000_NS12placeholders2_7E
	.align		8
        /*0138*/ 	.dword	_ZN29_INTERNAL_f792107f_4_k_cu_ox16thrust24THRUST_300001_SM_1000_NS12placeholders2_8E
	.align		8
        /*0140*/ 	.dword	_ZN29_INTERNAL_f792107f_4_k_cu_ox16thrust24THRUST_300001_SM_1000_NS12placeholders2_9E
	.align		8
        /*0148*/ 	.dword	_ZN29_INTERNAL_f792107f_4_k_cu_ox16thrust24THRUST_300001_SM_1000_NS12placeholders3_10E
	.align		8
        /*0150*/ 	.dword	_ZN29_INTERNAL_f792107f_4_k_cu_ox16thrust24THRUST_300001_SM_1000_NS3seqE


//--------------------- .text._ZN3cub18CUB_300001_SM_10006detail6reduce28DeviceReduceSingleTileKernelINS2_10policy_hubIdyN4cuda3__47maximumIdEEE10Policy1000EPdSB_iS8_ddNS5_3std3__410__identityEEEvT0_T1_T2_T3_T4_T6_ --------------------------
	.section	.text._ZN3cub18CUB_300001_SM_10006detail6reduce28DeviceReduceSingleTileKernelINS2_10policy_hubIdyN4cuda3__47maximumIdEEE10Policy1000EPdSB_iS8_ddNS5_3std3__410__identityEEEvT0_T1_T2_T3_T4_T6_,"ax",@progbits
	.align	128
        .global         _ZN3cub18CUB_300001_SM_10006detail6reduce28DeviceReduceSingleTileKernelINS2_10policy_hubIdyN4cuda3__47maximumIdEEE10Policy1000EPdSB_iS8_ddNS5_3std3__410__identityEEEvT0_T1_T2_T3_T4_T6_
        .type           _ZN3cub18CUB_300001_SM_10006detail6reduce28DeviceReduceSingleTileKernelINS2_10policy_hubIdyN4cuda3__47maximumIdEEE10Policy1000EPdSB_iS8_ddNS5_3std3__410__identityEEEvT0_T1_T2_T3_T4_T6_,@function
        .size           _ZN3cub18CUB_300001_SM_10006detail6reduce28DeviceReduceSingleTileKernelINS2_10policy_hubIdyN4cuda3__47maximumIdEEE10Policy1000EPdSB_iS8_ddNS5_3std3__410__identityEEEvT0_T1_T2_T3_T4_T6_,(.L_x_259 - _ZN3cub18CUB_300001_SM_10006detail6reduce28DeviceReduceSingleTileKernelINS2_10policy_hubIdyN4cuda3__47maximumIdEEE10Policy1000EPdSB_iS8_ddNS5_3std3__410__identityEEEvT0_T1_T2_T3_T4_T6_)
        .other          _ZN3cub18CUB_300001_SM_10006detail6reduce28DeviceReduceSingleTileKernelINS2_10policy_hubIdyN4cuda3__47maximumIdEEE10Policy1000EPdSB_iS8_ddNS5_3std3__410__identityEEEvT0_T1_T2_T3_T4_T6_,@"STO_CUDA_ENTRY STV_DEFAULT"
_ZN3cub18CUB_300001_SM_10006detail6reduce28DeviceReduceSingleTileKernelINS2_10policy_hubIdyN4cuda3__47maximumIdEEE10Policy1000EPdSB_iS8_ddNS5_3std3__410__identityEEEvT0_T1_T2_T3_T4_T6_:
.text._ZN3cub18CUB_300001_SM_10006detail6reduce28DeviceReduceSingleTileKernelINS2_10policy_hubIdyN4cuda3__47maximumIdEEE10Policy1000EPdSB_iS8_ddNS5_3std3__410__identityEEEvT0_T1_T2_T3_T4_T6_:
[----:B------:R-:W-:Y:S01]  /*0000*/  LDC R1, c[0x0][0x37c] ;  /* 0x0000df00ff017b82 */ /* 0x000fe20000000800 */
[----:B------:R-:W0:Y:S01]  /*0010*/  LDCU UR4, c[0x0][0x390] ;  /* 0x00007200ff0477ac */ /* 0x000e220008000800 */
[----:B------:R-:W1:Y:S01]  /*0020*/  LDCU.64 UR6, c[0x0][0x358] ;  /* 0x00006b00ff0677ac */ /* 0x000e620008000a00 */
[----:B0-----:R-:W-:-:S05]  /*0030*/  IMAD.U32 R4, RZ, RZ, UR4 ;  /* 0x00000004ff047e24 */ /* 0x001fca000f8e00ff */
[----:B------:R-:W-:-:S13]  /*0040*/  ISETP.NE.AND P0, PT, R4, RZ, PT ;  /* 0x000000ff0400720c */ /* 0x000fda0003f05270 */
[----:B-1----:R-:W-:Y:S05]  /*0050*/  @P0 BRA `(.L_x_0) ;  /* 0x00000000001c0947 */ /* 0x002fea0003800000 */
[----:B------:R-:W0:Y:S02]  /*0060*/  S2R R0, SR_TID.X ;  /* 0x0000000000007919 */ /* 0x000e240000002100 */
[----:B0-----:R-:W-:-:S13]  /*0070*/  ISETP.NE.AND P0, PT, R0, RZ, PT ;  /* 0x000000ff0000720c */ /* 0x001fda0003f05270 */
[----:B------:R-:W-:Y:S05]  /*0080*/  @P0 EXIT ;  /* 0x000000000000094d */ /* 0x000fea0003800000 */
[----:B------:R-:W0:Y:S08]  /*0090*/  LDC.64 R2, c[0x0][0x388] ;  /* 0x0000e200ff027b82 */ /* 0x000e300000000a00 */
[----:B------:R-:W0:Y:S02]  /*00a0*/  LDC.64 R4, c[0x0][0x398] ;  /* 0x0000e600ff047b82 */ /* 0x000e240000000a00 */
[----:B0-----:R-:W-:Y:S01]  /*00b0*/  STG.E.64 desc[UR6][R2.64], R4 ;  /* 0x0000000402007986 */ /* 0x001fe2000c101b06 */
[----:B------:R-:W-:Y:S05]  /*00c0*/  EXIT ;  /* 0x000000000000794d */ /* 0x000fea0003800000 */
.L_x_0:
[----:B------:R-:W0:Y:S01]  /*00d0*/  LDCU UR4, c[0x0][0x380] ;  /* 0x00007000ff0477ac */ /* 0x000e220008000800 */
[----:B------:R-:W-:Y:S01]  /*00e0*/  BSSY.RECONVERGENT B0, `(.L_x_1) ;  /* 0x00005b3000007945 */ /* 0x000fe20003800200 */
[----:B0-----:R-:W-:-:S09]  /*00f0*/  ULOP3.LUT UP0, URZ, UR4, 0x1f, URZ, 0xc0, !UPT ;  /* 0x0000001f04ff7892 */ /* 0x001fd2000f80c0ff */
[----:B------:R-:W-:Y:S05]  /*0100*/  BRA.U UP0, `(.L_x_2) ;  /* 0x0000002d003c7547 */ /* 0x000fea000b800000 */
[----:B------:R-:W-:-:S13]  /*0110*/  ISETP.GT.AND P0, PT, R4, 0x7ff, PT ;  /* 0x000007ff0400780c */ /* 0x000fda0003f04270 */
[----:B------:R-:W-:Y:S05]  /*0120*/  @P0 BRA `(.L_x_3) ;  /* 0x0000001400e80947 */ /* 0x000fea0003800000 */
[----:B------:R-:W0:Y:S01]  /*0130*/  S2R R3, SR_TID.X ;  /* 0x0000000000037919 */ /* 0x000e220000002100 */
[----:B------:R-:W-:Y:S01]  /*0140*/  BSSY.RECONVERGENT B1, `(.L_x_4) ;  /* 0x0000009000017945 */ /* 0x000fe20003800200 */
[----:B------:R-:W-:Y:S02]  /*0150*/  CS2R R6, SRZ ;  /* 0x0000000000067805 */ /* 0x000fe4000001ff00 */
[----:B0-----:R-:W-:Y:S01]  /*0160*/  ISETP.GE.AND P0, PT, R3, R4, PT ;  /* 0x000000040300720c */ /* 0x001fe20003f06270 */
[----:B------:R-:W-:-:S12]  /*0170*/  IMAD.MOV.U32 R5, RZ, RZ, R3 ;  /* 0x000000ffff057224 */ /* 0x000fd800078e0003 */
[----:B------:R-:W-:Y:S05]  /*0180*/  @P0 BRA `(.L_x_5) ;  /* 0x0000000000100947 */ /* 0x000fea0003800000 */
[----:B------:R-:W0:Y:S02]  /*0190*/  LDC.64 R6, c[0x0][0x380] ;  /* 0x0000e000ff067b82 */ /* 0x000e240000000a00 */
[----:B0-----:R-:W-:-:S06]  /*01a0*/  IMAD.WIDE.U32 R6, R3, 0x8, R6 ;  /* 0x0000000803067825 */ /* 0x001fcc00078e0006 */
[----:B------:R-:W5:Y:S01]  /*01b0*/  LDG.E.64.CONSTANT R6, desc[UR6][R6.64] ;  /* 0x0000000606067981 */ /* 0x000f62000c1e9b00 */
[----:B------:R-:W-:-:S07]  /*01c0*/  VIADD R5, R3, 0x100 ;  /* 0x0000010003057836 */ /* 0x000fce0000000000 */
.L_x_5:
[----:B------:R-:W-:Y:S05]  /*01d0*/  BSYNC.RECONVERGENT B1 ;  /* 0x0000000000017941 */ /* 0x000fea0003800200 */
.L_x_4:
[----:B------:R-:W-:Y:S01]  /*01e0*/  ISETP.GE.AND P0, PT, R5, R4, PT ;  /* 0x000000040500720c */ /* 0x000fe20003f06270 */
[----:B------:R-:W-:-:S12]  /*01f0*/  BSSY.RECONVERGENT B1, `(.L_x_6) ;  /* 0x00000b0000017945 */ /* 0x000fd80003800200 */
[----:B------:R-:W-:Y:S05]  /*0200*/  @P0 BRA `(.L_x_7) ;  /* 0x0000000800b80947 */ /* 0x000fea0003800000 */
[----:B------:R-:W-:Y:S01]  /*0210*/  LOP3.LUT R9, RZ, R5, RZ, 0x33, !PT ;  /* 0x00000005ff097212 */ /* 0x000fe200078e33ff */
[----:B------:R-:W-:Y:S04]  /*0220*/  BSSY.RECONVERGENT B2, `(.L_x_8) ;  /* 0x0000019000027945 */ /* 0x000fe80003800200 */
[----:B------:R-:W-:-:S05]  /*0230*/  IMAD.IADD R0, R9, 0x1, R4 ;  /* 0x0000000109007824 */ /* 0x000fca00078e0204 */
[C---:B------:R-:W-:Y:S02]  /*0240*/  LOP3.LUT R2, R0.reuse, 0x300, RZ, 0xc0, !PT ;  /* 0x0000030000027812 */ /* 0x040fe400078ec0ff */
[----:B------:R-:W-:Y:S02]  /*0250*/  ISETP.GE.U32.AND P0, PT, R0, 0x300, PT ;  /* 0x000003000000780c */ /* 0x000fe40003f06070 */
[----:B------:R-:W-:-:S13]  /*0260*/  ISETP.NE.AND P1, PT, R2, 0x300, PT ;  /* 0x000003000200780c */ /* 0x000fda0003f25270 */
[----:B------:R-:W-:Y:S05]  /*0270*/  @!P1 BRA `(.L_x_9) ;  /* 0x00000000004c9947 */ /* 0x000fea0003800000 */
[----:B------:R-:W0:Y:S01]  /*0280*/  LDC.64 R8, c[0x0][0x380] ;  /* 0x0000e000ff087b82 */ /* 0x000e220000000a00 */
[----:B------:R-:W-:-:S04]  /*0290*/  LEA.HI R0, R0, 0x1, RZ, 0x18 ;  /* 0x0000000100007811 */ /* 0x000fc800078fc0ff */
[----:B------:R-:W-:-:S05]  /*02a0*/  LOP3.LUT R0, R0, 0x3, RZ, 0xc0, !PT ;  /* 0x0000000300007812 */ /* 0x000fca00078ec0ff */
[----:B------:R-:W-:Y:S02]  /*02b0*/  IMAD.MOV R0, RZ, RZ, -R0 ;  /* 0x000000ffff007224 */ /* 0x000fe400078e0a00 */
[----:B0-----:R-:W-:-:S04]  /*02c0*/  IMAD.WIDE.U32 R8, R5, 0x8, R8 ;  /* 0x0000000805087825 */ /* 0x001fc800078e0008 */
[----:B------:R-:W-:Y:S02]  /*02d0*/  IMAD.MOV.U32 R2, RZ, RZ, R8 ;  /* 0x000000ffff027224 */ /* 0x000fe400078e0008 */
[----:B------:R-:W-:-:S07]  /*02e0*/  IMAD.MOV.U32 R11, RZ, RZ, R9 ;  /* 0x000000ffff0b7224 */ /* 0x000fce00078e0009 */
.L_x_10:
[----:B------:R-:W-:Y:S02]  /*02f0*/  IMAD.MOV.U32 R8, RZ, RZ, R2 ;  /* 0x000000ffff087224 */ /* 0x000fe400078e0002 */
[----:B------:R-:W-:-:S06]  /*0300*/  IMAD.MOV.U32 R9, RZ, RZ, R11 ;  /* 0x000000ffff097224 */ /* 0x000fcc00078e000b */
[----:B------:R-:W2:Y:S01]  /*0310*/  LDG.E.64.CONSTANT R8, desc[UR6][R8.64] ;  /* 0x0000000608087981 */ /* 0x000ea2000c1e9b00 */
[----:B------:R-:W-:Y:S01]  /*0320*/  VIADD R0, R0, 0x1 ;  /* 0x0000000100007836 */ /* 0x000fe20000000000 */
[----:B------:R-:W-:Y:S01]  /*0330*/  IADD3 R2, P3, PT, R2, 0x800, RZ ;  /* 0x0000080002027810 */ /* 0x000fe20007f7e0ff */
[----:B------:R-:W-:-:S03]  /*0340*/  VIADD R5, R5, 0x100 ;  /* 0x0000010005057836 */ /* 0x000fc60000000000 */
[----:B------:R-:W-:Y:S01]  /*0350*/  ISETP.NE.AND P2, PT, R0, RZ, PT ;  /* 0x000000ff0000720c */ /* 0x000fe20003f45270 */
[----:B------:R-:W-:Y:S01]  /*0360*/  IMAD.X R11, RZ, RZ, R11, P3 ;  /* 0x000000ffff0b7224 */ /* 0x000fe200018e060b */
[----:B--2--5:R-:W-:-:S06]  /*0370*/  DSETP.GEU.AND P1, PT, R6, R8, PT ;  /* 0x000000080600722a */ /* 0x024fcc0003f2e000 */
[----:B------:R-:W-:Y:S02]  /*0380*/  FSEL R6, R8, R6, !P1 ;  /* 0x0000000608067208 */ /* 0x000fe40004800000 */
[----:B------:R-:W-:-:S03]  /*0390*/  FSEL R7, R9, R7, !P1 ;  /* 0x0000000709077208 */ /* 0x000fc60004800000 */
[----:B------:R-:W-:Y:S05]  /*03a0*/  @P2 BRA `(.L_x_10) ;  /* 0xfffffffc00d02947 */ /* 0x000fea000383ffff */
.L_x_9:
[----:B------:R-:W-:Y:S05]  /*03b0*/  BSYNC.RECONVERGENT B2 ;  /* 0x0000000000027941 */ /* 0x000fea0003800200 */
.L_x_8:
[----:B------:R-:W-:Y:S05]  /*03c0*/  @!P0 BRA `(.L_x_7) ;  /* 0x0000000800488947 */ /* 0x000fea0003800000 */
[----:B------:R-:W-:Y:S01]  /*03d0*/  IMAD.IADD R0, R4, 0x1, -R5 ;  /* 0x0000000104007824 */ /* 0x000fe200078e0a05 */
[----:B------:R-:W-:Y:S01]  /*03e0*/  BSSY.RECONVERGENT B2, `(.L_x_11) ;  /* 0x0000051000027945 */ /* 0x000fe20003800200 */
[----:B------:R-:W-:-:S03]  /*03f0*/  PLOP3.LUT P0, PT, PT, PT, PT, 0x80, 0x8 ;  /* 0x000000000008781c */ /* 0x000fc60003f0f070 */
[----:B------:R-:W-:-:S13]  /*0400*/  ISETP.GT.AND P1, PT, R0, 0xc00, PT ;  /* 0x00000c000000780c */ /* 0x000fda0003f24270 */
[----:B------:R-:W-:Y:S05]  /*0410*/  @!P1 BRA `(.L_x_12) ;  /* 0x0000000400349947 */ /* 0x000fea0003800000 */
[----:B------:R-:W0:Y:S01]  /*0420*/  LDC.64 R8, c[0x0][0x380] ;  /* 0x0000e000ff087b82 */ /* 0x000e220000000a00 */
[----:B------:R-:W-:Y:S01]  /*0430*/  PLOP3.LUT P0, PT, PT, PT, PT, 0x8, 0x80 ;  /* 0x000000000080781c */ /* 0x000fe20003f0e170 */
[----:B------:R-:W-:-:S12]  /*0440*/  VIADD R0, R4, 0xfffff400 ;  /* 0xfffff40004007836 */ /* 0x000fd80000000000 */
.L_x_13:
[----:B0-----:R-:W-:-:S05]  /*0450*/  IMAD.WIDE R30, R5, 0x8, R8 ;  /* 0x00000008051e7825 */ /* 0x001fca00078e0208 */
[----:B------:R-:W2:Y:S04]  /*0460*/  LDG.E.64.CONSTANT R10, desc[UR6][R30.64] ;  /* 0x000000061e0a7981 */ /* 0x000ea8000c1e9b00 */
[----:B------:R-:W3:Y:S04]  /*0470*/  LDG.E.64.CONSTANT R12, desc[UR6][R30.64+0x800] ;  /* 0x000800061e0c7981 */ /* 0x000ee8000c1e9b00 */
[----:B------:R-:W4:Y:S01]  /*0480*/  LDG.E.64.CONSTANT R14, desc[UR6][R30.64+0x1000] ;  /* 0x001000061e0e7981 */ /* 0x000f22000c1e9b00 */
[----:B------:R-:W-:-:S03]  /*0490*/  VIADD R39, R5, 0x400 ;  /* 0x0000040005277836 */ /* 0x000fc60000000000 */
[----:B------:R-:W4:Y:S01]  /*04a0*/  LDG.E.64.CONSTANT R16, desc[UR6][R30.64+0x1800] ;  /* 0x001800061e107981 */ /* 0x000f22000c1e9b00 */
[----:B------:R-:W-:-:S05]  /*04b0*/  IMAD.WIDE R38, R39, 0x8, R8 ;  /* 0x0000000827267825 */ /* 0x000fca00078e0208 */
[----:B------:R-:W4:Y:S04]  /*04c0*/  LDG.E.64.CONSTANT R18, desc[UR6][R38.64] ;  /* 0x0000000626127981 */ /* 0x000f28000c1e9b00 */
[----:B------:R-:W4:Y:S04]  /*04d0*/  LDG.E.64.CONSTANT R20, desc[UR6][R38.64+0x800] ;  /* 0x0008000626147981 */ /* 0x000f28000c1e9b00 */
        /* <DEDUP_REMOVED lines=12> */
[----:B------:R-:W4:Y:S04]  /*05a0*/  LDG.E.64.CONSTANT R38, desc[UR6][R44.64+0x1000] ;  /* 0x001000062c267981 */ /* 0x000f28000c1e9b00 */
[----:B------:R-:W4:Y:S01]  /*05b0*/  LDG.E.64.CONSTANT R40, desc[UR6][R44.64+0x1800] ;  /* 0x001800062c287981 */ /* 0x000f22000c1e9b00 */
[----:B------:R-:W-:-:S05]  /*05c0*/  VIADD R5, R5, 0x1000 ;  /* 0x0000100005057836 */ /* 0x000fca0000000000 */
[----:B------:R-:W-:Y:S01]  /*05d0*/  ISETP.GE.AND P2, PT, R5, R0, PT ;  /* 0x000000000500720c */ /* 0x000fe20003f46270 */
[----:B--2--5:R-:W-:-:S06]  /*05e0*/  DSETP.GEU.AND P1, PT, R6, R10, PT ;  /* 0x0000000a0600722a */ /* 0x024fcc0003f2e000 */
[----:B------:R-:W-:Y:S02]  /*05f0*/  FSEL R6, R10, R6, !P1 ;  /* 0x000000060a067208 */ /* 0x000fe40004800000 */
[----:B------:R-:W-:-:S06]  /*0600*/  FSEL R7, R11, R7, !P1 ;  /* 0x000000070b077208 */ /* 0x000fcc0004800000 */
[----:B---3--:R-:W-:-:S06]  /*0610*/  DSETP.GEU.AND P1, PT, R6, R12, PT ;  /* 0x0000000c0600722a */ /* 0x008fcc0003f2e000 */
[----:B------:R-:W-:Y:S02]  /*0620*/  FSEL R6, R12, R6, !P1 ;  /* 0x000000060c067208 */ /* 0x000fe40004800000 */
[----:B------:R-:W-:-:S06]  /*0630*/  FSEL R7, R13, R7, !P1 ;  /* 0x000000070d077208 */ /* 0x000fcc0004800000 */
[----:B----4-:R-:W-:-:S06]  /*0640*/  DSETP.GEU.AND P1, PT, R6, R14, PT ;  /* 0x0000000e0600722a */ /* 0x010fcc0003f2e000 */
[----:B------:R-:W-:Y:S02]  /*0650*/  FSEL R6, R14, R6, !P1 ;  /* 0x000000060e067208 */ /* 0x000fe40004800000 */
[----:B------:R-:W-:-:S06]  /*0660*/  FSEL R7, R15, R7, !P1 ;  /* 0x000000070f077208 */ /* 0x000fcc0004800000 */
[----:B------:R-:W-:-:S06]  /*0670*/  DSETP.GEU.AND P1, PT, R6, R16, PT ;  /* 0x000000100600722a */ /* 0x000fcc0003f2e000 */
        /* <DEDUP_REMOVED lines=37> */
[----:B------:R-:W-:Y:S01]  /*08d0*/  FSEL R7, R41, R7, !P1 ;  /* 0x0000000729077208 */ /* 0x000fe20004800000 */
[----:B------:R-:W-:Y:S06]  /*08e0*/  @!P2 BRA `(.L_x_13) ;  /* 0xfffffff800d8a947 */ /* 0x000fec000383ffff */
.L_x_12:
[----:B------:R-:W-:Y:S05]  /*08f0*/  BSYNC.RECONVERGENT B2 ;  /* 0x0000000000027941 */ /* 0x000fea0003800200 */
.L_x_11:
[----:B------:R-:W-:Y:S01]  /*0900*/  IMAD.IADD R0, R4, 0x1, -R5 ;  /* 0x0000000104007824 */ /* 0x000fe200078e0a05 */
[----:B------:R-:W-:Y:S04]  /*0910*/  BSSY.RECONVERGENT B2, `(.L_x_14) ;  /* 0x0000029000027945 */ /* 0x000fe80003800200 */
[----:B------:R-:W-:-:S13]  /*0920*/  ISETP.GT.AND P1, PT, R0, 0x400, PT ;  /* 0x000004000000780c */ /* 0x000fda0003f24270 */
[----:B------:R-:W-:Y:S05]  /*0930*/  @!P1 BRA `(.L_x_15) ;  /* 0x0000000000989947 */ /* 0x000fea0003800000 */
[----:B------:R-:W0:Y:S02]  /*0940*/  LDC.64 R18, c[0x0][0x380] ;  /* 0x0000e000ff127b82 */ /* 0x000e240000000a00 */
        /* <DEDUP_REMOVED lines=11> */
[----:B------:R-:W-:Y:S01]  /*0a00*/  VIADD R5, R5, 0x800 ;  /* 0x0000080005057836 */ /* 0x000fe20000000000 */
        /* <DEDUP_REMOVED lines=20> */
[----:B------:R-:W-:Y:S02]  /*0b50*/  FSEL R7, R25, R7, !P0 ;  /* 0x0000000719077208 */ /* 0x000fe40004000000 */
[----:B------:R-:W-:-:S04]  /*0b60*/  PLOP3.LUT P0, PT, PT, PT, PT, 0x8, 0x80 ;  /* 0x000000000080781c */ /* 0x000fc80003f0e170 */
[----:B------:R-:W-:-:S06]  /*0b70*/  DSETP.GEU.AND P1, PT, R6, R26, PT ;  /* 0x0000001a0600722a */ /* 0x000fcc0003f2e000 */
[----:B------:R-:W-:Y:S02]  /*0b80*/  FSEL R6, R26, R6, !P1 ;  /* 0x000000061a067208 */ /* 0x000fe40004800000 */
[----:B------:R-:W-:-:S07]  /*0b90*/  FSEL R7, R27, R7, !P1 ;  /* 0x000000071b077208 */ /* 0x000fce0004800000 */
.L_x_15:
[----:B------:R-:W-:Y:S05]  /*0ba0*/  BSYNC.RECONVERGENT B2 ;  /* 0x0000000000027941 */ /* 0x000fea0003800200 */
.L_x_14:
[----:B------:R-:W-:-:S13]  /*0bb0*/  ISETP.LT.OR P0, PT, R5, R4, P0 ;  /* 0x000000040500720c */ /* 0x000fda0000701670 */
[----:B------:R-:W-:Y:S05]  /*0bc0*/  @!P0 BRA `(.L_x_7) ;  /* 0x0000000000488947 */ /* 0x000fea0003800000 */
[----:B------:R-:W0:Y:S02]  /*0bd0*/  LDC.64 R8, c[0x0][0x380] ;  /* 0x0000e000ff087b82 */ /* 0x000e240000000a00 */
[----:B0-----:R-:W-:-:S05]  /*0be0*/  IMAD.WIDE R8, R5, 0x8, R8 ;  /* 0x0000000805087825 */ /* 0x001fca00078e0208 */
[----:B------:R-:W2:Y:S04]  /*0bf0*/  LDG.E.64.CONSTANT R10, desc[UR6][R8.64] ;  /* 0x00000006080a7981 */ /* 0x000ea8000c1e9b00 */
[----:B------:R-:W3:Y:S04]  /*0c00*/  LDG.E.64.CONSTANT R12, desc[UR6][R8.64+0x800] ;  /* 0x00080006080c7981 */ /* 0x000ee8000c1e9b00 */
[----:B------:R-:W4:Y:S04]  /*0c10*/  LDG.E.64.CONSTANT R14, desc[UR6][R8.64+0x1000] ;  /* 0x00100006080e7981 */ /* 0x000f28000c1e9b00 */
[----:B------:R-:W4:Y:S01]  /*0c20*/  LDG.E.64.CONSTANT R16, desc[UR6][R8.64+0x1800] ;  /* 0x0018000608107981 */ /* 0x000f22000c1e9b00 */
        /* <DEDUP_REMOVED lines=11> */
[----:B------:R-:W-:-:S07]  /*0ce0*/  FSEL R7, R17, R7, !P0 ;  /* 0x0000000711077208 */ /* 0x000fce0004000000 */
.L_x_7:
[----:B------:R-:W-:Y:S05]  /*0cf0*/  BSYNC.RECONVERGENT B1 ;  /* 0x0000000000017941 */ /* 0x000fea0003800200 */
.L_x_6:
[----:B------:R-:W-:-:S13]  /*0d00*/  ISETP.GE.AND P0, PT, R4, 0x100, PT ;  /* 0x000001000400780c */ /* 0x000fda0003f06270 */
[----:B------:R-:W-:Y:S05]  /*0d10*/  @!P0 BRA `(.L_x_16) ;  /* 0x00000004003c8947 */ /* 0x000fea0003800000 */
[----:B------:R-:W0:Y:S01]  /*0d20*/  S2R R8, SR_LANEID ;  /* 0x0000000000087919 */ /* 0x000e220000000000 */
[----:B-----5:R-:W-:Y:S04]  /*0d30*/  SHFL.DOWN PT, R4, R6, 0x1, 0x1f ;  /* 0x08201f0006047f89 */ /* 0x020fe800000e0000 */
[----:B------:R-:W1:Y:S02]  /*0d40*/  SHFL.DOWN PT, R5, R7, 0x1, 0x1f ;  /* 0x08201f0007057f89 */ /* 0x000e6400000e0000 */
[----:B-1----:R-:W-:Y:S01]  /*0d50*/  DSETP.GEU.AND P1, PT, R6, R4, PT ;  /* 0x000000040600722a */ /* 0x002fe20003f2e000 */
[C---:B0-----:R-:W-:Y:S02]  /*0d60*/  ISETP.GT.AND P0, PT, R8.reuse, 0x1e, PT ;  /* 0x0000001e0800780c */ /* 0x041fe40003f04270 */
[----:B------:R-:W-:-:S03]  /*0d70*/  ISETP.NE.AND P2, PT, R8, RZ, PT ;  /* 0x000000ff0800720c */ /* 0x000fc60003f45270 */
[----:B------:R-:W-:Y:S02]  /*0d80*/  FSEL R9, R4, R6, !P1 ;  /* 0x0000000604097208 */ /* 0x000fe40004800000 */
[----:B------:R-:W-:Y:S02]  /*0d90*/  FSEL R5, R5, R7, !P1 ;  /* 0x0000000705057208 */ /* 0x000fe40004800000 */
[----:B------:R-:W-:Y:S02]  /*0da0*/  FSEL R6, R6, R9, P0 ;  /* 0x0000000906067208 */ /* 0x000fe40000000000 */
[----:B------:R-:W-:Y:S02]  /*0db0*/  FSEL R11, R7, R5, P0 ;  /* 0x00000005070b7208 */ /* 0x000fe40000000000 */
[----:B------:R-:W-:Y:S01]  /*0dc0*/  ISETP.GT.AND P0, PT, R8, 0x1d, PT ;  /* 0x0000001d0800780c */ /* 0x000fe20003f04270 */
[----:B------:R-:W-:Y:S01]  /*0dd0*/  SHFL.DOWN PT, R4, R6, 0x2, 0x1f ;  /* 0x08401f0006047f89 */ /* 0x000fe200000e0000 */
[----:B------:R-:W-:Y:S01]  /*0de0*/  @!P2 MOV R2, 0x400 ;  /* 0x000004000002a802 */ /* 0x000fe20000000f00 */
[----:B------:R-:W-:Y:S01]  /*0df0*/  IMAD.MOV.U32 R7, RZ, RZ, R11 ;  /* 0x000000ffff077224 */ /* 0x000fe200078e000b */
[----:B------:R-:W-:Y:S01]  /*0e00*/  @!P2 SHF.R.U32.HI R0, RZ, 0x2, R3 ;  /* 0x00000002ff00a819 */ /* 0x000fe20000011603 */
[----:B------:R-:W0:Y:S03]  /*0e10*/  SHFL.DOWN PT, R5, R11, 0x2, 0x1f ;  /* 0x08401f000b057f89 */ /* 0x000e2600000e0000 */
[----:B------:R-:W-:Y:S01]  /*0e20*/  @!P2 LOP3.LUT R0, R0, 0xf8, RZ, 0xc0, !PT ;  /* 0x000000f80000a812 */ /* 0x000fe200078ec0ff */
[----:B------:R-:W1:Y:S01]  /*0e30*/  @!P2 S2R R9, SR_CgaCtaId ;  /* 0x000000000009a919 */ /* 0x000e620000008800 */
[----:B0-----:R-:W-:-:S06]  /*0e40*/  DSETP.GEU.AND P1, PT, R6, R4, PT ;  /* 0x000000040600722a */ /* 0x001fcc0003f2e000 */
[----:B------:R-:W-:Y:S02]  /*0e50*/  @!P0 FSEL R6, R4, R6, !P1 ;  /* 0x0000000604068208 */ /* 0x000fe40004800000 */
[----:B------:R-:W-:Y:S02]  /*0e60*/  @!P0 FSEL R11, R5, R11, !P1 ;  /* 0x0000000b050b8208 */ /* 0x000fe40004800000 */
[----:B------:R-:W-:Y:S01]  /*0e70*/  ISETP.GT.AND P0, PT, R8, 0x1b, PT ;  /* 0x0000001b0800780c */ /* 0x000fe20003f04270 */
[----:B------:R-:W-:Y:S02]  /*0e80*/  SHFL.DOWN PT, R4, R6, 0x4, 0x1f ;  /* 0x08801f0006047f89 */ /* 0x000fe400000e0000 */
[----:B------:R-:W-:Y:S02]  /*0e90*/  IMAD.MOV.U32 R7, RZ, RZ, R11 ;  /* 0x000000ffff077224 */ /* 0x000fe400078e000b */
[----:B------:R-:W0:Y:S04]  /*0ea0*/  SHFL.DOWN PT, R5, R11, 0x4, 0x1f ;  /* 0x08801f000b057f89 */ /* 0x000e2800000e0000 */
        /* <DEDUP_REMOVED lines=14> */
[----:B0-----:R-:W-:Y:S01]  /*0f90*/  DSETP.GEU.AND P0, PT, R6, R4, PT ;  /* 0x000000040600722a */ /* 0x001fe20003f0e000 */
[----:B-1----:R-:W-:-:S05]  /*0fa0*/  @!P2 LEA R7, R9, R2, 0x18 ;  /* 0x000000020907a211 */ /* 0x002fca00078ec0ff */
[----:B------:R-:W-:Y:S01]  /*0fb0*/  FSEL R4, R4, R6, !P0 ;  /* 0x0000000604047208 */ /* 0x000fe20004000000 */
[----:B------:R-:W-:Y:S01]  /*0fc0*/  @!P2 IMAD.IADD R9, R0, 0x1, R7 ;  /* 0x000000010009a824 */ /* 0x000fe200078e0207 */
[----:B------:R-:W-:Y:S02]  /*0fd0*/  FSEL R5, R5, R11, !P0 ;  /* 0x0000000b05057208 */ /* 0x000fe40004000000 */
[----:B------:R-:W-:Y:S02]  /*0fe0*/  ISETP.NE.AND P0, PT, R3, RZ, PT ;  /* 0x000000ff0300720c */ /* 0x000fe40003f05270 */
[----:B------:R-:W-:Y:S01]  /*0ff0*/  FSEL R6, R6, R4, P1 ;  /* 0x0000000406067208 */ /* 0x000fe20000800000 */
[----:B------:R3:W-:Y:S01]  /*1000*/  @!P2 STS.64 [R9+0x8], R4 ;  /* 0x000008040900a388 */ /* 0x0007e20000000a00 */
[----:B------:R-:W-:Y:S01]  /*1010*/  FSEL R7, R11, R5, P1 ;  /* 0x000000050b077208 */ /* 0x000fe20000800000 */
[----:B------:R-:W-:Y:S08]  /*1020*/  BAR.SYNC.DEFER_BLOCKING 0x0 ;  /* 0x0000000000007b1d */ /* 0x000ff00000010000 */
[----:B------:R-:W-:Y:S05]  /*1030*/  @P0 BRA `(.L_x_17) ;  /* 0x0000004800f40947 */ /* 0x000fea0003800000 */
[----:B------:R-:W0:Y:S01]  /*1040*/  S2UR UR5, SR_CgaCtaId ;  /* 0x00000000000579c3 */ /* 0x000e220000008800 */
[----:B------:R-:W-:Y:S02]  /*1050*/  UMOV UR4, 0x400 ;  /* 0x0000040000047882 */ /* 0x000fe40000000000 */
[----:B0-----:R-:W-:-:S09]  /*1060*/  ULEA UR4, UR5, UR4, 0x18 ;  /* 0x0000000405047291 */ /* 0x001fd2000f8ec0ff */
[----:B---3--:R-:W0:Y:S04]  /*1070*/  LDS.128 R8, [UR4+0x10] ;  /* 0x00001004ff087984 */ /* 0x008e280008000c00 */
[----:B------:R-:W1:Y:S01]  /*1080*/  LDS.128 R12, [UR4+0x20] ;  /* 0x00002004ff0c7984 */ /* 0x000e620008000c00 */
[----:B0-----:R-:W-:-:S06]  /*1090*/  DSETP.GEU.AND P1, PT, R6, R8, PT ;  /* 0x000000080600722a */ /* 0x001fcc0003f2e000 */
[----:B------:R-:W-:Y:S02]  /*10a0*/  FSEL R2, R8, R6, !P1 ;  /* 0x0000000608027208 */ /* 0x000fe40004800000 */
[----:B------:R-:W-:Y:S02]  /*10b0*/  FSEL R3, R9, R7, !P1 ;  /* 0x0000000709037208 */ /* 0x000fe40004800000 */
[----:B------:R-:W0:Y:S04]  /*10c0*/  LDS.128 R4, [UR4+0x30] ;  /* 0x00003004ff047984 */ /* 0x000e280008000c00 */
[----:B------:R-:W-:-:S06]  /*10d0*/  DSETP.GEU.AND P1, PT, R2, R10, PT ;  /* 0x0000000a0200722a */ /* 0x000fcc0003f2e000 */
[----:B------:R-:W-:Y:S02]  /*10e0*/  FSEL R2, R10, R2, !P1 ;  /* 0x000000020a027208 */ /* 0x000fe40004800000 */
[----:B------:R-:W-:-:S06]  /*10f0*/  FSEL R3, R11, R3, !P1 ;  /* 0x000000030b037208 */ /* 0x000fcc0004800000 */
[----:B-1----:R-:W-:-:S06]  /*1100*/  DSETP.GEU.AND P1, PT, R2, R12, PT ;  /* 0x0000000c0200722a */ /* 0x002fcc0003f2e000 */
[----:B------:R-:W-:Y:S02]  /*1110*/  FSEL R8, R12, R2, !P1 ;  /* 0x000000020c087208 */ /* 0x000fe40004800000 */
[----:B------:R-:W-:Y:S02]  /*1120*/  FSEL R9, R13, R3, !P1 ;  /* 0x000000030d097208 */ /* 0x000fe40004800000 */
[----:B------:R-:W1:Y:S04]  /*1130*/  LDS.64 R2, [UR4+0x40] ;  /* 0x00004004ff027984 */ /* 0x000e680008000a00 */
[----:B------:R-:W-:-:S06]  /*1140*/  DSETP.GEU.AND P1, PT, R8, R14, PT ;  /* 0x0000000e0800722a */ /* 0x000fcc0003f2e000 */
[----:B------:R-:W-:Y:S02]  /*1150*/  FSEL R8, R14, R8, !P1 ;  /* 0x000000080e087208 */ /* 0x000fe40004800000 */
[----:B------:R-:W-:-:S06]  /*1160*/  FSEL R9, R15, R9, !P1 ;  /* 0x000000090f097208 */ /* 0x000fcc0004800000 */
[----:B0-----:R-:W-:-:S06]  /*1170*/  DSETP.GEU.AND P1, PT, R8, R4, PT ;  /* 0x000000040800722a */ /* 0x001fcc0003f2e000 */
[----:B------:R-:W-:Y:S02]  /*1180*/  FSEL R4, R4, R8, !P1 ;  /* 0x0000000804047208 */ /* 0x000fe40004800000 */
[----:B------:R-:W-:-:S06]  /*1190*/  FSEL R5, R5, R9, !P1 ;  /* 0x0000000905057208 */ /* 0x000fcc0004800000 */
[----:B------:R-:W-:-:S06]  /*11a0*/  DSETP.GEU.AND P1, PT, R4, R6, PT ;  /* 0x000000060400722a */ /* 0x000fcc0003f2e000 */
[----:B------:R-:W-:Y:S02]  /*11b0*/  FSEL R4, R6, R4, !P1 ;  /* 0x0000000406047208 */ /* 0x000fe40004800000 */
[----:B------:R-:W-:-:S06]  /*11c0*/  FSEL R5, R7, R5, !P1 ;  /* 0x0000000507057208 */ /* 0x000fcc0004800000 */
[----:B-1----:R-:W-:-:S06]  /*11d0*/  DSETP.GEU.AND P1, PT, R4, R2, PT ;  /* 0x000000020400722a */ /* 0x002fcc0003f2e000 */
[----:B------:R-:W-:Y:S02]  /*11e0*/  FSEL R6, R2, R4, !P1 ;  /* 0x0000000402067208 */ /* 0x000fe40004800000 */
[----:B------:R-:W-:Y:S01]  /*11f0*/  FSEL R7, R3, R5, !P1 ;  /* 0x0000000503077208 */ /* 0x000fe20004800000 */
[----:B------:R-:W-:Y:S06]  /*1200*/  BRA `(.L_x_17) ;  /* 0x0000004800807947 */ /* 0x000fec0003800000 */
.L_x_16:
[----:B------:R-:W-:Y:S01]  /*1210*/  LOP3.LUT R0, R3, 0x3e0, RZ, 0xc0, !PT ;  /* 0x000003e003007812 */ /* 0x000fe200078ec0ff */
[----:B------:R-:W0:Y:S03]  /*1220*/  S2R R10, SR_LANEID ;  /* 0x00000000000a7919 */ /* 0x000e260000000000 */
[----:B------:R-:W-:Y:S01]  /*1230*/  LOP3.LUT R9, RZ, R0, RZ, 0x33, !PT ;  /* 0x00000000ff097212 */ /* 0x000fe200078e33ff */
[----:B------:R-:W-:-:S04]  /*1240*/  VIADD R5, R0, 0x20 ;  /* 0x0000002000057836 */ /* 0x000fc80000000000 */
[----:B------:R-:W-:Y:S01]  /*1250*/  IMAD.IADD R9, R9, 0x1, R4 ;  /* 0x0000000109097824 */ /* 0x000fe200078e0204 */
[----:B------:R-:W-:-:S04]  /*1260*/  ISETP.GT.AND P0, PT, R5, R4, PT ;  /* 0x000000040500720c */ /* 0x000fc80003f04270 */
[----:B------:R-:W-:-:S05]  /*1270*/  SEL R5, R9, 0x1f, P0 ;  /* 0x0000001f09057807 */ /* 0x000fca0000000000 */
[----:B-----5:R-:W-:Y:S04]  /*1280*/  SHFL.DOWN PT, R8, R6, 0x1, R5 ;  /* 0x0820000006087989 */ /* 0x020fe800000e0005 */
[----:B------:R-:W1:Y:S01]  /*1290*/  SHFL.DOWN PT, R9, R7, 0x1, R5 ;  /* 0x0820000007097989 */ /* 0x000e6200000e0005 */
[C---:B0-----:R-:W-:Y:S01]  /*12a0*/  ISETP.GE.AND P0, PT, R10.reuse, R5, PT ;  /* 0x000000050a00720c */ /* 0x041fe20003f06270 */
[----:B------:R-:W-:Y:S01]  /*12b0*/  VIADD R0, R10, 0x2 ;  /* 0x000000020a007836 */ /* 0x000fe20000000000 */
[----:B-1----:R-:W-:-:S06]  /*12c0*/  DSETP.GEU.AND P1, PT, R6, R8, PT ;  /* 0x000000080600722a */ /* 0x002fcc0003f2e000 */
[-C--:B------:R-:W-:Y:S02]  /*12d0*/  FSEL R11, R8, R6.reuse, !P1 ;  /* 0x00000006080b7208 */ /* 0x080fe40004800000 */
[-C--:B------:R-:W-:Y:S02]  /*12e0*/  FSEL R9, R9, R7.reuse, !P1 ;  /* 0x0000000709097208 */ /* 0x080fe40004800000 */
[----:B------:R-:W-:Y:S02]  /*12f0*/  FSEL R2, R11, R6, !P0 ;  /* 0x000000060b027208 */ /* 0x000fe40004000000 */
[----:B------:R-:W-:Y:S02]  /*1300*/  FSEL R11, R9, R7, !P0 ;  /* 0x00000007090b7208 */ /* 0x000fe40004000000 */
[----:B------:R-:W-:Y:S01]  /*1310*/  ISETP.GT.AND P0, PT, R0, R5, PT ;  /* 0x000000050000720c */ /* 0x000fe20003f04270 */
[----:B------:R-:W-:Y:S01]  /*1320*/  SHFL.DOWN PT, R8, R2, 0x2, R5 ;  /* 0x0840000002087989 */ /* 0x000fe200000e0005 */
[----:B------:R-:W-:-:S02]  /*1330*/  IMAD.MOV.U32 R6, RZ, RZ, R2 ;  /* 0x000000ffff067224 */ /* 0x000fc400078e0002 */
[----:B------:R-:W-:Y:S01]  /*1340*/  IMAD.MOV.U32 R7, RZ, RZ, R11 ;  /* 0x000000ffff077224 */ /* 0x000fe200078e000b */
[----:B------:R-:W0:Y:S01]  /*1350*/  SHFL.DOWN PT, R9, R11, 0x2, R5 ;  /* 0x084000000b097989 */ /* 0x000e2200000e0005 */
[----:B------:R-:W-:-:S04]  /*1360*/  VIADD R0, R10, 0x4 ;  /* 0x000000040a007836 */ /* 0x000fc80000000000 */
[----:B0-----:R-:W-:-:S06]  /*1370*/  DSETP.GEU.AND P1, PT, R6, R8, PT ;  /* 0x000000080600722a */ /* 0x001fcc0003f2e000 */
[----:B------:R-:W-:Y:S02]  /*1380*/  @!P0 FSEL R2, R8, R2, !P1 ;  /* 0x0000000208028208 */ /* 0x000fe40004800000 */
[----:B------:R-:W-:Y:S02]  /*1390*/  @!P0 FSEL R11, R9, R11, !P1 ;  /* 0x0000000b090b8208 */ /* 0x000fe40004800000 */
[----:B------:R-:W-:Y:S01]  /*13a0*/  ISETP.GT.AND P0, PT, R0, R5, PT ;  /* 0x000000050000720c */ /* 0x000fe20003f04270 */
[----:B------:R-:W-:Y:S01]  /*13b0*/  SHFL.DOWN PT, R6, R2, 0x4, R5 ;  /* 0x0880000002067989 */ /* 0x000fe200000e0005 */
[----:B------:R-:W-:Y:S02]  /*13c0*/  IMAD.MOV.U32 R8, RZ, RZ, R2 ;  /* 0x000000ffff087224 */ /* 0x000fe400078e0002 */
        /* <DEDUP_REMOVED lines=8> */
[----:B------:R-:W-:Y:S01]  /*1450*/  IMAD.MOV.U32 R8, RZ, RZ, R2 ;  /* 0x000000ffff087224 */ /* 0x000fe200078e0002 */
[C---:B------:R-:W-:Y:S01]  /*1460*/  ISETP.NE.AND P0, PT, R10.reuse, RZ, PT ;  /* 0x000000ff0a00720c */ /* 0x040fe20003f05270 */
[----:B------:R-:W-:Y:S01]  /*1470*/  IMAD.MOV.U32 R9, RZ, RZ, R11 ;  /* 0x000000ffff097224 */ /* 0x000fe200078e000b */
[----:B------:R-:W0:Y:S01]  /*1480*/  SHFL.DOWN PT, R7, R11, 0x8, R5 ;  /* 0x090000000b077989 */ /* 0x000e2200000e0005 */
[----:B------:R-:W-:-:S10]  /*1490*/  VIADD R0, R10, 0x10 ;  /* 0x000000100a007836 */ /* 0x000fd40000000000 */
[----:B------:R-:W1:Y:S01]  /*14a0*/  @!P0 S2R R13, SR_CgaCtaId ;  /* 0x00000000000d8919 */ /* 0x000e620000008800 */
[----:B0-----:R-:W-:-:S06]  /*14b0*/  DSETP.GEU.AND P2, PT, R8, R6, PT ;  /* 0x000000060800722a */ /* 0x001fcc0003f4e000 */
[----:B------:R-:W-:Y:S02]  /*14c0*/  @!P1 FSEL R2, R6, R2, !P2 ;  /* 0x0000000206029208 */ /* 0x000fe40005000000 */
[----:B------:R-:W-:Y:S02]  /*14d0*/  @!P1 FSEL R11, R7, R11, !P2 ;  /* 0x0000000b070b9208 */ /* 0x000fe40005000000 */
[----:B------:R-:W-:Y:S01]  /*14e0*/  ISETP.GT.AND P1, PT, R0, R5, PT ;  /* 0x000000050000720c */ /* 0x000fe20003f24270 */
[----:B------:R-:W-:Y:S01]  /*14f0*/  SHFL.DOWN PT, R6, R2, 0x10, R5 ;  /* 0x0a00000002067989 */ /* 0x000fe200000e0005 */
[----:B------:R-:W-:Y:S01]  /*1500*/  IMAD.MOV.U32 R8, RZ, RZ, R2 ;  /* 0x000000ffff087224 */ /* 0x000fe200078e0002 */
[----:B------:R-:W-:Y:S01]  /*1510*/  @!P0 SHF.R.U32.HI R0, RZ, 0x2, R3 ;  /* 0x00000002ff008819 */ /* 0x000fe20000011603 */
[----:B------:R-:W-:Y:S01]  /*1520*/  IMAD.MOV.U32 R9, RZ, RZ, R11 ;  /* 0x000000ffff097224 */ /* 0x000fe200078e000b */
[----:B------:R-:W0:Y:S02]  /*1530*/  SHFL.DOWN PT, R7, R11, 0x10, R5 ;  /* 0x0a0000000b077989 */ /* 0x000e2400000e0005 */
[----:B------:R-:W-:-:S03]  /*1540*/  @!P0 LOP3.LUT R0, R0, 0xf8, RZ, 0xc0, !PT ;  /* 0x000000f800008812 */ /* 0x000fc600078ec0ff */
[----:B0-----:R-:W-:Y:S01]  /*1550*/  DSETP.GEU.AND P2, PT, R8, R6, PT ;  /* 0x000000060800722a */ /* 0x001fe20003f4e000 */
[----:B------:R-:W-:-:S04]  /*1560*/  @!P0 MOV R8, 0x400 ;  /* 0x0000040000088802 */ /* 0x000fc80000000f00 */
[----:B-1----:R-:W-:Y:S02]  /*1570*/  @!P0 LEA R13, R13, R8, 0x18 ;  /* 0x000000080d0d8211 */ /* 0x002fe400078ec0ff */
[----:B------:R-:W-:Y:S02]  /*1580*/  @!P1 FSEL R2, R6, R2, !P2 ;  /* 0x0000000206029208 */ /* 0x000fe40005000000 */
[----:B------:R-:W-:Y:S01]  /*1590*/  @!P1 FSEL R11, R7, R11, !P2 ;  /* 0x0000000b070b9208 */ /* 0x000fe20005000000 */
[----:B------:R-:W-:Y:S02]  /*15a0*/  @!P0 IMAD.IADD R13, R0, 0x1, R13 ;  /* 0x00000001000d8824 */ /* 0x000fe400078e020d */
[----:B------:R-:W-:Y:S02]  /*15b0*/  IMAD.MOV.U32 R6, RZ, RZ, R2 ;  /* 0x000000ffff067224 */ /* 0x000fe400078e0002 */
[----:B------:R-:W-:-:S05]  /*15c0*/  IMAD.MOV.U32 R7, RZ, RZ, R11 ;  /* 0x000000ffff077224 */ /* 0x000fca00078e000b */
[----:B------:R3:W-:Y:S01]  /*15d0*/  @!P0 STS.64 [R13+0x8], R6 ;  /* 0x000008060d008388 */ /* 0x0007e20000000a00 */
[----:B------:R-:W-:Y:S01]  /*15e0*/  BAR.SYNC.DEFER_BLOCKING 0x0 ;  /* 0x0000000000007b1d */ /* 0x000fe20000010000 */
[----:B------:R-:W-:-:S13]  /*15f0*/  ISETP.NE.AND P0, PT, R3, RZ, PT ;  /* 0x000000ff0300720c */ /* 0x000fda0003f05270 */
[----:B---3--:R-:W-:Y:S05]  /*1600*/  @P0 BRA `(.L_x_17) ;  /* 0x0000004400800947 */ /* 0x008fea0003800000 */
[----:B------:R-:W0:Y:S01]  /*1610*/  S2UR UR5, SR_CgaCtaId ;  /* 0x00000000000579c3 */ /* 0x000e220000008800 */
[----:B------:R-:W-:Y:S01]  /*1620*/  UMOV UR4, 0x400 ;  /* 0x0000040000047882 */ /* 0x000fe20000000000 */
[----:B------:R-:W-:Y:S01]  /*1630*/  ISETP.GT.AND P2, PT, R4, 0x20, PT ;  /* 0x000000200400780c */ /* 0x000fe20003f44270 */
[----:B0-----:R-:W-:-:S09]  /*1640*/  ULEA UR4, UR5, UR4, 0x18 ;  /* 0x0000000405047291 */ /* 0x001fd2000f8ec0ff */
[----:B------:R-:W0:Y:S04]  /*1650*/  LDS.128 R16, [UR4+0x10] ;  /* 0x00001004ff107984 */ /* 0x000e280008000c00 */
[----:B------:R-:W1:Y:S04]  /*1660*/  LDS.128 R12, [UR4+0x20] ;  /* 0x00002004ff0c7984 */ /* 0x000e680008000c00 */
[----:B------:R-:W2:Y:S01]  /*1670*/  LDS.128 R8, [UR4+0x30] ;  /* 0x00003004ff087984 */ /* 0x000ea20008000c00 */
[----:B0-----:R-:W-:-:S06]  /*1680*/  DSETP.GEU.AND P1, PT, R6, R16, PT ;  /* 0x000000100600722a */ /* 0x001fcc0003f2e000 */
[-C--:B------:R-:W-:Y:S02]  /*1690*/  FSEL R3, R16, R6.reuse, !P1 ;  /* 0x0000000610037208 */ /* 0x080fe40004800000 */
[-C--:B------:R-:W-:Y:S02]  /*16a0*/  FSEL R17, R17, R7.reuse, !P1 ;  /* 0x0000000711117208 */ /* 0x080fe40004800000 */
[----:B------:R-:W-:Y:S02]  /*16b0*/  FSEL R6, R3, R6, P2 ;  /* 0x0000000603067208 */ /* 0x000fe40001000000 */
[----:B------:R-:W-:Y:S02]  /*16c0*/  FSEL R7, R17, R7, P2 ;  /* 0x0000000711077208 */ /* 0x000fe40001000000 */
[C---:B------:R-:W-:Y:S01]  /*16d0*/  ISETP.GT.AND P1, PT, R4.reuse, 0x40, PT ;  /* 0x000000400400780c */ /* 0x040fe20003f24270 */
[----:B------:R-:W-:Y:S01]  /*16e0*/  IMAD.MOV.U32 R2, RZ, RZ, R6 ;  /* 0x000000ffff027224 */ /* 0x000fe200078e0006 */
[----:B------:R-:W-:Y:S01]  /*16f0*/  ISETP.GT.AND P2, PT, R4, 0x60, PT ;  /* 0x000000600400780c */ /* 0x000fe20003f44270 */
[----:B------:R-:W-:-:S06]  /*1700*/  IMAD.MOV.U32 R3, RZ, RZ, R7 ;  /* 0x000000ffff037224 */ /* 0x000fcc00078e0007 */
[----:B------:R-:W-:-:S06]  /*1710*/  DSETP.GEU.AND P3, PT, R2, R18, PT ;  /* 0x000000120200722a */ /* 0x000fcc0003f6e000 */
[----:B------:R-:W-:Y:S02]  /*1720*/  @P1 FSEL R6, R18, R6, !P3 ;  /* 0x0000000612061208 */ /* 0x000fe40005800000 */
[----:B------:R-:W-:Y:S02]  /*1730*/  @P1 FSEL R7, R19, R7, !P3 ;  /* 0x0000000713071208 */ /* 0x000fe40005800000 */
[----:B------:R-:W-:Y:S01]  /*1740*/  ISETP.GT.AND P1, PT, R4, 0x80, PT ;  /* 0x000000800400780c */ /* 0x000fe20003f24270 */
[----:B------:R-:W-:Y:S02]  /*1750*/  IMAD.MOV.U32 R2, RZ, RZ, R6 ;  /* 0x000000ffff027224 */ /* 0x000fe400078e0006 */
[----:B------:R-:W-:-:S06]  /*1760*/  IMAD.MOV.U32 R3, RZ, RZ, R7 ;  /* 0x000000ffff037224 */ /* 0x000fcc00078e0007 */
[----:B-1----:R-:W-:Y:S01]  /*1770*/  DSETP.GEU.AND P3, PT, R2, R12, PT ;  /* 0x0000000c0200722a */ /* 0x002fe20003f6e000 */
[----:B------:R-:W0:Y:S05]  /*1780*/  LDS.64 R2, [UR4+0x40] ;  /* 0x00004004ff027984 */ /* 0x000e2a0008000a00 */
[----:B------:R-:W-:Y:S02]  /*1790*/  @P2 FSEL R6, R12, R6, !P3 ;  /* 0x000000060c062208 */ /* 0x000fe40005800000 */
[----:B------:R-:W-:Y:S02]  /*17a0*/  @P2 FSEL R7, R13, R7, !P3 ;  /* 0x000000070d072208 */ /* 0x000fe40005800000 */
[----:B------:R-:W-:-:S04]  /*17b0*/  ISETP.GT.AND P2, PT, R4, 0xa0, PT ;  /* 0x000000a00400780c */ /* 0x000fc80003f44270 */
[----:B------:R-:W-:-:S06]  /*17c0*/  DSETP.GEU.AND P3, PT, R6, R14, PT ;  /* 0x0000000e0600722a */ /* 0x000fcc0003f6e000 */
[----:B------:R-:W-:Y:S02]  /*17d0*/  @P1 FSEL R6, R14, R6, !P3 ;  /* 0x000000060e061208 */ /* 0x000fe40005800000 */
[----:B------:R-:W-:Y:S02]  /*17e0*/  @P1 FSEL R7, R15, R7, !P3 ;  /* 0x000000070f071208 */ /* 0x000fe40005800000 */
[----:B------:R-:W-:-:S04]  /*17f0*/  ISETP.GT.AND P1, PT, R4, 0xc0, PT ;  /* 0x000000c00400780c */ /* 0x000fc80003f24270 */
[----:B--2---:R-:W-:-:S06]  /*1800*/  DSETP.GEU.AND P3, PT, R6, R8, PT ;  /* 0x000000080600722a */ /* 0x004fcc0003f6e000 */
[----:B------:R-:W-:Y:S02]  /*1810*/  @P2 FSEL R6, R8, R6, !P3 ;  /* 0x0000000608062208 */ /* 0x000fe40005800000 */
[----:B------:R-:W-:Y:S02]  /*1820*/  @P2 FSEL R7, R9, R7, !P3 ;  /* 0x0000000709072208 */ /* 0x000fe40005800000 */
[----:B------:R-:W-:-:S04]  /*1830*/  ISETP.GT.AND P2, PT, R4, 0xe0, PT ;  /* 0x000000e00400780c */ /* 0x000fc80003f44270 */
[----:B------:R-:W-:-:S06]  /*1840*/  DSETP.GEU.AND P3, PT, R6, R10, PT ;  /* 0x0000000a0600722a */ /* 0x000fcc0003f6e000 */
[----:B------:R-:W-:Y:S02]  /*1850*/  @P1 FSEL R6, R10, R6, !P3 ;  /* 0x000000060a061208 */ /* 0x000fe40005800000 */
[----:B------:R-:W-:-:S03]  /*1860*/  @P1 FSEL R7, R11, R7, !P3 ;  /* 0x000000070b071208 */ /* 0x000fc60005800000 */
[----:B------:R-:W-:Y:S02]  /*1870*/  IMAD.MOV.U32 R4, RZ, RZ, R6 ;  /* 0x000000ffff047224 */ /* 0x000fe400078e0006 */
[----:B------:R-:W-:-:S06]  /*1880*/  IMAD.MOV.U32 R5, RZ, RZ, R7 ;  /* 0x000000ffff057224 */ /* 0x000fcc00078e0007 */
[----:B0-----:R-:W-:-:S06]  /*1890*/  DSETP.GEU.AND P1, PT, R4, R2, PT ;  /* 0x000000020400722a */ /* 0x001fcc0003f2e000 */
[----:B------:R-:W-:Y:S02]  /*18a0*/  @P2 FSEL R6, R2, R6, !P1 ;  /* 0x0000000602062208 */ /* 0x000fe40004800000 */
[----:B------:R-:W-:Y:S01]  /*18b0*/  @P2 FSEL R7, R3, R7, !P1 ;  /* 0x0000000703072208 */ /* 0x000fe20004800000 */
[----:B------:R-:W-:Y:S06]  /*18c0*/  BRA `(.L_x_17) ;  /* 0x0000004000d07947 */ /* 0x000fec0003800000 */
.L_x_3:
[----:B------:R-:W0:Y:S01]  /*18d0*/  S2R R0, SR_TID.X ;  /* 0x0000000000007919 */ /* 0x000e220000002100 */
[----:B------:R-:W1:Y:S02]  /*18e0*/  LDCU.64 UR4, c[0x0][0x380] ;  /* 0x00007000ff0477ac */ /* 0x000e640008000a00 */
[----:B-1----:R-:W-:Y:S02]  /*18f0*/  IMAD.U32 R2, RZ, RZ, UR4 ;  /* 0x00000004ff027e24 */ /* 0x002fe4000f8e00ff */
[----:B------:R-:W-:Y:S02]  /*1900*/  IMAD.U32 R3, RZ, RZ, UR5 ;  /* 0x00000005ff037e24 */ /* 0x000fe4000f8e00ff */
[----:B0-----:R-:W-:-:S04]  /*1910*/  IMAD.SHL.U32 R5, R0, 0x4, RZ ;  /* 0x0000000400057824 */ /* 0x001fc800078e00ff */
[----:B------:R-:W-:-:S05]  /*1920*/  IMAD.WIDE.U32 R6, R5, 0x8, R2 ;  /* 0x0000000805067825 */ /* 0x000fca00078e0002 */
[----:B------:R-:W2:Y:S04]  /*1930*/  LDG.E.128.CONSTANT R20, desc[UR6][R6.64] ;  /* 0x0000000606147981 */ /* 0x000ea8000c1e9d00 */
[----:B------:R-:W3:Y:S04]  /*1940*/  LDG.E.128.CONSTANT R12, desc[UR6][R6.64+0x10] ;  /* 0x00001006060c7981 */ /* 0x000ee8000c1e9d00 */
[----:B------:R-:W4:Y:S04]  /*1950*/  LDG.E.128.CONSTANT R8, desc[UR6][R6.64+0x2000] ;  /* 0x0020000606087981 */ /* 0x000f28000c1e9d00 */
[----:B------:R0:W5:Y:S01]  /*1960*/  LDG.E.128.CONSTANT R16, desc[UR6][R6.64+0x2010] ;  /* 0x0020100606107981 */ /* 0x000162000c1e9d00 */
[----:B------:R-:W-:Y:S01]  /*1970*/  ISETP.GE.U32.AND P1, PT, R4, 0x1000, PT ;  /* 0x000010000400780c */ /* 0x000fe20003f26070 */
[----:B------:R-:W-:Y:S01]  /*1980*/  UMOV UR4, 0x800 ;  /* 0x0000080000047882 */ /* 0x000fe20000000000 */
[----:B--2---:R-:W-:-:S06]  /*1990*/  DSETP.GEU.AND P0, PT, R20, R22, PT ;  /* 0x000000161400722a */ /* 0x004fcc0003f0e000 */
[----:B------:R-:W-:Y:S02]  /*19a0*/  FSEL R20, R22, R20, !P0 ;  /* 0x0000001416147208 */ /* 0x000fe40004000000 */
[----:B------:R-:W-:-:S06]  /*19b0*/  FSEL R21, R23, R21, !P0 ;  /* 0x0000001517157208 */ /* 0x000fcc0004000000 */
[----:B---3--:R-:W-:-:S06]  /*19c0*/  DSETP.GEU.AND P0, PT, R20, R12, PT ;  /* 0x0000000c1400722a */ /* 0x008fcc0003f0e000 */
[----:B------:R-:W-:Y:S02]  /*19d0*/  FSEL R12, R12, R20, !P0 ;  /* 0x000000140c0c7208 */ /* 0x000fe40004000000 */
[----:B------:R-:W-:-:S06]  /*19e0*/  FSEL R13, R13, R21, !P0 ;  /* 0x000000150d0d7208 */ /* 0x000fcc0004000000 */
[----:B------:R-:W-:-:S06]  /*19f0*/  DSETP.GEU.AND P0, PT, R12, R14, PT ;  /* 0x0000000e0c00722a */ /* 0x000fcc0003f0e000 */
[----:B------:R-:W-:Y:S02]  /*1a00*/  FSEL R12, R14, R12, !P0 ;  /* 0x0000000c0e0c7208 */ /* 0x000fe40004000000 */
[----:B------:R-:W-:-:S06]  /*1a10*/  FSEL R13, R15, R13, !P0 ;  /* 0x0000000d0f0d7208 */ /* 0x000fcc0004000000 */
[----:B----4-:R-:W-:-:S06]  /*1a20*/  DSETP.GEU.AND P0, PT, R12, R8, PT ;  /* 0x000000080c00722a */ /* 0x010fcc0003f0e000 */
[----:B0-----:R-:W-:Y:S02]  /*1a30*/  FSEL R6, R8, R12, !P0 ;  /* 0x0000000c08067208 */ /* 0x001fe40004000000 */
[----:B------:R-:W-:-:S06]  /*1a40*/  FSEL R7, R9, R13, !P0 ;  /* 0x0000000d09077208 */ /* 0x000fcc0004000000 */
[----:B------:R-:W-:-:S06]  /*1a50*/  DSETP.GEU.AND P0, PT, R6, R10, PT ;  /* 0x0000000a0600722a */ /* 0x000fcc0003f0e000 */
[----:B------:R-:W-:Y:S02]  /*1a60*/  FSEL R6, R10, R6, !P0 ;  /* 0x000000060a067208 */ /* 0x000fe40004000000 */
[----:B------:R-:W-:-:S06]  /*1a70*/  FSEL R7, R11, R7, !P0 ;  /* 0x000000070b077208 */ /* 0x000fcc0004000000 */
[----:B-----5:R-:W-:-:S06]  /*1a80*/  DSETP.GEU.AND P0, PT, R6, R16, PT ;  /* 0x000000100600722a */ /* 0x020fcc0003f0e000 */
[----:B------:R-:W-:Y:S02]  /*1a90*/  FSEL R6, R16, R6, !P0 ;  /* 0x0000000610067208 */ /* 0x000fe40004000000 */
[----:B------:R-:W-:-:S06]  /*1aa0*/  FSEL R7, R17, R7, !P0 ;  /* 0x0000000711077208 */ /* 0x000fcc0004000000 */
[----:B------:R-:W-:-:S06]  /*1ab0*/  DSETP.GEU.AND P0, PT, R6, R18, PT ;  /* 0x000000120600722a */ /* 0x000fcc0003f0e000 */
[----:B------:R-:W-:Y:S02]  /*1ac0*/  FSEL R6, R18, R6, !P0 ;  /* 0x0000000612067208 */ /* 0x000fe40004000000 */
[----:B------:R-:W-:Y:S01]  /*1ad0*/  FSEL R7, R19, R7, !P0 ;  /* 0x0000000713077208 */ /* 0x000fe20004000000 */
[----:B------:R-:W-:Y:S06]  /*1ae0*/  @!P1 BRA `(.L_x_18) ;  /* 0x0000000000a49947 */ /* 0x000fec0003800000 */
[----:B------:R-:W0:Y:S01]  /*1af0*/  LDC R24, c[0x0][0x390] ;  /* 0x0000e400ff187b82 */ /* 0x000e220000000800 */
[----:B------:R-:W-:Y:S01]  /*1b00*/  VIADD R25, R4, 0xfffff800 ;  /* 0xfffff80004197836 */ /* 0x000fe20000000000 */
[----:B------:R-:W-:-:S06]  /*1b10*/  UMOV UR4, 0x800 ;  /* 0x0000080000047882 */ /* 0x000fcc0000000000 */
[----:B------:R-:W1:Y:S02]  /*1b20*/  LDC.64 R2, c[0x0][0x380] ;  /* 0x0000e000ff027b82 */ /* 0x000e640000000a00 */
.L_x_20:
[----:B------:R-:W-:-:S04]  /*1b30*/  VIADD R27, R5, UR4 ;  /* 0x00000004051b7c36 */ /* 0x000fc80008000000 */
[----:B-1----:R-:W-:-:S05]  /*1b40*/  IMAD.WIDE.U32 R26, R27, 0x8, R2 ;  /* 0x000000081b1a7825 */ /* 0x002fca00078e0002 */
[----:B------:R-:W2:Y:S04]  /*1b50*/  LDG.E.128.CONSTANT R12, desc[UR6][R26.64] ;  /* 0x000000061a0c7981 */ /* 0x000ea8000c1e9d00 */
[----:B------:R-:W3:Y:S04]  /*1b60*/  LDG.E.128.CONSTANT R16, desc[UR6][R26.64+0x10] ;  /* 0x000010061a107981 */ /* 0x000ee8000c1e9d00 */
[----:B------:R-:W4:Y:S04]  /*1b70*/  LDG.E.128.CONSTANT R20, desc[UR6][R26.64+0x2000] ;  /* 0x002000061a147981 */ /* 0x000f28000c1e9d00 */
[----:B------:R-:W5:Y:S01]  /*1b80*/  LDG.E.128.CONSTANT R8, desc[UR6][R26.64+0x2010] ;  /* 0x002010061a087981 */ /* 0x000f62000c1e9d00 */
[----:B0-----:R-:W-:Y:S01]  /*1b90*/  IMAD.MOV.U32 R4, RZ, RZ, R24 ;  /* 0x000000ffff047224 */ /* 0x001fe200078e0018 */
[----:B--2---:R-:W-:-:S06]  /*1ba0*/  DSETP.GEU.AND P0, PT, R6, R12, PT ;  /* 0x0000000c0600722a */ /* 0x004fcc0003f0e000 */
[----:B------:R-:W-:Y:S02]  /*1bb0*/  FSEL R6, R12, R6, !P0 ;  /* 0x000000060c067208 */ /* 0x000fe40004000000 */
[----:B------:R-:W-:-:S06]  /*1bc0*/  FSEL R7, R13, R7, !P0 ;  /* 0x000000070d077208 */ /* 0x000fcc0004000000 */
[----:B------:R-:W-:-:S06]  /*1bd0*/  DSETP.GEU.AND P0, PT, R6, R14, PT ;  /* 0x0000000e0600722a */ /* 0x000fcc0003f0e000 */
        /* <DEDUP_REMOVED lines=14> */
[----:B-----5:R-:W-:-:S06]  /*1cc0*/  DSETP.GEU.AND P0, PT, R6, R8, PT ;  /* 0x000000080600722a */ /* 0x020fcc0003f0e000 */
[----:B------:R-:W-:Y:S01]  /*1cd0*/  FSEL R6, R8, R6, !P0 ;  /* 0x0000000608067208 */ /* 0x000fe20004000000 */
[----:B------:R-:W-:Y:S01]  /*1ce0*/  VIADD R8, R4, -UR4 ;  /* 0x8000000404087c36 */ /* 0x000fe20008000000 */
[----:B------:R-:W-:-:S04]  /*1cf0*/  FSEL R7, R9, R7, !P0 ;  /* 0x0000000709077208 */ /* 0x000fc80004000000 */
[----:B------:R-:W-:Y:S02]  /*1d00*/  ISETP.GE.AND P1, PT, R8, 0x800, PT ;  /* 0x000008000800780c */ /* 0x000fe40003f26270 */
[----:B------:R-:W-:-:S06]  /*1d10*/  DSETP.GEU.AND P0, PT, R6, R10, PT ;  /* 0x0000000a0600722a */ /* 0x000fcc0003f0e000 */
[----:B------:R-:W-:Y:S02]  /*1d20*/  FSEL R6, R10, R6, !P0 ;  /* 0x000000060a067208 */ /* 0x000fe40004000000 */
[----:B------:R-:W-:-:S03]  /*1d30*/  FSEL R7, R11, R7, !P0 ;  /* 0x000000070b077208 */ /* 0x000fc60004000000 */
[----:B------:R-:W-:Y:S05]  /*1d40*/  @!P1 BRA `(.L_x_19) ;  /* 0x0000000c00009947 */ /* 0x000fea0003800000 */
[----:B------:R-:W-:-:S06]  /*1d50*/  UIADD3 UR4, UPT, UPT, UR4, 0x800, URZ ;  /* 0x0000080004047890 */ /* 0x000fcc000fffe0ff */
[----:B------:R-:W-:-:S13]  /*1d60*/  ISETP.LT.AND P0, PT, R25, UR4, PT ;  /* 0x0000000419007c0c */ /* 0x000fda000bf01270 */
[----:B------:R-:W-:Y:S05]  /*1d70*/  @!P0 BRA `(.L_x_20) ;  /* 0xfffffffc006c8947 */ /* 0x000fea000383ffff */
.L_x_18:
[----:B------:R-:W-:-:S13]  /*1d80*/  ISETP.LE.AND P0, PT, R4, UR4, PT ;  /* 0x0000000404007c0c */ /* 0x000fda000bf03270 */
[----:B------:R-:W-:Y:S05]  /*1d90*/  @P0 BRA `(.L_x_19) ;  /* 0x0000000800ec0947 */ /* 0x000fea0003800000 */
[----:B------:R-:W-:Y:S01]  /*1da0*/  VIADD R41, R4, -UR4 ;  /* 0x8000000404297c36 */ /* 0x000fe20008000000 */
[----:B------:R-:W-:Y:S04]  /*1db0*/  BSSY.RECONVERGENT B1, `(.L_x_19) ;  /* 0x00000b9000017945 */ /* 0x000fe80003800200 */
[----:B------:R-:W-:-:S13]  /*1dc0*/  ISETP.GE.AND P0, PT, R0, R41, PT ;  /* 0x000000290000720c */ /* 0x000fda0003f06270 */
[----:B------:R-:W-:Y:S05]  /*1dd0*/  @P0 BRA `(.L_x_21) ;  /* 0x0000000800d80947 */ /* 0x000fea0003800000 */
[----:B------:R-:W-:Y:S01]  /*1de0*/  LOP3.LUT R5, RZ, R0, RZ, 0x33, !PT ;  /* 0x00000000ff057212 */ /* 0x000fe200078e33ff */
[----:B------:R-:W-:Y:S01]  /*1df0*/  BSSY.RECONVERGENT B2, `(.L_x_22) ;  /* 0x0000016000027945 */ /* 0x000fe20003800200 */
[----:B------:R-:W-:Y:S02]  /*1e00*/  IMAD.MOV.U32 R40, RZ, RZ, R0 ;  /* 0x000000ffff287224 */ /* 0x000fe400078e0000 */
[----:B------:R-:W-:-:S04]  /*1e10*/  IADD3 R4, PT, PT, R4, -UR4, R5 ;  /* 0x8000000404047c10 */ /* 0x000fc8000fffe005 */
[C---:B------:R-:W-:Y:S02]  /*1e20*/  LOP3.LUT R5, R4.reuse, 0x300, RZ, 0xc0, !PT ;  /* 0x0000030004057812 */ /* 0x040fe400078ec0ff */
[----:B------:R-:W-:Y:S02]  /*1e30*/  ISETP.GE.U32.AND P2, PT, R4, 0x300, PT ;  /* 0x000003000400780c */ /* 0x000fe40003f46070 */
[----:B------:R-:W-:-:S13]  /*1e40*/  ISETP.NE.AND P0, PT, R5, 0x300, PT ;  /* 0x000003000500780c */ /* 0x000fda0003f05270 */
[----:B------:R-:W-:Y:S05]  /*1e50*/  @!P0 BRA `(.L_x_23) ;  /* 0x00000000003c8947 */ /* 0x000fea0003800000 */
[----:B------:R-:W-:Y:S01]  /*1e60*/  LEA.HI R4, R4, 0x1, RZ, 0x18 ;  /* 0x0000000104047811 */ /* 0x000fe200078fc0ff */
[----:B------:R-:W-:Y:S02]  /*1e70*/  VIADD R9, R0, UR4 ;  /* 0x0000000400097c36 */ /* 0x000fe40008000000 */
[----:B------:R-:W-:Y:S01]  /*1e80*/  IMAD.MOV.U32 R40, RZ, RZ, R0 ;  /* 0x000000ffff287224 */ /* 0x000fe200078e0000 */
[----:B------:R-:W-:-:S05]  /*1e90*/  LOP3.LUT R4, R4, 0x3, RZ, 0xc0, !PT ;  /* 0x0000000304047812 */ /* 0x000fca00078ec0ff */
[----:B------:R-:W-:-:S07]  /*1ea0*/  IMAD.MOV R8, RZ, RZ, -R4 ;  /* 0x000000ffff087224 */ /* 0x000fce00078e0a04 */
.L_x_24:
[----:B------:R-:W-:-:S06]  /*1eb0*/  IMAD.WIDE.U32 R4, R9, 0x8, R2 ;  /* 0x0000000809047825 */ /* 0x000fcc00078e0002 */
[----:B------:R-:W2:Y:S01]  /*1ec0*/  LDG.E.64.CONSTANT R4, desc[UR6][R4.64] ;  /* 0x0000000604047981 */ /* 0x000ea2000c1e9b00 */
[----:B------:R-:W-:Y:S02]  /*1ed0*/  VIADD R8, R8, 0x1 ;  /* 0x0000000108087836 */ /* 0x000fe40000000000 */
[----:B------:R-:W-:Y:S02]  /*1ee0*/  VIADD R40, R40, 0x100 ;  /* 0x0000010028287836 */ /* 0x000fe40000000000 */
[----:B------:R-:W-:Y:S01]  /*1ef0*/  VIADD R9, R9, 0x100 ;  /* 0x0000010009097836 */ /* 0x000fe20000000000 */
[----:B------:R-:W-:Y:S01]  /*1f00*/  ISETP.NE.AND P1, PT, R8, RZ, PT ;  /* 0x000000ff0800720c */ /* 0x000fe20003f25270 */
[----:B--2---:R-:W-:-:S06]  /*1f10*/  DSETP.GEU.AND P0, PT, R6, R4, PT ;  /* 0x000000040600722a */ /* 0x004fcc0003f0e000 */
[----:B------:R-:W-:Y:S02]  /*1f20*/  FSEL R6, R4, R6, !P0 ;  /* 0x0000000604067208 */ /* 0x000fe40004000000 */
[----:B------:R-:W-:-:S04]  /*1f30*/  FSEL R7, R5, R7, !P0 ;  /* 0x0000000705077208 */ /* 0x000fc80004000000 */
[----:B------:R-:W-:Y:S05]  /*1f40*/  @P1 BRA `(.L_x_24) ;  /* 0xfffffffc00d81947 */ /* 0x000fea000383ffff */
.L_x_23:
[----:B------:R-:W-:Y:S05]  /*1f50*/  BSYNC.RECONVERGENT B2 ;  /* 0x0000000000027941 */ /* 0x000fea0003800200 */
.L_x_22:
[----:B------:R-:W-:Y:S05]  /*1f60*/  @!P2 BRA `(.L_x_21) ;  /* 0x000000080074a947 */ /* 0x000fea0003800000 */
[----:B------:R-:W0:Y:S01]  /*1f70*/  LDCU.64 UR8, c[0x0][0x380] ;  /* 0x00007000ff0877ac */ /* 0x000e220008000a00 */
[----:B------:R-:W-:Y:S01]  /*1f80*/  IMAD.IADD R9, R41, 0x1, -R40 ;  /* 0x0000000129097824 */ /* 0x000fe200078e0a28 */
[C---:B------:R-:W-:Y:S01]  /*1f90*/  IADD3 R5, P0, PT, R40.reuse, UR4, RZ ;  /* 0x0000000428057c10 */ /* 0x040fe2000ff1e0ff */
[----:B------:R-:W-:Y:S01]  /*1fa0*/  BSSY.RECONVERGENT B2, `(.L_x_25) ;  /* 0x0000059000027945 */ /* 0x000fe20003800200 */
[----:B------:R-:W-:Y:S02]  /*1fb0*/  VIADD R43, R40, UR4 ;  /* 0x00000004282b7c36 */ /* 0x000fe40008000000 */
[----:B------:R-:W-:Y:S01]  /*1fc0*/  ISETP.GT.AND P1, PT, R9, 0xc00, PT ;  /* 0x00000c000900780c */ /* 0x000fe20003f24270 */
[----:B------:R-:W-:Y:S01]  /*1fd0*/  IMAD.X R8, RZ, RZ, RZ, P0 ;  /* 0x000000ffff087224 */ /* 0x000fe200000e06ff */
[----:B0-----:R-:W-:-:S04]  /*1fe0*/  LEA R4, P0, R5, UR8, 0x3 ;  /* 0x0000000805047c11 */ /* 0x001fc8000f8018ff */
[----:B------:R-:W-:Y:S02]  /*1ff0*/  LEA.HI.X R5, R5, UR9, R8, 0x3, P0 ;  /* 0x0000000905057c11 */ /* 0x000fe400080f1c08 */
[----:B------:R-:W-:-:S05]  /*2000*/  IADD3 R4, P0, PT, R4, 0x1000, RZ ;  /* 0x0000100004047810 */ /* 0x000fca0007f1e0ff */
[----:B------:R-:W-:Y:S01]  /*2010*/  IMAD.X R5, RZ, RZ, R5, P0 ;  /* 0x000000ffff057224 */ /* 0x000fe200000e0605 */
[----:B------:R-:W-:Y:S01]  /*2020*/  PLOP3.LUT P0, PT, PT, PT, PT, 0x80, 0x8 ;  /* 0x000000000008781c */ /* 0x000fe20003f0f070 */
[----:B------:R-:W-:-:S12]  /*2030*/  @!P1 BRA `(.L_x_26) ;  /* 0x00000004003c9947 */ /* 0x000fd80003800000 */
[----:B------:R-:W-:Y:S01]  /*2040*/  PLOP3.LUT P0, PT, PT, PT, PT, 0x8, 0x80 ;  /* 0x000000000080781c */ /* 0x000fe20003f0e170 */
[----:B------:R-:W-:-:S12]  /*2050*/  VIADD R45, R41, 0xfffff400 ;  /* 0xfffff400292d7836 */ /* 0x000fd80000000000 */
.L_x_27:
[C---:B------:R-:W-:Y:S01]  /*2060*/  IMAD.WIDE.U32 R38, R43.reuse, 0x8, R2 ;  /* 0x000000082b267825 */ /* 0x040fe200078e0002 */
[----:B------:R-:W2:Y:S04]  /*2070*/  LDG.E.64.CONSTANT R8, desc[UR6][R4.64+-0x800] ;  /* 0xfff8000604087981 */ /* 0x000ea8000c1e9b00 */
[----:B------:R-:W3:Y:S04]  /*2080*/  LDG.E.64.CONSTANT R10, desc[UR6][R4.64] ;  /* 0x00000006040a7981 */ /* 0x000ee8000c1e9b00 */
[----:B------:R-:W4:Y:S01]  /*2090*/  LDG.E.64.CONSTANT R38, desc[UR6][R38.64] ;  /* 0x0000000626267981 */ /* 0x000f22000c1e9b00 */
[----:B------:R-:W-:-:S03]  /*20a0*/  VIADD R15, R43, 0x400 ;  /* 0x000004002b0f7836 */ /* 0x000fc60000000000 */
[----:B------:R-:W5:Y:S01]  /*20b0*/  LDG.E.64.CONSTANT R12, desc[UR6][R4.64+0x800] ;  /* 0x00080006040c7981 */ /* 0x000f62000c1e9b00 */
[----:B------:R-:W-:-:S03]  /*20c0*/  IMAD.WIDE.U32 R14, R15, 0x8, R2 ;  /* 0x000000080f0e7825 */ /* 0x000fc600078e0002 */
[----:B------:R-:W5:Y:S04]  /*20d0*/  LDG.E.64.CONSTANT R16, desc[UR6][R4.64+0x1800] ;  /* 0x0018000604107981 */ /* 0x000f68000c1e9b00 */
[----:B------:R-:W5:Y:S04]  /*20e0*/  LDG.E.64.CONSTANT R14, desc[UR6][R14.64] ;  /* 0x000000060e0e7981 */ /* 0x000f68000c1e9b00 */
[----:B------:R-:W5:Y:S01]  /*20f0*/  LDG.E.64.CONSTANT R18, desc[UR6][R4.64+0x2000] ;  /* 0x0020000604127981 */ /* 0x000f62000c1e9b00 */
        /* <DEDUP_REMOVED lines=11> */
[----:B------:R-:W5:Y:S04]  /*21b0*/  LDG.E.64.CONSTANT R34, desc[UR6][R4.64+0x6000] ;  /* 0x0060000604227981 */ /* 0x000f68000c1e9b00 */
[----:B------:R0:W5:Y:S01]  /*21c0*/  LDG.E.64.CONSTANT R36, desc[UR6][R4.64+0x6800] ;  /* 0x0068000604247981 */ /* 0x000162000c1e9b00 */
[----:B------:R-:W-:-:S05]  /*21d0*/  VIADD R40, R40, 0x1000 ;  /* 0x0000100028287836 */ /* 0x000fca0000000000 */
[----:B------:R-:W-:Y:S02]  /*21e0*/  ISETP.GE.AND P2, PT, R40, R45, PT ;  /* 0x0000002d2800720c */ /* 0x000fe40003f46270 */
[----:B0-----:R-:W-:Y:S01]  /*21f0*/  IADD3 R4, P3, PT, R4, 0x8000, RZ ;  /* 0x0000800004047810 */ /* 0x001fe20007f7e0ff */
[----:B------:R-:W-:-:S04]  /*2200*/  VIADD R43, R43, 0x1000 ;  /* 0x000010002b2b7836 */ /* 0x000fc80000000000 */
[----:B------:R-:W-:Y:S01]  /*2210*/  IMAD.X R5, RZ, RZ, R5, P3 ;  /* 0x000000ffff057224 */ /* 0x000fe200018e0605 */
[----:B----4-:R-:W-:-:S06]  /*2220*/  DSETP.GEU.AND P1, PT, R6, R38, PT ;  /* 0x000000260600722a */ /* 0x010fcc0003f2e000 */
[----:B------:R-:W-:Y:S02]  /*2230*/  FSEL R6, R38, R6, !P1 ;  /* 0x0000000626067208 */ /* 0x000fe40004800000 */
[----:B------:R-:W-:-:S06]  /*2240*/  FSEL R7, R39, R7, !P1 ;  /* 0x0000000727077208 */ /* 0x000fcc0004800000 */
[----:B--2---:R-:W-:-:S06]  /*2250*/  DSETP.GEU.AND P1, PT, R6, R8, PT ;  /* 0x000000080600722a */ /* 0x004fcc0003f2e000 */
[----:B------:R-:W-:Y:S02]  /*2260*/  FSEL R6, R8, R6, !P1 ;  /* 0x0000000608067208 */ /* 0x000fe40004800000 */
[----:B------:R-:W-:-:S06]  /*2270*/  FSEL R7, R9, R7, !P1 ;  /* 0x0000000709077208 */ /* 0x000fcc0004800000 */
[----:B---3--:R-:W-:-:S06]  /*2280*/  DSETP.GEU.AND P1, PT, R6, R10, PT ;  /* 0x0000000a0600722a */ /* 0x008fcc0003f2e000 */
[----:B------:R-:W-:Y:S02]  /*2290*/  FSEL R6, R10, R6, !P1 ;  /* 0x000000060a067208 */ /* 0x000fe40004800000 */
[----:B------:R-:W-:-:S06]  /*22a0*/  FSEL R7, R11, R7, !P1 ;  /* 0x000000070b077208 */ /* 0x000fcc0004800000 */
[----:B-----5:R-:W-:-:S06]  /*22b0*/  DSETP.GEU.AND P1, PT, R6, R12, PT ;  /* 0x0000000c0600722a */ /* 0x020fcc0003f2e000 */
        /* <DEDUP_REMOVED lines=39> */
.L_x_26:
[----:B------:R-:W-:Y:S05]  /*2530*/  BSYNC.RECONVERGENT B2 ;  /* 0x0000000000027941 */ /* 0x000fea0003800200 */
.L_x_25:
[----:B------:R-:W-:Y:S01]  /*2540*/  IMAD.IADD R8, R41, 0x1, -R40 ;  /* 0x0000000129087824 */ /* 0x000fe200078e0a28 */
[----:B------:R-:W-:Y:S04]  /*2550*/  BSSY.RECONVERGENT B2, `(.L_x_28) ;  /* 0x000002b000027945 */ /* 0x000fe80003800200 */
[----:B------:R-:W-:-:S13]  /*2560*/  ISETP.GT.AND P1, PT, R8, 0x400, PT ;  /* 0x000004000800780c */ /* 0x000fda0003f24270 */
[----:B------:R-:W-:Y:S05]  /*2570*/  @!P1 BRA `(.L_x_29) ;  /* 0x0000000000a09947 */ /* 0x000fea0003800000 */
        /* <DEDUP_REMOVED lines=9> */
[----:B------:R-:W5:Y:S04]  /*2610*/  LDG.E.64.CONSTANT R22, desc[UR6][R4.64+0x2000] ;  /* 0x0020000604167981 */ /* 0x000f68000c1e9b00 */
[----:B------:R0:W5:Y:S01]  /*2620*/  LDG.E.64.CONSTANT R8, desc[UR6][R4.64+0x2800] ;  /* 0x0028000604087981 */ /* 0x000162000c1e9b00 */
[----:B------:R-:W-:-:S02]  /*2630*/  VIADD R40, R40, 0x800 ;  /* 0x0000080028287836 */ /* 0x000fc40000000000 */
[----:B------:R-:W-:Y:S01]  /*2640*/  VIADD R43, R43, 0x800 ;  /* 0x000008002b2b7836 */ /* 0x000fe20000000000 */
[----:B0-----:R-:W-:-:S05]  /*2650*/  IADD3 R4, P2, PT, R4, 0x4000, RZ ;  /* 0x0000400004047810 */ /* 0x001fca0007f5e0ff */
        /* <DEDUP_REMOVED lines=22> */
[----:B------:R-:W-:Y:S01]  /*27c0*/  DSETP.GEU.AND P1, PT, R6, R8, PT ;  /* 0x000000080600722a */ /* 0x000fe20003f2e000 */
[----:B------:R-:W-:-:S05]  /*27d0*/  PLOP3.LUT P0, PT, PT, PT, PT, 0x8, 0x80 ;  /* 0x000000000080781c */ /* 0x000fca0003f0e170 */
[----:B------:R-:W-:Y:S02]  /*27e0*/  FSEL R6, R8, R6, !P1 ;  /* 0x0000000608067208 */ /* 0x000fe40004800000 */
[----:B------:R-:W-:-:S07]  /*27f0*/  FSEL R7, R9, R7, !P1 ;  /* 0x0000000709077208 */ /* 0x000fce0004800000 */
.L_x_29:
[----:B------:R-:W-:Y:S05]  /*2800*/  BSYNC.RECONVERGENT B2 ;  /* 0x0000000000027941 */ /* 0x000fea0003800200 */
.L_x_28:
[----:B------:R-:W-:-:S13]  /*2810*/  ISETP.LT.OR P0, PT, R40, R41, P0 ;  /* 0x000000292800720c */ /* 0x000fda0000701670 */
[----:B------:R-:W-:Y:S05]  /*2820*/  @!P0 BRA `(.L_x_21) ;  /* 0x0000000000448947 */ /* 0x000fea0003800000 */
[----:B------:R-:W-:Y:S01]  /*2830*/  IMAD.WIDE.U32 R2, R43, 0x8, R2 ;  /* 0x000000082b027825 */ /* 0x000fe200078e0002 */
[----:B------:R-:W2:Y:S04]  /*2840*/  LDG.E.64.CONSTANT R8, desc[UR6][R4.64+-0x800] ;  /* 0xfff8000604087981 */ /* 0x000ea8000c1e9b00 */
[----:B------:R-:W3:Y:S04]  /*2850*/  LDG.E.64.CONSTANT R10, desc[UR6][R4.64] ;  /* 0x00000006040a7981 */ /* 0x000ee8000c1e9b00 */
[----:B------:R-:W4:Y:S04]  /*2860*/  LDG.E.64.CONSTANT R2, desc[UR6][R2.64] ;  /* 0x0000000602027981 */ /* 0x000f28000c1e9b00 */
[----:B------:R-:W5:Y:S01]  /*2870*/  LDG.E.64.CONSTANT R12, desc[UR6][R4.64+0x800] ;  /* 0x00080006040c7981 */ /* 0x000f62000c1e9b00 */
        /* <DEDUP_REMOVED lines=11> */
[----:B------:R-:W-:-:S07]  /*2930*/  FSEL R7, R13, R3, !P0 ;  /* 0x000000030d077208 */ /* 0x000fce0004000000 */
.L_x_21:
[----:B------:R-:W-:Y:S05]  /*2940*/  BSYNC.RECONVERGENT B1 ;  /* 0x0000000000017941 */ /* 0x000fea0003800200 */
.L_x_19:
[----:B------:R-:W0:Y:S01]  /*2950*/  S2R R10, SR_LANEID ;  /* 0x00000000000a7919 */ /* 0x000e220000000000 */
[----:B------:R-:W-:Y:S04]  /*2960*/  SHFL.DOWN PT, R2, R6, 0x1, 0x1f ;  /* 0x08201f0006027f89 */ /* 0x000fe800000e0000 */
        /* <DEDUP_REMOVED lines=10> */
[----:B------:R-:W-:-:S02]  /*2a10*/  @!P2 MOV R7, 0x400 ;  /* 0x000004000007a802 */ /* 0x000fc40000000f00 */
        /* <DEDUP_REMOVED lines=8> */
[----:B------:R-:W-:Y:S01]  /*2aa0*/  SHFL.DOWN PT, R2, R4, 0x4, 0x1f ;  /* 0x08801f0004027f89 */ /* 0x000fe200000e0000 */
[----:B-1----:R-:W-:-:S03]  /*2ab0*/  @!P2 LEA R7, R8, R7, 0x18 ;  /* 0x000000070807a211 */ /* 0x002fc600078ec0ff */
[----:B------:R-:W0:Y:S02]  /*2ac0*/  SHFL.DOWN PT, R3, R5, 0x4, 0x1f ;  /* 0x08801f0005037f89 */ /* 0x000e2400000e0000 */
[----:B------:R-:W-:Y:S01]  /*2ad0*/  @!P2 IMAD.IADD R9, R6, 0x1, R7 ;  /* 0x000000010609a824 */ /* 0x000fe200078e0207 */
[----:B0-----:R-:W-:-:S06]  /*2ae0*/  DSETP.GEU.AND P0, PT, R4, R2, PT ;  /* 0x000000020400722a */ /* 0x001fcc0003f0e000 */
[----:B------:R-:W-:Y:S02]  /*2af0*/  @!P1 FSEL R4, R2, R4, !P0 ;  /* 0x0000000402049208 */ /* 0x000fe40004000000 */
[----:B------:R-:W-:Y:S02]  /*2b00*/  @!P1 FSEL R5, R3, R5, !P0 ;  /* 0x0000000503059208 */ /* 0x000fe40004000000 */
[----:B------:R-:W-:Y:S01]  /*2b10*/  ISETP.GT.AND P1, PT, R10, 0x17, PT ;  /* 0x000000170a00780c */ /* 0x000fe20003f24270 */
[----:B------:R-:W-:Y:S04]  /*2b20*/  SHFL.DOWN PT, R2, R4, 0x8, 0x1f ;  /* 0x09001f0004027f89 */ /* 0x000fe800000e0000 */
[----:B------:R-:W0:Y:S02]  /*2b30*/  SHFL.DOWN PT, R3, R5, 0x8, 0x1f ;  /* 0x09001f0005037f89 */ /* 0x000e2400000e0000 */
[----:B0-----:R-:W-:-:S06]  /*2b40*/  DSETP.GEU.AND P0, PT, R4, R2, PT ;  /* 0x000000020400722a */ /* 0x001fcc0003f0e000 */
[----:B------:R-:W-:Y:S02]  /*2b50*/  @!P1 FSEL R4, R2, R4, !P0 ;  /* 0x0000000402049208 */ /* 0x000fe40004000000 */
[----:B------:R-:W-:Y:S02]  /*2b60*/  @!P1 FSEL R5, R3, R5, !P0 ;  /* 0x0000000503059208 */ /* 0x000fe40004000000 */
[----:B------:R-:W-:Y:S01]  /*2b70*/  ISETP.GT.AND P1, PT, R10, 0xf, PT ;  /* 0x0000000f0a00780c */ /* 0x000fe20003f24270 */
[----:B------:R-:W-:Y:S04]  /*2b80*/  SHFL.DOWN PT, R2, R4, 0x10, 0x1f ;  /* 0x0a001f0004027f89 */ /* 0x000fe800000e0000 */
[----:B------:R-:W0:Y:S02]  /*2b90*/  SHFL.DOWN PT, R3, R5, 0x10, 0x1f ;  /* 0x0a001f0005037f89 */ /* 0x000e2400000e0000 */
[----:B0-----:R-:W-:-:S06]  /*2ba0*/  DSETP.GEU.AND P0, PT, R4, R2, PT ;  /* 0x000000020400722a */ /* 0x001fcc0003f0e000 */
[----:B------:R-:W-:Y:S02]  /*2bb0*/  FSEL R2, R2, R4, !P0 ;  /* 0x0000000402027208 */ /* 0x000fe40004000000 */
        /* <DEDUP_REMOVED lines=10> */
[----:B--2---:R-:W0:Y:S04]  /*2c60*/  LDS.128 R8, [UR4+0x10] ;  /* 0x00001004ff087984 */ /* 0x004e280008000c00 */
        /* <DEDUP_REMOVED lines=25> */
.L_x_2:
        /* <DEDUP_REMOVED lines=12> */
.L_x_32:
[----:B------:R-:W-:Y:S05]  /*2ec0*/  BSYNC.RECONVERGENT B1 ;  /* 0x0000000000017941 */ /* 0x000fea0003800200 */
.L_x_31:
        /* <DEDUP_REMOVED lines=17> */
.L_x_37:
        /* <DEDUP_REMOVED lines=12> */
.L_x_36:
[----:B------:R-:W-:Y:S05]  /*30a0*/  BSYNC.RECONVERGENT B2 ;  /* 0x0000000000027941 */ /* 0x000fea0003800200 */
.L_x_35:
        /* <DEDUP_REMOVED lines=9> */
.L_x_40:
        /* <DEDUP_REMOVED lines=74> */
.L_x_39:
[----:B------:R-:W-:Y:S05]  /*35e0*/  BSYNC.RECONVERGENT B2 ;  /* 0x0000000000027941 */ /* 0x000fea0003800200 */
.L_x_38:
        /* <DEDUP_REMOVED lines=42> */
.L_x_42:
[----:B------:R-:W-:Y:S05]  /*3890*/  BSYNC.RECONVERGENT B2 ;  /* 0x0000000000027941 */ /* 0x000fea0003800200 */
.L_x_41:
        /* <DEDUP_REMOVED lines=20> */
.L_x_34:
[----:B------:R-:W-:Y:S05]  /*39e0*/  BSYNC.RECONVERGENT B1 ;  /* 0x0000000000017941 */ /* 0x000fea0003800200 */
.L_x_33:
        /* <DEDUP_REMOVED lines=14> */
[----:B------:R-:W-:Y:S01]  /*3ad0*/  IMAD.MOV.U32 R2, RZ, RZ, R9 ;  /* 0x000000ffff027224 */ /* 0x000fe200078e0009 */
[----:B------:R-:W-:Y:S01]  /*3ae0*/  @!P2 MOV R4, 0x400 ;  /* 0x000004000004a802 */ /* 0x000fe20000000f00 */
[----:B------:R-:W-:Y:S01]  /*3af0*/  IMAD.MOV.U32 R3, RZ, RZ, R11 ;  /* 0x000000ffff037224 */ /* 0x000fe200078e000b */
[----:B------:R-:W0:Y:S01]  /*3b00*/  SHFL.DOWN PT, R7, R11, 0x2, 0x1f ;  /* 0x08401f000b077f89 */ /* 0x000e2200000e0000 */
[----:B------:R-:W-:Y:S01]  /*3b10*/  @!P2 SHF.R.U32.HI R0, RZ, 0x2, R5 ;  /* 0x00000002ff00a819 */ /* 0x000fe20000011605 */
[----:B------:R-:W1:Y:S03]  /*3b20*/  @!P2 S2R R13, SR_CgaCtaId ;  /* 0x00000000000da919 */ /* 0x000e660000008800 */
[----:B------:R-:W-:Y:S01]  /*3b30*/  @!P2 LOP3.LUT R0, R0, 0xf8, RZ, 0xc0, !PT ;  /* 0x000000f80000a812 */ /* 0x000fe200078ec0ff */
[----:B0-----:R-:W-:-:S06]  /*3b40*/  DSETP.GEU.AND P0, PT, R2, R6, PT ;  /* 0x000000060200722a */ /* 0x001fcc0003f0e000 */
[----:B------:R-:W-:Y:S02]  /*3b50*/  @!P1 FSEL R9, R6, R9, !P0 ;  /* 0x0000000906099208 */ /* 0x000fe40004000000 */
[----:B------:R-:W-:Y:S02]  /*3b60*/  @!P1 FSEL R11, R7, R11, !P0 ;  /* 0x0000000b070b9208 */ /* 0x000fe40004000000 */
[----:B------:R-:W-:Y:S01]  /*3b70*/  ISETP.GT.AND P1, PT, R8, 0x1b, PT ;  /* 0x0000001b0800780c */ /* 0x000fe20003f24270 */
[----:B------:R-:W-:Y:S01]  /*3b80*/  SHFL.DOWN PT, R2, R9, 0x4, 0x1f ;  /* 0x08801f0009027f89 */ /* 0x000fe200000e0000 */
[----:B------:R-:W-:Y:S01]  /*3b90*/  IMAD.MOV.U32 R6, RZ, RZ, R9 ;  /* 0x000000ffff067224 */ /* 0x000fe200078e0009 */
[----:B-1----:R-:W-:Y:S01]  /*3ba0*/  @!P2 LEA R13, R13, R4, 0x18 ;  /* 0x000000040d0da211 */ /* 0x002fe200078ec0ff */
[----:B------:R-:W-:Y:S01]  /*3bb0*/  IMAD.MOV.U32 R7, RZ, RZ, R11 ;  /* 0x000000ffff077224 */ /* 0x000fe200078e000b */
[----:B------:R-:W0:Y:S03]  /*3bc0*/  SHFL.DOWN PT, R3, R11, 0x4, 0x1f ;  /* 0x08801f000b037f89 */ /* 0x000e2600000e0000 */
[----:B------:R-:W-:-:S02]  /*3bd0*/  @!P2 IMAD.IADD R13, R0, 0x1, R13 ;  /* 0x00000001000da824 */ /* 0x000fc400078e020d */
[----:B0-----:R-:W-:-:S06]  /*3be0*/  DSETP.GEU.AND P0, PT, R6, R2, PT ;  /* 0x000000020600722a */ /* 0x001fcc0003f0e000 */
[----:B------:R-:W-:Y:S02]  /*3bf0*/  @!P1 FSEL R9, R2, R9, !P0 ;  /* 0x0000000902099208 */ /* 0x000fe40004000000 */
[----:B------:R-:W-:Y:S02]  /*3c00*/  @!P1 FSEL R11, R3, R11, !P0 ;  /* 0x0000000b030b9208 */ /* 0x000fe40004000000 */
[----:B------:R-:W-:Y:S01]  /*3c10*/  ISETP.GT.AND P1, PT, R8, 0x17, PT ;  /* 0x000000170800780c */ /* 0x000fe20003f24270 */
[----:B------:R-:W-:Y:S01]  /*3c20*/  SHFL.DOWN PT, R2, R9, 0x8, 0x1f ;  /* 0x09001f0009027f89 */ /* 0x000fe200000e0000 */
[----:B------:R-:W-:Y:S02]  /*3c30*/  IMAD.MOV.U32 R6, RZ, RZ, R9 ;  /* 0x000000ffff067224 */ /* 0x000fe400078e0009 */
[----:B------:R-:W-:Y:S01]  /*3c40*/  IMAD.MOV.U32 R7, RZ, RZ, R11 ;  /* 0x000000ffff077224 */ /* 0x000fe200078e000b */
[----:B------:R-:W0:Y:S05]  /*3c50*/  SHFL.DOWN PT, R3, R11, 0x8, 0x1f ;  /* 0x09001f000b037f89 */ /* 0x000e2a00000e0000 */
        /* <DEDUP_REMOVED lines=20> */
[----:B------:R-:W0:Y:S04]  /*3da0*/  LDS.128 R8, [UR4+0x10] ;  /* 0x00001004ff087984 */ /* 0x000e280008000c00 */
[----:B-1----:R-:W1:Y:S01]  /*3db0*/  LDS.128 R12, [UR4+0x20] ;  /* 0x00002004ff0c7984 */ /* 0x002e620008000c00 */
        /* <DEDUP_REMOVED lines=24> */
.L_x_43:
        /* <DEDUP_REMOVED lines=20> */
[----:B------:R-:W0:Y:S05]  /*4080*/  SHFL.DOWN PT, R7, R0, 0x2, R11 ;  /* 0x0840000000077989 */ /* 0x000e2a00000e000b */
[----:B0-----:R-:W-:-:S06]  /*4090*/  DSETP.GEU.AND P0, PT, R2, R6, PT ;  /* 0x000000060200722a */ /* 0x001fcc0003f0e000 */
[----:B------:R-:W-:Y:S01]  /*40a0*/  @!P1 FSEL R9, R6, R9, !P0 ;  /* 0x0000000906099208 */ /* 0x000fe20004000000 */
[----:B------:R-:W-:Y:S01]  /*40b0*/  VIADD R6, R8, 0x4 ;  /* 0x0000000408067836 */ /* 0x000fe20000000000 */
[----:B------:R-:W-:-:S03]  /*40c0*/  @!P1 FSEL R0, R7, R0, !P0 ;  /* 0x0000000007009208 */ /* 0x000fc60004000000 */
[----:B------:R-:W-:Y:S01]  /*40d0*/  SHFL.DOWN PT, R2, R9, 0x4, R11 ;  /* 0x0880000009027989 */ /* 0x000fe200000e000b */
[----:B------:R-:W-:Y:S01]  /*40e0*/  ISETP.GT.AND P1, PT, R6, R11, PT ;  /* 0x0000000b0600720c */ /* 0x000fe20003f24270 */
[----:B------:R-:W-:Y:S02]  /*40f0*/  IMAD.MOV.U32 R6, RZ, RZ, R9 ;  /* 0x000000ffff067224 */ /* 0x000fe400078e0009 */
[----:B------:R-:W0:Y:S01]  /*4100*/  SHFL.DOWN PT, R3, R0, 0x4, R11 ;  /* 0x0880000000037989 */ /* 0x000e2200000e000b */
[----:B------:R-:W-:-:S06]  /*4110*/  IMAD.MOV.U32 R7, RZ, RZ, R0 ;  /* 0x000000ffff077224 */ /* 0x000fcc00078e0000 */
[----:B0-----:R-:W-:Y:S01]  /*4120*/  DSETP.GEU.AND P0, PT, R6, R2, PT ;  /* 0x000000020600722a */ /* 0x001fe20003f0e000 */
[----:B------:R-:W-:-:S05]  /*4130*/  VIADD R6, R8, 0x8 ;  /* 0x0000000808067836 */ /* 0x000fca0000000000 */
        /* <DEDUP_REMOVED lines=15> */
[----:B------:R-:W-:Y:S02]  /*4230*/  IMAD.MOV.U32 R6, RZ, RZ, R9 ;  /* 0x000000ffff067224 */ /* 0x000fe400078e0009 */
[----:B------:R-:W-:Y:S01]  /*4240*/  IMAD.MOV.U32 R7, RZ, RZ, R0 ;  /* 0x000000ffff077224 */ /* 0x000fe200078e0000 */
[----:B------:R-:W0:Y:S05]  /*4250*/  SHFL.DOWN PT, R3, R0, 0x10, R11 ;  /* 0x0a00000000037989 */ /* 0x000e2a00000e000b */
[----:B0-----:R-:W-:Y:S01]  /*4260*/  DSETP.GEU.AND P1, PT, R6, R2, PT ;  /* 0x000000020600722a */ /* 0x001fe20003f2e000 */
[----:B------:R-:W-:-:S02]  /*4270*/  @!P0 MOV R7, 0x400 ;  /* 0x0000040000078802 */ /* 0x000fc40000000f00 */
[----:B------:R-:W-:Y:S02]  /*4280*/  @!P0 SHF.R.U32.HI R6, RZ, 0x2, R5 ;  /* 0x00000002ff068819 */ /* 0x000fe40000011605 */
[----:B-1----:R-:W-:Y:S02]  /*4290*/  @!P0 LEA R7, R10, R7, 0x18 ;  /* 0x000000070a078211 */ /* 0x002fe400078ec0ff */
[----:B------:R-:W-:Y:S02]  /*42a0*/  @!P0 LOP3.LUT R6, R6, 0xf8, RZ, 0xc0, !PT ;  /* 0x000000f806068812 */ /* 0x000fe400078ec0ff */
[----:B------:R-:W-:Y:S02]  /*42b0*/  @!P2 FSEL R9, R2, R9, !P1 ;  /* 0x000000090209a208 */ /* 0x000fe40004800000 */
[----:B------:R-:W-:Y:S01]  /*42c0*/  @!P2 FSEL R0, R3, R0, !P1 ;  /* 0x000000000300a208 */ /* 0x000fe20004800000 */
[----:B------:R-:W-:Y:S02]  /*42d0*/  @!P0 IMAD.IADD R3, R6, 0x1, R7 ;  /* 0x0000000106038824 */ /* 0x000fe400078e0207 */
[----:B------:R-:W-:-:S02]  /*42e0*/  IMAD.MOV.U32 R6, RZ, RZ, R9 ;  /* 0x000000ffff067224 */ /* 0x000fc400078e0009 */
[----:B------:R-:W-:-:S05]  /*42f0*/  IMAD.MOV.U32 R7, RZ, RZ, R0 ;  /* 0x000000ffff077224 */ /* 0x000fca00078e0000 */
[----:B------:R1:W-:Y:S01]  /*4300*/  @!P0 STS.64 [R3+0x8], R6 ;  /* 0x0000080603008388 */ /* 0x0003e20000000a00 */
[----:B------:R-:W-:Y:S01]  /*4310*/  BAR.SYNC.DEFER_BLOCKING 0x0 ;  /* 0x0000000000007b1d */ /* 0x000fe20000010000 */
[----:B------:R-:W-:-:S13]  /*4320*/  ISETP.NE.AND P0, PT, R5, RZ, PT ;  /* 0x000000ff0500720c */ /* 0x000fda0003f05270 */
[----:B-1----:R-:W-:Y:S05]  /*4330*/  @P0 BRA `(.L_x_17) ;  /* 0x0000001800340947 */ /* 0x002fea0003800000 */
[----:B------:R-:W0:Y:S01]  /*4340*/  S2UR UR5, SR_CgaCtaId ;  /* 0x00000000000579c3 */ /* 0x000e220000008800 */
[----:B------:R-:W-:Y:S01]  /*4350*/  UMOV UR4, 0x400 ;  /* 0x0000040000047882 */ /* 0x000fe20000000000 */
[C---:B------:R-:W-:Y:S02]  /*4360*/  ISETP.GT.AND P3, PT, R4.reuse, 0x20, PT ;  /* 0x000000200400780c */ /* 0x040fe40003f64270 */
        /* <DEDUP_REMOVED lines=10> */
[----:B------:R-:W-:Y:S01]  /*4410*/  ISETP.GT.AND P1, PT, R4, 0x60, PT ;  /* 0x000000600400780c */ /* 0x000fe20003f24270 */
[----:B------:R-:W-:Y:S02]  /*4420*/  IMAD.MOV.U32 R2, RZ, RZ, R6 ;  /* 0x000000ffff027224 */ /* 0x000fe400078e0006 */
        /* <DEDUP_REMOVED lines=29> */
.L_x_30:
[----:B------:R-:W0:Y:S01]  /*4600*/  S2R R41, SR_TID.X ;  /* 0x0000000000297919 */ /* 0x000e220000002100 */
[----:B------:R-:W0:Y:S02]  /*4610*/  LDC.64 R6, c[0x0][0x380] ;  /* 0x0000e000ff067b82 */ /* 0x000e240000000a00 */
[----:B0-----:R-:W-:-:S05]  /*4620*/  IMAD.WIDE.U32 R6, R41, 0x8, R6 ;  /* 0x0000000829067825 */ /* 0x001fca00078e0006 */
[----:B------:R-:W2:Y:S04]  /*4630*/  LDG.E.64.CONSTANT R20, desc[UR6][R6.64] ;  /* 0x0000000606147981 */ /* 0x000ea8000c1e9b00 */
[----:B------:R-:W2:Y:S04]  /*4640*/  LDG.E.64.CONSTANT R2, desc[UR6][R6.64+0x800] ;  /* 0x0008000606027981 */ /* 0x000ea8000c1e9b00 */
[----:B------:R-:W3:Y:S04]  /*4650*/  LDG.E.64.CONSTANT R8, desc[UR6][R6.64+0x1000] ;  /* 0x0010000606087981 */ /* 0x000ee8000c1e9b00 */
[----:B------:R-:W4:Y:S04]  /*4660*/  LDG.E.64.CONSTANT R10, desc[UR6][R6.64+0x1800] ;  /* 0x00180006060a7981 */ /* 0x000f28000c1e9b00 */
[----:B------:R-:W5:Y:S04]  /*4670*/  LDG.E.64.CONSTANT R12, desc[UR6][R6.64+0x2000] ;  /* 0x00200006060c7981 */ /* 0x000f68000c1e9b00 */
[----:B------:R-:W5:Y:S04]  /*4680*/  LDG.E.64.CONSTANT R14, desc[UR6][R6.64+0x2800] ;  /* 0x00280006060e7981 */ /* 0x000f68000c1e9b00 */
[----:B------:R-:W5:Y:S04]  /*4690*/  LDG.E.64.CONSTANT R16, desc[UR6][R6.64+0x3000] ;  /* 0x0030000606107981 */ /* 0x000f68000c1e9b00 */
[----:B------:R-:W5:Y:S01]  /*46a0*/  LDG.E.64.CONSTANT R18, desc[UR6][R6.64+0x3800] ;  /* 0x0038000606127981 */ /* 0x000f62000c1e9b00 */
[----:B------:R-:W-:Y:S01]  /*46b0*/  ISETP.GE.U32.AND P1, PT, R4, 0x1000, PT ;  /* 0x000010000400780c */ /* 0x000fe20003f26070 */
[----:B------:R-:W-:Y:S01]  /*46c0*/  IMAD.MOV.U32 R45, RZ, RZ, 0x800 ;  /* 0x00000800ff2d7424 */ /* 0x000fe200078e00ff */
[----:B--2---:R-:W-:-:S06]  /*46d0*/  DSETP.GEU.AND P0, PT, R20, R2, PT ;  /* 0x000000021400722a */ /* 0x004fcc0003f0e000 */
        /* <DEDUP_REMOVED lines=21> */
[----:B------:R-:W0:Y:S01]  /*4830*/  LDC R24, c[0x0][0x390] ;  /* 0x0000e400ff187b82 */ /* 0x000e220000000800 */
[----:B------:R-:W-:Y:S02]  /*4840*/  VIADD R0, R4, 0xfffff800 ;  /* 0xfffff80004007836 */ /* 0x000fe40000000000 */
[----:B------:R-:W-:-:S07]  /*4850*/  IMAD.MOV.U32 R45, RZ, RZ, 0x800 ;  /* 0x00000800ff2d7424 */ /* 0x000fce00078e00ff */
.L_x_46:
[----:B------:R-:W-:-:S05]  /*4860*/  IMAD.WIDE R4, R45, 0x8, R6 ;  /* 0x000000082d047825 */ /* 0x000fca00078e0206 */
[----:B------:R-:W2:Y:S04]  /*4870*/  LDG.E.64.CONSTANT R10, desc[UR6][R4.64] ;  /* 0x00000006040a7981 */ /* 0x000ea8000c1e9b00 */
[----:B------:R-:W3:Y:S04]  /*4880*/  LDG.E.64.CONSTANT R12, desc[UR6][R4.64+0x800] ;  /* 0x00080006040c7981 */ /* 0x000ee8000c1e9b00 */
[----:B------:R-:W4:Y:S04]  /*4890*/  LDG.E.64.CONSTANT R14, desc[UR6][R4.64+0x1000] ;  /* 0x00100006040e7981 */ /* 0x000f28000c1e9b00 */
[----:B------:R-:W5:Y:S04]  /*48a0*/  LDG.E.64.CONSTANT R16, desc[UR6][R4.64+0x1800] ;  /* 0x0018000604107981 */ /* 0x000f68000c1e9b00 */
[----:B------:R-:W5:Y:S04]  /*48b0*/  LDG.E.64.CONSTANT R18, desc[UR6][R4.64+0x2000] ;  /* 0x0020000604127981 */ /* 0x000f68000c1e9b00 */
[----:B------:R-:W5:Y:S04]  /*48c0*/  LDG.E.64.CONSTANT R20, desc[UR6][R4.64+0x2800] ;  /* 0x0028000604147981 */ /* 0x000f68000c1e9b00 */
[----:B------:R-:W5:Y:S04]  /*48d0*/  LDG.E.64.CONSTANT R22, desc[UR6][R4.64+0x3000] ;  /* 0x0030000604167981 */ /* 0x000f68000c1e9b00 */
[----:B------:R0:W5:Y:S02]  /*48e0*/  LDG.E.64.CONSTANT R8, desc[UR6][R4.64+0x3800] ;  /* 0x0038000604087981 */ /* 0x000164000c1e9b00 */
[----:B0-----:R-:W-:-:S04]  /*48f0*/  IMAD.MOV.U32 R4, RZ, RZ, R24 ;  /* 0x000000ffff047224 */ /* 0x001fc800078e0018 */
[----:B------:R-:W-:-:S05]  /*4900*/  IMAD.IADD R5, R4, 0x1, -R45 ;  /* 0x0000000104057824 */ /* 0x000fca00078e0a2d */
[----:B------:R-:W-:Y:S01]  /*4910*/  ISETP.GE.AND P1, PT, R5, 0x800, PT ;  /* 0x000008000500780c */ /* 0x000fe20003f26270 */
        /* <DEDUP_REMOVED lines=25> */
[----:B------:R-:W-:-:S05]  /*4ab0*/  VIADD R45, R45, 0x800 ;  /* 0x000008002d2d7836 */ /* 0x000fca0000000000 */
[----:B------:R-:W-:-:S13]  /*4ac0*/  ISETP.GT.AND P0, PT, R45, R0, PT ;  /* 0x000000002d00720c */ /* 0x000fda0003f04270 */
[----:B------:R-:W-:Y:S05]  /*4ad0*/  @!P0 BRA `(.L_x_46) ;  /* 0xfffffffc00608947 */ /* 0x000fea000383ffff */
.L_x_44:
[----:B------:R-:W-:-:S13]  /*4ae0*/  ISETP.GE.AND P0, PT, R45, R4, PT ;  /* 0x000000042d00720c */ /* 0x000fda0003f06270 */
[----:B------:R-:W-:Y:S05]  /*4af0*/  @P0 BRA `(.L_x_45) ;  /* 0x0000000800fc0947 */ /* 0x000fea0003800000 */
[----:B------:R-:W-:Y:S01]  /*4b00*/  IMAD.IADD R0, R4, 0x1, -R45 ;  /* 0x0000000104007824 */ /* 0x000fe200078e0a2d */
[----:B------:R-:W-:Y:S04]  /*4b10*/  BSSY.RECONVERGENT B1, `(.L_x_45) ;  /* 0x00000bd000017945 */ /* 0x000fe80003800200 */
[----:B------:R-:W-:-:S13]  /*4b20*/  ISETP.GE.AND P0, PT, R41, R0, PT ;  /* 0x000000002900720c */ /* 0x000fda0003f06270 */
[----:B------:R-:W-:Y:S05]  /*4b30*/  @P0 BRA `(.L_x_47) ;  /* 0x0000000800e80947 */ /* 0x000fea0003800000 */
[----:B------:R-:W-:Y:S01]  /*4b40*/  LOP3.LUT R5, RZ, R41, RZ, 0x33, !PT ;  /* 0x00000029ff057212 */ /* 0x000fe200078e33ff */
[----:B------:R-:W-:Y:S01]  /*4b50*/  BSSY.RECONVERGENT B2, `(.L_x_48) ;  /* 0x0000017000027945 */ /* 0x000fe20003800200 */
[----:B------:R-:W-:Y:S02]  /*4b60*/  IMAD.MOV.U32 R43, RZ, RZ, R41 ;  /* 0x000000ffff2b7224 */ /* 0x000fe400078e0029 */
[----:B------:R-:W-:-:S04]  /*4b70*/  IADD3 R4, PT, PT, -R45, R4, R5 ;  /* 0x000000042d047210 */ /* 0x000fc80007ffe105 */
[C---:B------:R-:W-:Y:S02]  /*4b80*/  LOP3.LUT R5, R4.reuse, 0x300, RZ, 0xc0, !PT ;  /* 0x0000030004057812 */ /* 0x040fe400078ec0ff */
[----:B------:R-:W-:Y:S02]  /*4b90*/  ISETP.GE.U32.AND P2, PT, R4, 0x300, PT ;  /* 0x000003000400780c */ /* 0x000fe40003f46070 */
[----:B------:R-:W-:-:S13]  /*4ba0*/  ISETP.NE.AND P0, PT, R5, 0x300, PT ;  /* 0x000003000500780c */ /* 0x000fda0003f05270 */
[----:B------:R-:W-:Y:S05]  /*4bb0*/  @!P0 BRA `(.L_x_49) ;  /* 0x0000000000408947 */ /* 0x000fea0003800000 */
[----:B------:R-:W0:Y:S01]  /*4bc0*/  LDC.64 R6, c[0x0][0x380] ;  /* 0x0000e000ff067b82 */ /* 0x000e220000000a00 */
[----:B------:R-:W-:Y:S01]  /*4bd0*/  LEA.HI R4, R4, 0x1, RZ, 0x18 ;  /* 0x0000000104047811 */ /* 0x000fe200078fc0ff */
[----:B------:R-:W-:Y:S02]  /*4be0*/  IMAD.IADD R9, R41, 0x1, R45 ;  /* 0x0000000129097824 */ /* 0x000fe400078e022d */
[----:B------:R-:W-:Y:S01]  /*4bf0*/  IMAD.MOV.U32 R43, RZ, RZ, R41 ;  /* 0x000000ffff2b7224 */ /* 0x000fe200078e0029 */
[----:B------:R-:W-:-:S05]  /*4c00*/  LOP3.LUT R4, R4, 0x3, RZ, 0xc0, !PT ;  /* 0x0000000304047812 */ /* 0x000fca00078ec0ff */
[----:B------:R-:W-:-:S07]  /*4c10*/  IMAD.MOV R8, RZ, RZ, -R4 ;  /* 0x000000ffff087224 */ /* 0x000fce00078e0a04 */
.L_x_50:
[----:B0-----:R-:W-:-:S06]  /*4c20*/  IMAD.WIDE.U32 R4, R9, 0x8, R6 ;  /* 0x0000000809047825 */ /* 0x001fcc00078e0006 */
        /* <DEDUP_REMOVED lines=9> */
.L_x_49:
[----:B------:R-:W-:Y:S05]  /*4cc0*/  BSYNC.RECONVERGENT B2 ;  /* 0x0000000000027941 */ /* 0x000fea0003800200 */
.L_x_48:
[----:B------:R-:W-:Y:S05]  /*4cd0*/  @!P2 BRA `(.L_x_47) ;  /* 0x000000080080a947 */ /* 0x000fea0003800000 */
[----:B------:R-:W0:Y:S01]  /*4ce0*/  LDCU.64 UR4, c[0x0][0x380] ;  /* 0x00007000ff0477ac */ /* 0x000e220008000a00 */
[----:B------:R-:W-:Y:S01]  /*4cf0*/  IMAD.IADD R7, R0, 0x1, -R43 ;  /* 0x0000000100077824 */ /* 0x000fe200078e0a2b */
[C---:B------:R-:W-:Y:S01]  /*4d00*/  IADD3 R5, P0, PT, R43.reuse, R45, RZ ;  /* 0x0000002d2b057210 */ /* 0x040fe20007f1e0ff */
[----:B------:R-:W-:Y:S01]  /*4d10*/  BSSY.RECONVERGENT B2, `(.L_x_51) ;  /* 0x000005a000027945 */ /* 0x000fe20003800200 */
[----:B------:R-:W-:Y:S02]  /*4d20*/  IMAD.IADD R45, R43, 0x1, R45 ;  /* 0x000000012b2d7824 */ /* 0x000fe400078e022d */
        /* <DEDUP_REMOVED lines=8> */
[----:B------:R-:W0:Y:S01]  /*4db0*/  LDC.64 R6, c[0x0][0x380] ;  /* 0x0000e000ff067b82 */ /* 0x000e220000000a00 */
[----:B------:R-:W-:Y:S01]  /*4dc0*/  PLOP3.LUT P0, PT, PT, PT, PT, 0x8, 0x80 ;  /* 0x000000000080781c */ /* 0x000fe20003f0e170 */
[----:B------:R-:W-:-:S12]  /*4dd0*/  VIADD R40, R0, 0xfffff400 ;  /* 0xfffff40000287836 */ /* 0x000fd80000000000 */
.L_x_53:
[C---:B0-----:R-:W-:Y:S01]  /*4de0*/  IMAD.WIDE.U32 R38, R45.reuse, 0x8, R6 ;  /* 0x000000082d267825 */ /* 0x041fe200078e0006 */
        /* <DEDUP_REMOVED lines=76> */
.L_x_52:
[----:B------:R-:W-:Y:S05]  /*52b0*/  BSYNC.RECONVERGENT B2 ;  /* 0x0000000000027941 */ /* 0x000fea0003800200 */
.L_x_51:
[----:B------:R-:W-:Y:S01]  /*52c0*/  IMAD.IADD R6, R0, 0x1, -R43 ;  /* 0x0000000100067824 */ /* 0x000fe200078e0a2b */
[----:B------:R-:W-:Y:S04]  /*52d0*/  BSSY.RECONVERGENT B2, `(.L_x_54) ;  /* 0x000002c000027945 */ /* 0x000fe80003800200 */
[----:B------:R-:W-:-:S13]  /*52e0*/  ISETP.GT.AND P1, PT, R6, 0x400, PT ;  /* 0x000004000600780c */ /* 0x000fda0003f24270 */
[----:B------:R-:W-:Y:S05]  /*52f0*/  @!P1 BRA `(.L_x_55) ;  /* 0x0000000000a49947 */ /* 0x000fea0003800000 */
[----:B------:R-:W0:Y:S01]  /*5300*/  LDC.64 R16, c[0x0][0x380] ;  /* 0x0000e000ff107b82 */ /* 0x000e220000000a00 */
[----:B------:R-:W2:Y:S04]  /*5310*/  LDG.E.64.CONSTANT R10, desc[UR6][R4.64+-0x800] ;  /* 0xfff80006040a7981 */ /* 0x000ea8000c1e9b00 */
[----:B------:R-:W3:Y:S01]  /*5320*/  LDG.E.64.CONSTANT R12, desc[UR6][R4.64] ;  /* 0x00000006040c7981 */ /* 0x000ee2000c1e9b00 */
[----:B------:R-:W-:-:S03]  /*5330*/  VIADD R7, R45, 0x400 ;  /* 0x000004002d077836 */ /* 0x000fc60000000000 */
[----:B------:R-:W4:Y:S04]  /*5340*/  LDG.E.64.CONSTANT R14, desc[UR6][R4.64+0x800] ;  /* 0x00080006040e7981 */ /* 0x000f28000c1e9b00 */
[----:B------:R-:W5:Y:S04]  /*5350*/  LDG.E.64.CONSTANT R18, desc[UR6][R4.64+0x1800] ;  /* 0x0018000604127981 */ /* 0x000f68000c1e9b00 */
[----:B------:R-:W5:Y:S01]  /*5360*/  LDG.E.64.CONSTANT R20, desc[UR6][R4.64+0x2000] ;  /* 0x0020000604147981 */ /* 0x000f62000c1e9b00 */
[----:B0-----:R-:W-:-:S06]  /*5370*/  IMAD.WIDE.U32 R8, R45, 0x8, R16 ;  /* 0x000000082d087825 */ /* 0x001fcc00078e0010 */
[----:B------:R-:W2:Y:S01]  /*5380*/  LDG.E.64.CONSTANT R8, desc[UR6][R8.64] ;  /* 0x0000000608087981 */ /* 0x000ea2000c1e9b00 */
[----:B------:R-:W-:-:S03]  /*5390*/  IMAD.WIDE.U32 R16, R7, 0x8, R16 ;  /* 0x0000000807107825 */ /* 0x000fc600078e0010 */
[----:B------:R0:W5:Y:S04]  /*53a0*/  LDG.E.64.CONSTANT R6, desc[UR6][R4.64+0x2800] ;  /* 0x0028000604067981 */ /* 0x000168000c1e9b00 */
[----:B------:R-:W5:Y:S01]  /*53b0*/  LDG.E.64.CONSTANT R16, desc[UR6][R16.64] ;  /* 0x0000000610107981 */ /* 0x000f62000c1e9b00 */
[----:B------:R-:W-:Y:S01]  /*53c0*/  VIADD R43, R43, 0x800 ;  /* 0x000008002b2b7836 */ /* 0x000fe20000000000 */
[----:B0-----:R-:W-:Y:S01]  /*53d0*/  IADD3 R4, P2, PT, R4, 0x4000, RZ ;  /* 0x0000400004047810 */ /* 0x001fe20007f5e0ff */
[----:B------:R-:W-:-:S04]  /*53e0*/  VIADD R45, R45, 0x800 ;  /* 0x000008002d2d7836 */ /* 0x000fc80000000000 */
[----:B------:R-:W-:Y:S01]  /*53f0*/  IMAD.X R5, RZ, RZ, R5, P2 ;  /* 0x000000ffff057224 */ /* 0x000fe200010e0605 */
        /* <DEDUP_REMOVED lines=25> */
.L_x_55:
[----:B------:R-:W-:Y:S05]  /*5590*/  BSYNC.RECONVERGENT B2 ;  /* 0x0000000000027941 */ /* 0x000fea0003800200 */
.L_x_54:
[----:B------:R-:W-:-:S13]  /*55a0*/  ISETP.LT.OR P0, PT, R43, R0, P0 ;  /* 0x000000002b00720c */ /* 0x000fda0000701670 */
[----:B------:R-:W-:Y:S05]  /*55b0*/  @!P0 BRA `(.L_x_47) ;  /* 0x0000000000488947 */ /* 0x000fea0003800000 */
[----:B------:R-:W0:Y:S01]  /*55c0*/  LDC.64 R6, c[0x0][0x380] ;  /* 0x0000e000ff067b82 */ /* 0x000e220000000a00 */
[----:B------:R-:W2:Y:S04]  /*55d0*/  LDG.E.64.CONSTANT R8, desc[UR6][R4.64+-0x800] ;  /* 0xfff8000604087981 */ /* 0x000ea8000c1e9b00 */
[----:B------:R-:W3:Y:S04]  /*55e0*/  LDG.E.64.CONSTANT R10, desc[UR6][R4.64] ;  /* 0x00000006040a7981 */ /* 0x000ee8000c1e9b00 */
[----:B------:R-:W4:Y:S01]  /*55f0*/  LDG.E.64.CONSTANT R12, desc[UR6][R4.64+0x800] ;  /* 0x00080006040c7981 */ /* 0x000f22000c1e9b00 */
[----:B0-----:R-:W-:-:S06]  /*5600*/  IMAD.WIDE.U32 R6, R45, 0x8, R6 ;  /* 0x000000082d067825 */ /* 0x001fcc00078e0006 */
[----:B------:R-:W5:Y:S02]  /*5610*/  LDG.E.64.CONSTANT R6, desc[UR6][R6.64] ;  /* 0x0000000606067981 */ /* 0x000f64000c1e9b00 */
[----:B-----5:R-:W-:-:S06]  /*5620*/  DSETP.GEU.AND P0, PT, R2, R6, PT ;  /* 0x000000060200722a */ /* 0x020fcc0003f0e000 */
        /* <DEDUP_REMOVED lines=10> */
[----:B------:R-:W-:-:S07]  /*56d0*/  FSEL R3, R13, R3, !P0 ;  /* 0x000000030d037208 */ /* 0x000fce0004000000 */
.L_x_47:
[----:B------:R-:W-:Y:S05]  /*56e0*/  BSYNC.RECONVERGENT B1 ;  /* 0x0000000000017941 */ /* 0x000fea0003800200 */
.L_x_45:
        /* <DEDUP_REMOVED lines=54> */
[----:B------:R-:W1:Y:S01]  /*5a50*/  S2UR UR5, SR_CgaCtaId ;  /* 0x00000000000579c3 */ /* 0x000e620000008800 */
[----:B------:R-:W-:Y:S02]  /*5a60*/  UMOV UR4, 0x400 ;  /* 0x0000040000047882 */ /* 0x000fe40000000000 */
[----:B-1----:R-:W-:-:S09]  /*5a70*/  ULEA UR4, UR5, UR4, 0x18 ;  /* 0x0000000405047291 */ /* 0x002fd2000f8ec0ff */
[----:B0-----:R-:W0:Y:S04]  /*5a80*/  LDS.128 R8, [UR4+0x10] ;  /* 0x00001004ff087984 */ /* 0x001e280008000c00 */
        /* <DEDUP_REMOVED lines=23> */
[----:B------:R-:W-:-:S07]  /*5c00*/  FSEL R7, R3, R5, !P1 ;  /* 0x0000000503077208 */ /* 0x000fce0004800000 */
.L_x_17:
[----:B------:R-:W-:Y:S05]  /*5c10*/  BSYNC.RECONVERGENT B0 ;  /* 0x0000000000007941 */ /* 0x000fea0003800200 */
.L_x_1:
[----:B------:R-:W-:Y:S05]  /*5c20*/  @P0 EXIT ;  /* 0x000000000000094d */ /* 0x000fea0003800000 */
[----:B------:R-:W4:Y:S01]  /*5c30*/  LDCU.64 UR8, c[0x0][0x398] ;  /* 0x00007300ff0877ac */ /* 0x000f220008000a00 */
[----:B---3--:R-:W3:Y:S01]  /*5c40*/  LDC.64 R4, c[0x0][0x388] ;  /* 0x0000e200ff047b82 */ /* 0x008ee20000000a00 */
[----:B------:R-:W0:Y:S01]  /*5c50*/  LDCU.64 UR4, c[0x0][0x398] ;  /* 0x00007300ff0477ac */ /* 0x000e220008000a00 */
[----:B----4-:R-:W-:-:S06]  /*5c60*/  DSETP.GT.AND P0, PT, R6, UR8, PT ;  /* 0x0000000806007e2a */ /* 0x010fcc000bf04000 */
[----:B012---:R-:W-:Y:S02]  /*5c70*/  FSEL R2, R6, UR4, P0 ;  /* 0x0000000406027c08 */ /* 0x007fe40008000000 */
[----:B------:R-:W-:-:S05]  /*5c80*/  FSEL R3, R7, UR5, P0 ;  /* 0x0000000507037c08 */ /* 0x000fca0008000000 */
[----:B---3--:R-:W-:Y:S01]  /*5c90*/  STG.E.64 desc[UR6][R4.64], R2 ;  /* 0x0000000204007986 */ /* 0x008fe2000c101b06 */
[----:B------:R-:W-:Y:S05]  /*5ca0*/  EXIT ;  /* 0x000000000000794d */ /* 0x000fea0003800000 */
.L_x_56:
[----:B------:R-:W-:-:S00]  /*5cb0*/  BRA `(.L_x_56) ;  /* 0xfffffffc00fc7947 */ /* 0x000fc0000383ffff */
[----:B------:R-:W-:-:S00]  /*5cc0*/  NOP ;  /* 0x0000000000007918 */ /* 0x000fc00000000000 */
        /* <DEDUP_REMOVED lines=11> */
.L_x_259:


//--------------------- .text._ZN3cub18CUB_300001_SM_10006detail6reduce18DeviceReduceKernelINS2_10policy_hubIdyN4cuda3__47maximumIdEEE10Policy1000EN6thrust24THRUST_300001_SM_1000_NS6detail15normal_iteratorINSC_10device_ptrIdEEEEyS8_dNS5_3std3__410__identityEEEvT0_PT3_T1_NS0_13GridEvenShareISO_EET2_T4_ --------------------------
	.section	.text._ZN3cub18CUB_300001_SM_10006detail6reduce18DeviceReduceKernelINS2_10policy_hubIdyN4cuda3__47maximumIdEEE10Policy1000EN6thrust24THRUST_300001_SM_1000_NS6detail15normal_iteratorINSC_10device_ptrIdEEEEyS8_dNS5_3std3__410__identityEEEvT0_PT3_T1_NS0_13GridEvenShareISO_EET2_T4_,"ax",@progbits
	.align	128
        .global         _ZN3cub18CUB_300001_SM_10006detail6reduce18DeviceReduceKernelINS2_10policy_hubIdyN4cuda3__47maximumIdEEE10Policy1000EN6thrust24THRUST_300001_SM_1000_NS6detail15normal_iteratorINSC_10device_ptrIdEEEEyS8_dNS5_3std3__410__identityEEEvT0_PT3_T1_NS0_13GridEvenShareISO_EET2_T4_
        .type           _ZN3cub18CUB_300001_SM_10006detail6reduce18DeviceReduceKernelINS2_10policy_hubIdyN4cuda3__47maximumIdEEE10Policy1000EN6thrust24THRUST_300001_SM_1000_NS6detail15normal_iteratorINSC_10device_ptrIdEEEEyS8_dNS5_3std3__410__identityEEEvT0_PT3_T1_NS0_13GridEvenShareISO_EET2_T4_,@function
        .size           _ZN3cub18CUB_300001_SM_10006detail6reduce18DeviceReduceKernelINS2_10policy_hubIdyN4cuda3__47maximumIdEEE10Policy1000EN6thrust24THRUST_300001_SM_1000_NS6detail15normal_iteratorINSC_10device_ptrIdEEEEyS8_dNS5_3std3__410__identityEEEvT0_PT3_T1_NS0_13GridEvenShareISO_EET2_T4_,(.L_x_260 - _ZN3cub18CUB_300001_SM_10006detail6reduce18DeviceReduceKernelINS2_10policy_hubIdyN4cuda3__47maximumIdEEE10Policy1000EN6thrust24THRUST_300001_SM_1000_NS6detail15normal_iteratorINSC_10device_ptrIdEEEEyS8_dNS5_3std3__410__identityEEEvT0_PT3_T1_NS0_13GridEvenShareISO_EET2_T4_)
        .other          _ZN3cub18CUB_300001_SM_10006detail6reduce18DeviceReduceKernelINS2_10policy_hubIdyN4cuda3__47maximumIdEEE10Policy1000EN6thrust24THRUST_300001_SM_1000_NS6detail15normal_iteratorINSC_10device_ptrIdEEEEyS8_dNS5_3std3__410__identityEEEvT0_PT3_T1_NS0_13GridEvenShareISO_EET2_T4_,@"STO_CUDA_ENTRY STV_DEFAULT"
_ZN3cub18CUB_300001_SM_10006detail6reduce18DeviceReduceKernelINS2_10policy_hubIdyN4cuda3__47maximumIdEEE10Policy1000EN6thrust24THRUST_300001_SM_1000_NS6detail15normal_iteratorINSC_10device_ptrIdEEEEyS8_dNS5_3std3__410__identityEEEvT0_PT3_T1_NS0_13GridEvenShareISO_EET2_T4_:
.text._ZN3cub18CUB_300001_SM_10006detail6reduce18DeviceReduceKernelINS2_10policy_hubIdyN4cuda3__47maximumIdEEE10Policy1000EN6thrust24THRUST_300001_SM_1000_NS6detail15normal_iteratorINSC_10device_ptrIdEEEEyS8_dNS5_3std3__410__identityEEEvT0_PT3_T1_NS0_13GridEvenShareISO_EET2_T4_:
[----:B------:R-:W-:Y:S08]  /*0000*/  LDC R1, c[0x0][0x37c] ;  /* 0x0000df00ff017b82 */ /* 0x000ff00000000800 */
[----:B------:R-:W0:Y:S01]  /*0010*/  S2UR UR16, SR_CTAID.X ;  /* 0x00000000001079c3 */ /* 0x000e220000002500 */
[----:B------:R-:W1:Y:S01]  /*0020*/  LDCU.64 UR8, c[0x0][0x3b8] ;  /* 0x00007700ff0877ac */ /* 0x000e620008000a00 */
[----:B------:R-:W-:Y:S01]  /*0030*/  BSSY.RECONVERGENT B0, `(.L_x_57) ;  /* 0x000030b000007945 */ /* 0x000fe20003800200 */
[----:B------:R-:W2:Y:S01]  /*0040*/  LDCU UR5, c[0x0][0x3c0] ;  /* 0x00007800ff0577ac */ /* 0x000ea20008000800 */
[----:B------:R-:W3:Y:S01]  /*0050*/  LDCU.64 UR14, c[0x0][0x358] ;  /* 0x00006b00ff0e77ac */ /* 0x000ee20008000a00 */
[----:B-1----:R-:W-:-:S02]  /*0060*/  IMAD.U32 R4, RZ, RZ, UR8 ;  /* 0x00000008ff047e24 */ /* 0x002fc4000f8e00ff */
[----:B------:R-:W-:Y:S01]  /*0070*/  IMAD.U32 R3, RZ, RZ, UR9 ;  /* 0x00000009ff037e24 */ /* 0x000fe2000f8e00ff */
[----:B--2---:R-:W-:Y:S02]  /*0080*/  USHF.L.U32 UR5, UR5, 0xb, URZ ;  /* 0x0000000b05057899 */ /* 0x004fe400080006ff */
[----:B0-----:R-:W-:Y:S02]  /*0090*/  USHF.L.U32 UR7, UR16, 0xb, URZ ;  /* 0x0000000b10077899 */ /* 0x001fe400080006ff */
[----:B------:R-:W-:-:S04]  /*00a0*/  USHF.R.S32.HI UR4, URZ, 0x1f, UR5 ;  /* 0x0000001fff047899 */ /* 0x000fc80008011405 */
[----:B------:R-:W-:-:S04]  /*00b0*/  IADD3 R5, P1, PT, R4, -UR7, RZ ;  /* 0x8000000704057c10 */ /* 0x000fc8000ff3e0ff */
[----:B------:R-:W-:Y:S02]  /*00c0*/  ISETP.GT.U32.AND P0, PT, R5, 0x7ff, PT ;  /* 0x000007ff0500780c */ /* 0x000fe40003f04070 */
[----:B------:R-:W-:-:S04]  /*00d0*/  IADD3.X R2, PT, PT, R3, -0x1, RZ, P1, !PT ;  /* 0xffffffff03027810 */ /* 0x000fc80000ffe4ff */
[----:B------:R-:W-:-:S13]  /*00e0*/  ISETP.GT.U32.AND.EX P0, PT, R2, RZ, PT, P0 ;  /* 0x000000ff0200720c */ /* 0x000fda0003f04100 */
[----:B---3--:R-:W-:Y:S05]  /*00f0*/  @P0 BRA `(.L_x_58) ;  /* 0x0000001400ec0947 */ /* 0x008fea0003800000 */
[----:B------:R-:W0:Y:S01]  /*0100*/  S2R R0, SR_TID.X ;  /* 0x0000000000007919 */ /* 0x000e220000002100 */
[----:B------:R-:W-:Y:S01]  /*0110*/  VIADD R3, R4, -UR7 ;  /* 0x8000000704037c36 */ /* 0x000fe20008000000 */
[----:B------:R-:W-:Y:S01]  /*0120*/  BSSY.RECONVERGENT B1, `(.L_x_59) ;  /* 0x000000a000017945 */ /* 0x000fe20003800200 */
[----:B------:R-:W-:-:S03]  /*0130*/  CS2R R10, SRZ ;  /* 0x00000000000a7805 */ /* 0x000fc6000001ff00 */
[----:B0-----:R-:W-:Y:S01]  /*0140*/  ISETP.GE.AND P0, PT, R0, R3, PT ;  /* 0x000000030000720c */ /* 0x001fe20003f06270 */
[----:B------:R-:W-:-:S12]  /*0150*/  IMAD.MOV.U32 R2, RZ, RZ, R0 ;  /* 0x000000ffff027224 */ /* 0x000fd800078e0000 */
[----:B------:R-:W-:Y:S05]  /*0160*/  @P0 BRA `(.L_x_60) ;  /* 0x0000000000140947 */ /* 0x000fea0003800000 */
[----:B------:R-:W0:Y:S01]  /*0170*/  LDC.64 R10, c[0x0][0x380] ;  /* 0x0000e000ff0a7b82 */ /* 0x000e220000000a00 */
[----:B------:R-:W-:-:S04]  /*0180*/  VIADD R5, R0, UR7 ;  /* 0x0000000700057c36 */ /* 0x000fc80008000000 */
[----:B0-----:R-:W-:-:S06]  /*0190*/  IMAD.WIDE.U32 R10, R5, 0x8, R10 ;  /* 0x00000008050a7825 */ /* 0x001fcc00078e000a */
[----:B------:R-:W5:Y:S01]  /*01a0*/  LDG.E.64 R10, desc[UR14][R10.64] ;  /* 0x0000000e0a0a7981 */ /* 0x000f62000c1e1b00 */
[----:B------:R-:W-:-:S07]  /*01b0*/  VIADD R2, R0, 0x100 ;  /* 0x0000010000027836 */ /* 0x000fce0000000000 */
.L_x_60:
[----:B------:R-:W-:Y:S05]  /*01c0*/  BSYNC.RECONVERGENT B1 ;  /* 0x0000000000017941 */ /* 0x000fea0003800200 */
.L_x_59:
[----:B------:R-:W-:Y:S01]  /*01d0*/  ISETP.GE.AND P0, PT, R2, R3, PT ;  /* 0x000000030200720c */ /* 0x000fe20003f06270 */
[----:B------:R-:W-:-:S12]  /*01e0*/  BSSY.RECONVERGENT B1, `(.L_x_61) ;  /* 0x00000b3000017945 */ /* 0x000fd80003800200 */
[----:B------:R-:W-:Y:S05]  /*01f0*/  @P0 BRA `(.L_x_62) ;  /* 0x0000000800c40947 */ /* 0x000fea0003800000 */
[----:B------:R-:W-:Y:S01]  /*0200*/  LOP3.LUT R5, RZ, R2, RZ, 0x33, !PT ;  /* 0x00000002ff057212 */ /* 0x000fe200078e33ff */
[----:B------:R-:W-:Y:S03]  /*0210*/  BSSY.RECONVERGENT B2, `(.L_x_63) ;  /* 0x0000057000027945 */ /* 0x000fe60003800200 */
[----:B------:R-:W-:-:S04]  /*0220*/  IADD3 R6, PT, PT, R4, -UR7, R5 ;  /* 0x8000000704067c10 */ /* 0x000fc8000fffe005 */
[C---:B------:R-:W-:Y:S02]  /*0230*/  ISETP.GE.U32.AND P1, PT, R6.reuse, 0xf00, PT ;  /* 0x00000f000600780c */ /* 0x040fe40003f26070 */
[----:B------:R-:W-:-:S04]  /*0240*/  LEA.HI R4, R6, 0x1, RZ, 0x18 ;  /* 0x0000000106047811 */ /* 0x000fc800078fc0ff */
[----:B------:R-:W-:-:S04]  /*0250*/  LOP3.LUT R5, R4, 0xf, RZ, 0xc0, !PT ;  /* 0x0000000f04057812 */ /* 0x000fc800078ec0ff */
[----:B------:R-:W-:-:S03]  /*0260*/  ISETP.NE.AND P0, PT, R5, RZ, PT ;  /* 0x000000ff0500720c */ /* 0x000fc60003f05270 */
[----:B------:R-:W-:Y:S10]  /*0270*/  @!P1 BRA `(.L_x_64) ;  /* 0x0000000400409947 */ /* 0x000ff40003800000 */
[----:B------:R-:W0:Y:S01]  /*0280*/  LDCU.64 UR8, c[0x0][0x380] ;  /* 0x00007000ff0877ac */ /* 0x000e220008000a00 */
[----:B------:R-:W-:Y:S01]  /*0290*/  IMAD.WIDE.U32 R6, R2, 0x8, RZ ;  /* 0x0000000802067825 */ /* 0x000fe200078e00ff */
[----:B------:R-:W-:Y:S01]  /*02a0*/  LOP3.LUT R26, R4, 0x1fffff0, RZ, 0xc0, !PT ;  /* 0x01fffff0041a7812 */ /* 0x000fe200078ec0ff */
[----:B------:R-:W-:-:S04]  /*02b0*/  UIMAD.WIDE.U32 UR4, UR16, 0x4000, URZ ;  /* 0x00004000100478a5 */ /* 0x000fc8000f8e00ff */
[----:B------:R-:W-:Y:S02]  /*02c0*/  IMAD.MOV R26, RZ, RZ, -R26 ;  /* 0x000000ffff1a7224 */ /* 0x000fe400078e0a1a */
[----:B------:R-:W-:Y:S02]  /*02d0*/  LOP3.LUT R6, R6, UR4, RZ, 0xfc, !PT ;  /* 0x0000000406067c12 */ /* 0x000fe4000f8efcff */
[----:B------:R-:W-:Y:S02]  /*02e0*/  LOP3.LUT R7, R7, UR5, RZ, 0xfc, !PT ;  /* 0x0000000507077c12 */ /* 0x000fe4000f8efcff */
[----:B0-----:R-:W-:-:S04]  /*02f0*/  IADD3 R6, P1, PT, R6, UR8, RZ ;  /* 0x0000000806067c10 */ /* 0x001fc8000ff3e0ff */
[----:B------:R-:W-:-:S04]  /*0300*/  IADD3 R6, P2, PT, R6, 0x4000, RZ ;  /* 0x0000400006067810 */ /* 0x000fc80007f5e0ff */
[----:B------:R-:W-:-:S09]  /*0310*/  IADD3.X R7, PT, PT, RZ, UR9, R7, P2, P1 ;  /* 0x00000009ff077c10 */ /* 0x000fd200097e2407 */
.L_x_65:
[----:B------:R-:W2:Y:S04]  /*0320*/  LDG.E.64 R8, desc[UR14][R6.64+-0x4000] ;  /* 0xffc0000e06087981 */ /* 0x000ea8000c1e1b00 */
[----:B------:R-:W3:Y:S04]  /*0330*/  LDG.E.64 R12, desc[UR14][R6.64+-0x3800] ;  /* 0xffc8000e060c7981 */ /* 0x000ee8000c1e1b00 */
[----:B------:R-:W4:Y:S04]  /*0340*/  LDG.E.64 R14, desc[UR14][R6.64+-0x3000] ;  /* 0xffd0000e060e7981 */ /* 0x000f28000c1e1b00 */
[----:B------:R-:W4:Y:S04]  /*0350*/  LDG.E.64 R16, desc[UR14][R6.64+-0x2800] ;  /* 0xffd8000e06107981 */ /* 0x000f28000c1e1b00 */
[----:B------:R-:W4:Y:S04]  /*0360*/  LDG.E.64 R18, desc[UR14][R6.64+-0x2000] ;  /* 0xffe0000e06127981 */ /* 0x000f28000c1e1b00 */
[----:B------:R-:W4:Y:S04]  /*0370*/  LDG.E.64 R20, desc[UR14][R6.64+-0x1800] ;  /* 0xffe8000e06147981 */ /* 0x000f28000c1e1b00 */
[----:B------:R-:W4:Y:S04]  /*0380*/  LDG.E.64 R22, desc[UR14][R6.64+-0x1000] ;  /* 0xfff0000e06167981 */ /* 0x000f28000c1e1b00 */
[----:B------:R-:W4:Y:S01]  /*0390*/  LDG.E.64 R24, desc[UR14][R6.64+-0x800] ;  /* 0xfff8000e06187981 */ /* 0x000f22000c1e1b00 */
[----:B--2--5:R-:W-:-:S06]  /*03a0*/  DSETP.GEU.AND P1, PT, R10, R8, PT ;  /* 0x000000080a00722a */ /* 0x024fcc0003f2e000 */
[----:B------:R-:W-:Y:S02]  /*03b0*/  FSEL R10, R8, R10, !P1 ;  /* 0x0000000a080a7208 */ /* 0x000fe40004800000 */
[----:B------:R-:W-:Y:S02]  /*03c0*/  FSEL R11, R9, R11, !P1 ;  /* 0x0000000b090b7208 */ /* 0x000fe40004800000 */
[----:B------:R-:W2:Y:S04]  /*03d0*/  LDG.E.64 R8, desc[UR14][R6.64] ;  /* 0x0000000e06087981 */ /* 0x000ea8000c1e1b00 */
[----:B---3--:R-:W-:-:S06]  /*03e0*/  DSETP.GEU.AND P1, PT, R10, R12, PT ;  /* 0x0000000c0a00722a */ /* 0x008fcc0003f2e000 */
[----:B------:R-:W-:Y:S02]  /*03f0*/  FSEL R12, R12, R10, !P1 ;  /* 0x0000000a0c0c7208 */ /* 0x000fe40004800000 */
[----:B------:R-:W-:Y:S02]  /*0400*/  FSEL R13, R13, R11, !P1 ;  /* 0x0000000b0d0d7208 */ /* 0x000fe40004800000 */
[----:B------:R-:W3:Y:S04]  /*0410*/  LDG.E.64 R10, desc[UR14][R6.64+0x800] ;  /* 0x0008000e060a7981 */ /* 0x000ee8000c1e1b00 */
[----:B----4-:R-:W-:-:S06]  /*0420*/  DSETP.GEU.AND P1, PT, R12, R14, PT ;  /* 0x0000000e0c00722a */ /* 0x010fcc0003f2e000 */
[----:B------:R-:W-:Y:S02]  /*0430*/  FSEL R14, R14, R12, !P1 ;  /* 0x0000000c0e0e7208 */ /* 0x000fe40004800000 */
[----:B------:R-:W-:Y:S02]  /*0440*/  FSEL R15, R15, R13, !P1 ;  /* 0x0000000d0f0f7208 */ /* 0x000fe40004800000 */
[----:B------:R-:W4:Y:S04]  /*0450*/  LDG.E.64 R12, desc[UR14][R6.64+0x1000] ;  /* 0x0010000e060c7981 */ /* 0x000f28000c1e1b00 */
[----:B------:R-:W-:-:S06]  /*0460*/  DSETP.GEU.AND P1, PT, R14, R16, PT ;  /* 0x000000100e00722a */ /* 0x000fcc0003f2e000 */
        /* <DEDUP_REMOVED lines=18> */
[----:B------:R0:W4:Y:S01]  /*0590*/  LDG.E.64 R24, desc[UR14][R6.64+0x3800] ;  /* 0x0038000e06187981 */ /* 0x000122000c1e1b00 */
[----:B------:R-:W-:-:S05]  /*05a0*/  VIADD R26, R26, 0x10 ;  /* 0x000000101a1a7836 */ /* 0x000fca0000000000 */
[----:B------:R-:W-:Y:S02]  /*05b0*/  ISETP.NE.AND P2, PT, R26, RZ, PT ;  /* 0x000000ff1a00720c */ /* 0x000fe40003f45270 */
[----:B0-----:R-:W-:Y:S01]  /*05c0*/  IADD3 R6, P3, PT, R6, 0x8000, RZ ;  /* 0x0000800006067810 */ /* 0x001fe20007f7e0ff */
[----:B------:R-:W-:-:S04]  /*05d0*/  VIADD R2, R2, 0x1000 ;  /* 0x0000100002027836 */ /* 0x000fc80000000000 */
[----:B------:R-:W-:Y:S01]  /*05e0*/  IMAD.X R7, RZ, RZ, R7, P3 ;  /* 0x000000ffff077224 */ /* 0x000fe200018e0607 */
        /* <DEDUP_REMOVED lines=24> */
[----:B------:R-:W-:Y:S06]  /*0770*/  @P2 BRA `(.L_x_65) ;  /* 0xfffffff800e82947 */ /* 0x000fec000383ffff */
.L_x_64:
[----:B------:R-:W-:Y:S05]  /*0780*/  BSYNC.RECONVERGENT B2 ;  /* 0x0000000000027941 */ /* 0x000fea0003800200 */
.L_x_63:
[----:B------:R-:W-:Y:S05]  /*0790*/  @!P0 BRA `(.L_x_62) ;  /* 0x00000004005c8947 */ /* 0x000fea0003800000 */
[----:B------:R-:W-:Y:S01]  /*07a0*/  ISETP.GE.U32.AND P1, PT, R5, 0x8, PT ;  /* 0x000000080500780c */ /* 0x000fe20003f26070 */
[----:B------:R-:W-:Y:S01]  /*07b0*/  BSSY.RECONVERGENT B2, `(.L_x_66) ;  /* 0x000002a000027945 */ /* 0x000fe20003800200 */
[----:B------:R-:W-:-:S04]  /*07c0*/  LOP3.LUT R26, R4, 0x7, RZ, 0xc0, !PT ;  /* 0x00000007041a7812 */ /* 0x000fc800078ec0ff */
[----:B------:R-:W-:-:S07]  /*07d0*/  ISETP.NE.AND P0, PT, R26, RZ, PT ;  /* 0x000000ff1a00720c */ /* 0x000fce0003f05270 */
[----:B------:R-:W-:Y:S06]  /*07e0*/  @!P1 BRA `(.L_x_67) ;  /* 0x0000000000989947 */ /* 0x000fec0003800000 */
[----:B------:R-:W0:Y:S01]  /*07f0*/  LDCU.64 UR4, c[0x0][0x380] ;  /* 0x00007000ff0477ac */ /* 0x000e220008000a00 */
[----:B------:R-:W-:-:S04]  /*0800*/  IADD3 R5, P1, PT, R2, UR7, RZ ;  /* 0x0000000702057c10 */ /* 0x000fc8000ff3e0ff */
[----:B------:R-:W-:Y:S02]  /*0810*/  LEA.HI.X.SX32 R6, R2, RZ, 0x1, P1 ;  /* 0x000000ff02067211 */ /* 0x000fe400008f0eff */
[----:B0-----:R-:W-:-:S04]  /*0820*/  LEA R24, P1, R5, UR4, 0x3 ;  /* 0x0000000405187c11 */ /* 0x001fc8000f8218ff */
[----:B------:R-:W-:-:S05]  /*0830*/  LEA.HI.X R25, R5, UR5, R6, 0x3, P1 ;  /* 0x0000000505197c11 */ /* 0x000fca00088f1c06 */
        /* <DEDUP_REMOVED lines=32> */
[----:B------:R-:W-:-:S07]  /*0a40*/  FSEL R11, R23, R7, !P1 ;  /* 0x00000007170b7208 */ /* 0x000fce0004800000 */
.L_x_67:
[----:B------:R-:W-:Y:S05]  /*0a50*/  BSYNC.RECONVERGENT B2 ;  /* 0x0000000000027941 */ /* 0x000fea0003800200 */
.L_x_66:
        /* <DEDUP_REMOVED lines=28> */
.L_x_69:
[----:B------:R-:W-:Y:S05]  /*0c20*/  BSYNC.RECONVERGENT B2 ;  /* 0x0000000000027941 */ /* 0x000fea0003800200 */
.L_x_68:
[----:B------:R-:W-:Y:S05]  /*0c30*/  @!P0 BRA `(.L_x_62) ;  /* 0x0000000000348947 */ /* 0x000fea0003800000 */
[----:B------:R-:W0:Y:S01]  /*0c40*/  LDC.64 R6, c[0x0][0x380] ;  /* 0x0000e000ff067b82 */ /* 0x000e220000000a00 */
[----:B------:R-:W-:Y:S02]  /*0c50*/  IMAD.U32 R5, RZ, RZ, UR16 ;  /* 0x00000010ff057e24 */ /* 0x000fe4000f8e00ff */
[----:B------:R-:W-:Y:S02]  /*0c60*/  IMAD.MOV R8, RZ, RZ, -R4 ;  /* 0x000000ffff087224 */ /* 0x000fe400078e0a04 */
[----:B0-----:R-:W-:-:S07]  /*0c70*/  IMAD.WIDE.U32 R4, R5, 0x4000, R6 ;  /* 0x0000400005047825 */ /* 0x001fce00078e0006 */
.L_x_70:
[----:B------:R-:W-:-:S06]  /*0c80*/  IMAD.WIDE R6, R2, 0x8, R4 ;  /* 0x0000000802067825 */ /* 0x000fcc00078e0204 */
[----:B------:R-:W2:Y:S01]  /*0c90*/  LDG.E.64 R6, desc[UR14][R6.64] ;  /* 0x0000000e06067981 */ /* 0x000ea2000c1e1b00 */
[----:B------:R-:W-:Y:S02]  /*0ca0*/  VIADD R8, R8, 0x1 ;  /* 0x0000000108087836 */ /* 0x000fe40000000000 */
[----:B------:R-:W-:-:S03]  /*0cb0*/  VIADD R2, R2, 0x100 ;  /* 0x0000010002027836 */ /* 0x000fc60000000000 */
[----:B------:R-:W-:Y:S01]  /*0cc0*/  ISETP.NE.AND P1, PT, R8, RZ, PT ;  /* 0x000000ff0800720c */ /* 0x000fe20003f25270 */
[----:B--2--5:R-:W-:-:S06]  /*0cd0*/  DSETP.GEU.AND P0, PT, R10, R6, PT ;  /* 0x000000060a00722a */ /* 0x024fcc0003f0e000 */
[----:B------:R-:W-:Y:S02]  /*0ce0*/  FSEL R10, R6, R10, !P0 ;  /* 0x0000000a060a7208 */ /* 0x000fe40004000000 */
[----:B------:R-:W-:-:S04]  /*0cf0*/  FSEL R11, R7, R11, !P0 ;  /* 0x0000000b070b7208 */ /* 0x000fc80004000000 */
[----:B------:R-:W-:Y:S05]  /*0d00*/  @P1 BRA `(.L_x_70) ;  /* 0xfffffffc00dc1947 */ /* 0x000fea000383ffff */
.L_x_62:
[----:B------:R-:W-:Y:S05]  /*0d10*/  BSYNC.RECONVERGENT B1 ;  /* 0x0000000000017941 */ /* 0x000fea0003800200 */
.L_x_61:
        /* <DEDUP_REMOVED lines=16> */
[----:B------:R-:W0:Y:S01]  /*0e20*/  SHFL.DOWN PT, R5, R3, 0x2, 0x1f ;  /* 0x08401f0003057f89 */ /* 0x000e2200000e0000 */
[----:B------:R-:W1:Y:S01]  /*0e30*/  @!P2 S2R R8, SR_CgaCtaId ;  /* 0x000000000008a919 */ /* 0x000e620000008800 */
[----:B0-----:R-:W-:-:S06]  /*0e40*/  DSETP.GEU.AND P1, PT, R2, R4, PT ;  /* 0x000000040200722a */ /* 0x001fcc0003f2e000 */
[----:B------:R-:W-:Y:S02]  /*0e50*/  @!P0 FSEL R2, R4, R2, !P1 ;  /* 0x0000000204028208 */ /* 0x000fe40004800000 */
[----:B------:R-:W-:Y:S02]  /*0e60*/  @!P0 FSEL R3, R5, R3, !P1 ;  /* 0x0000000305038208 */ /* 0x000fe40004800000 */
[----:B------:R-:W-:Y:S01]  /*0e70*/  ISETP.GT.AND P0, PT, R9, 0x1b, PT ;  /* 0x0000001b0900780c */ /* 0x000fe20003f04270 */
[----:B------:R-:W-:Y:S01]  /*0e80*/  SHFL.DOWN PT, R4, R2, 0x4, 0x1f ;  /* 0x08801f0002047f89 */ /* 0x000fe200000e0000 */
[----:B-1----:R-:W-:Y:S02]  /*0e90*/  @!P2 LEA R11, R8, R7, 0x18 ;  /* 0x00000007080ba211 */ /* 0x002fe400078ec0ff */
[----:B------:R-:W-:Y:S01]  /*0ea0*/  @!P2 LOP3.LUT R8, R6, 0xf8, RZ, 0xc0, !PT ;  /* 0x000000f80608a812 */ /* 0x000fe200078ec0ff */
[----:B------:R-:W0:Y:S04]  /*0eb0*/  SHFL.DOWN PT, R5, R3, 0x4, 0x1f ;  /* 0x08801f0003057f89 */ /* 0x000e2800000e0000 */
        /* <DEDUP_REMOVED lines=51> */
.L_x_71:
[----:B------:R-:W-:-:S05]  /*11f0*/  LOP3.LUT R2, R0, 0x3e0, RZ, 0xc0, !PT ;  /* 0x000003e000027812 */ /* 0x000fca00078ec0ff */
[----:B------:R-:W-:Y:S01]  /*1200*/  VIADD R4, R2, 0x20 ;  /* 0x0000002002047836 */ /* 0x000fe20000000000 */
[----:B------:R-:W-:-:S04]  /*1210*/  LOP3.LUT R2, RZ, R2, RZ, 0x33, !PT ;  /* 0x00000002ff027212 */ /* 0x000fc800078e33ff */
[----:B------:R-:W-:Y:S01]  /*1220*/  ISETP.GT.AND P0, PT, R4, R3, PT ;  /* 0x000000030400720c */ /* 0x000fe20003f04270 */
[----:B------:R-:W-:-:S05]  /*1230*/  IMAD.IADD R2, R3, 0x1, R2 ;  /* 0x0000000103027824 */ /* 0x000fca00078e0202 */
[----:B------:R-:W-:Y:S02]  /*1240*/  SEL R5, R2, 0x1f, P0 ;  /* 0x0000001f02057807 */ /* 0x000fe40000000000 */
[----:B------:R-:W0:Y:S03]  /*1250*/  S2R R2, SR_LANEID ;  /* 0x0000000000027919 */ /* 0x000e260000000000 */
[----:B-----5:R-:W-:Y:S04]  /*1260*/  SHFL.DOWN PT, R6, R10, 0x1, R5 ;  /* 0x082000000a067989 */ /* 0x020fe800000e0005 */
[----:B------:R-:W1:Y:S02]  /*1270*/  SHFL.DOWN PT, R7, R11, 0x1, R5 ;  /* 0x082000000b077989 */ /* 0x000e6400000e0005 */
[----:B-1----:R-:W-:Y:S01]  /*1280*/  DSETP.GEU.AND P1, PT, R10, R6, PT ;  /* 0x000000060a00722a */ /* 0x002fe20003f2e000 */
[----:B0-----:R-:W-:-:S05]  /*1290*/  ISETP.GE.AND P0, PT, R2, R5, PT ;  /* 0x000000050200720c */ /* 0x001fca0003f06270 */
[-C--:B------:R-:W-:Y:S01]  /*12a0*/  FSEL R9, R6, R10.reuse, !P1 ;  /* 0x0000000a06097208 */ /* 0x080fe20004800000 */
[----:B------:R-:W-:Y:S01]  /*12b0*/  VIADD R6, R2, 0x2 ;  /* 0x0000000202067836 */ /* 0x000fe20000000000 */
[-C--:B------:R-:W-:Y:S02]  /*12c0*/  FSEL R7, R7, R11.reuse, !P1 ;  /* 0x0000000b07077208 */ /* 0x080fe40004800000 */
[----:B------:R-:W-:Y:S02]  /*12d0*/  FSEL R4, R9, R10, !P0 ;  /* 0x0000000a09047208 */ /* 0x000fe40004000000 */
[----:B------:R-:W-:Y:S02]  /*12e0*/  FSEL R7, R7, R11, !P0 ;  /* 0x0000000b07077208 */ /* 0x000fe40004000000 */
[----:B------:R-:W-:Y:S01]  /*12f0*/  ISETP.GT.AND P0, PT, R6, R5, PT ;  /* 0x000000050600720c */ /* 0x000fe20003f04270 */
[----:B------:R-:W-:Y:S01]  /*1300*/  SHFL.DOWN PT, R8, R4, 0x2, R5 ;  /* 0x0840000004087989 */ /* 0x000fe200000e0005 */
[----:B------:R-:W-:-:S03]  /*1310*/  IMAD.MOV.U32 R6, RZ, RZ, R4 ;  /* 0x000000ffff067224 */ /* 0x000fc600078e0004 */
[----:B------:R-:W0:Y:S03]  /*1320*/  SHFL.DOWN PT, R9, R7, 0x2, R5 ;  /* 0x0840000007097989 */ /* 0x000e2600000e0005 */
[----:B0-----:R-:W-:Y:S01]  /*1330*/  DSETP.GEU.AND P1, PT, R6, R8, PT ;  /* 0x000000080600722a */ /* 0x001fe20003f2e000 */
[----:B------:R-:W-:-:S05]  /*1340*/  VIADD R6, R2, 0x4 ;  /* 0x0000000402067836 */ /* 0x000fca0000000000 */
[----:B------:R-:W-:Y:S02]  /*1350*/  @!P0 FSEL R4, R8, R4, !P1 ;  /* 0x0000000408048208 */ /* 0x000fe40004800000 */
[----:B------:R-:W-:Y:S02]  /*1360*/  @!P0 FSEL R7, R9, R7, !P1 ;  /* 0x0000000709078208 */ /* 0x000fe40004800000 */
        /* <DEDUP_REMOVED lines=12> */
[----:B------:R-:W-:Y:S01]  /*1430*/  VIADD R2, R2, 0x10 ;  /* 0x0000001002027836 */ /* 0x000fe20000000000 */
[----:B------:R-:W0:Y:S11]  /*1440*/  SHFL.DOWN PT, R9, R7, 0x8, R5 ;  /* 0x0900000007097989 */ /* 0x000e3600000e0005 */
[----:B------:R-:W1:Y:S01]  /*1450*/  @!P0 S2R R11, SR_CgaCtaId ;  /* 0x00000000000b8919 */ /* 0x000e620000008800 */
[----:B0-----:R-:W-:Y:S01]  /*1460*/  DSETP.GEU.AND P2, PT, R6, R8, PT ;  /* 0x000000080600722a */ /* 0x001fe20003f4e000 */
[----:B------:R-:W-:-:S05]  /*1470*/  @!P0 MOV R6, 0x400 ;  /* 0x0000040000068802 */ /* 0x000fca0000000f00 */
[----:B------:R-:W-:Y:S02]  /*1480*/  @!P1 FSEL R4, R8, R4, !P2 ;  /* 0x0000000408049208 */ /* 0x000fe40005000000 */
[----:B------:R-:W-:Y:S02]  /*1490*/  @!P1 FSEL R7, R9, R7, !P2 ;  /* 0x0000000709079208 */ /* 0x000fe40005000000 */
[----:B------:R-:W-:Y:S01]  /*14a0*/  ISETP.GT.AND P1, PT, R2, R5, PT ;  /* 0x000000050200720c */ /* 0x000fe20003f24270 */
[----:B------:R-:W-:Y:S01]  /*14b0*/  SHFL.DOWN PT, R8, R4, 0x10, R5 ;  /* 0x0a00000004087989 */ /* 0x000fe200000e0005 */
[----:B------:R-:W-:-:S03]  /*14c0*/  @!P0 SHF.R.U32.HI R2, RZ, 0x2, R0 ;  /* 0x00000002ff028819 */ /* 0x000fc60000011600 */
[----:B------:R0:W2:Y:S01]  /*14d0*/  SHFL.DOWN PT, R9, R7, 0x10, R5 ;  /* 0x0a00000007097989 */ /* 0x0000a200000e0005 */
[----:B------:R-:W-:Y:S02]  /*14e0*/  @!P0 LOP3.LUT R2, R2, 0xf8, RZ, 0xc0, !PT ;  /* 0x000000f802028812 */ /* 0x000fe400078ec0ff */
[----:B-1----:R-:W-:-:S05]  /*14f0*/  @!P0 LEA R11, R11, R6, 0x18 ;  /* 0x000000060b0b8211 */ /* 0x002fca00078ec0ff */
[----:B------:R-:W-:Y:S02]  /*1500*/  @!P0 IMAD.IADD R11, R2, 0x1, R11 ;  /* 0x00000001020b8824 */ /* 0x000fe400078e020b */
[----:B0-----:R-:W-:-:S06]  /*1510*/  IMAD.MOV.U32 R5, RZ, RZ, R7 ;  /* 0x000000ffff057224 */ /* 0x001fcc00078e0007 */
[----:B--2---:R-:W-:-:S06]  /*1520*/  DSETP.GEU.AND P2, PT, R4, R8, PT ;  /* 0x000000080400722a */ /* 0x004fcc0003f4e000 */
[----:B------:R-:W-:Y:S02]  /*1530*/  @!P1 FSEL R7, R9, R7, !P2 ;  /* 0x0000000709079208 */ /* 0x000fe40005000000 */
[----:B------:R-:W-:-:S03]  /*1540*/  @!P1 FSEL R4, R8, R4, !P2 ;  /* 0x0000000408049208 */ /* 0x000fc60005000000 */
[----:B------:R-:W-:-:S05]  /*1550*/  IMAD.MOV.U32 R5, RZ, RZ, R7 ;  /* 0x000000ffff057224 */ /* 0x000fca00078e0007 */
[----:B------:R1:W-:Y:S01]  /*1560*/  @!P0 STS.64 [R11+0x8], R4 ;  /* 0x000008040b008388 */ /* 0x0003e20000000a00 */
[----:B------:R-:W-:Y:S01]  /*1570*/  BAR.SYNC.DEFER_BLOCKING 0x0 ;  /* 0x0000000000007b1d */ /* 0x000fe20000010000 */
[----:B------:R-:W-:-:S13]  /*1580*/  ISETP.NE.AND P0, PT, R0, RZ, PT ;  /* 0x000000ff0000720c */ /* 0x000fda0003f05270 */
[----:B-1----:R-:W-:Y:S05]  /*1590*/  @P0 BRA `(.L_x_72) ;  /* 0x0000001800d00947 */ /* 0x002fea0003800000 */
[----:B------:R-:W0:Y:S01]  /*15a0*/  S2UR UR5, SR_CgaCtaId ;  /* 0x00000000000579c3 */ /* 0x000e220000008800 */
[----:B------:R-:W-:Y:S01]  /*15b0*/  UMOV UR4, 0x400 ;  /* 0x0000040000047882 */ /* 0x000fe20000000000 */
[----:B------:R-:W-:Y:S01]  /*15c0*/  ISETP.GT.AND P2, PT, R3, 0x20, PT ;  /* 0x000000200300780c */ /* 0x000fe20003f44270 */
[----:B0-----:R-:W-:-:S09]  /*15d0*/  ULEA UR4, UR5, UR4, 0x18 ;  /* 0x0000000405047291 */ /* 0x001fd2000f8ec0ff */
[----:B------:R-:W0:Y:S04]  /*15e0*/  LDS.128 R12, [UR4+0x10] ;  /* 0x00001004ff0c7984 */ /* 0x000e280008000c00 */
[----:B------:R-:W1:Y:S01]  /*15f0*/  LDS.128 R8, [UR4+0x20] ;  /* 0x00002004ff087984 */ /* 0x000e620008000c00 */
[----:B0-----:R-:W-:-:S06]  /*1600*/  DSETP.GEU.AND P1, PT, R4, R12, PT ;  /* 0x0000000c0400722a */ /* 0x001fcc0003f2e000 */
[-C--:B------:R-:W-:Y:S02]  /*1610*/  FSEL R7, R12, R4.reuse, !P1 ;  /* 0x000000040c077208 */ /* 0x080fe40004800000 */
[-C--:B------:R-:W-:Y:S02]  /*1620*/  FSEL R13, R13, R5.reuse, !P1 ;  /* 0x000000050d0d7208 */ /* 0x080fe40004800000 */
[----:B------:R-:W-:Y:S02]  /*1630*/  FSEL R0, R7, R4, P2 ;  /* 0x0000000407007208 */ /* 0x000fe40001000000 */
[----:B------:R-:W-:Y:S02]  /*1640*/  ISETP.GT.AND P1, PT, R3, 0x40, PT ;  /* 0x000000400300780c */ /* 0x000fe40003f24270 */
[----:B------:R-:W-:Y:S01]  /*1650*/  FSEL R13, R13, R5, P2 ;  /* 0x000000050d0d7208 */ /* 0x000fe20001000000 */
[----:B------:R-:W-:Y:S01]  /*1660*/  IMAD.MOV.U32 R12, RZ, RZ, R0 ;  /* 0x000000ffff0c7224 */ /* 0x000fe200078e0000 */
[----:B------:R-:W-:Y:S01]  /*1670*/  ISETP.GT.AND P2, PT, R3, 0x60, PT ;  /* 0x000000600300780c */ /* 0x000fe20003f44270 */
[----:B------:R-:W0:Y:S04]  /*1680*/  LDS.128 R4, [UR4+0x30] ;  /* 0x00003004ff047984 */ /* 0x000e280008000c00 */
[----:B------:R-:W-:-:S06]  /*1690*/  DSETP.GEU.AND P3, PT, R12, R14, PT ;  /* 0x0000000e0c00722a */ /* 0x000fcc0003f6e000 */
[----:B------:R-:W-:Y:S02]  /*16a0*/  @P1 FSEL R0, R14, R0, !P3 ;  /* 0x000000000e001208 */ /* 0x000fe40005800000 */
[----:B------:R-:W-:Y:S02]  /*16b0*/  @P1 FSEL R13, R15, R13, !P3 ;  /* 0x0000000d0f0d1208 */ /* 0x000fe40005800000 */
[----:B------:R-:W-:Y:S01]  /*16c0*/  ISETP.GT.AND P1, PT, R3, 0x80, PT ;  /* 0x000000800300780c */ /* 0x000fe20003f24270 */
[----:B------:R-:W-:-:S06]  /*16d0*/  IMAD.MOV.U32 R12, RZ, RZ, R0 ;  /* 0x000000ffff0c7224 */ /* 0x000fcc00078e0000 */
[----:B-1----:R-:W-:-:S06]  /*16e0*/  DSETP.GEU.AND P3, PT, R12, R8, PT ;  /* 0x000000080c00722a */ /* 0x002fcc0003f6e000 */
[----:B------:R-:W-:Y:S02]  /*16f0*/  @P2 FSEL R0, R8, R0, !P3 ;  /* 0x0000000008002208 */ /* 0x000fe40005800000 */
[----:B------:R-:W-:Y:S02]  /*1700*/  @P2 FSEL R13, R9, R13, !P3 ;  /* 0x0000000d090d2208 */ /* 0x000fe40005800000 */
[----:B------:R-:W-:Y:S01]  /*1710*/  ISETP.GT.AND P2, PT, R3, 0xa0, PT ;  /* 0x000000a00300780c */ /* 0x000fe20003f44270 */
[----:B------:R-:W-:Y:S01]  /*1720*/  IMAD.MOV.U32 R12, RZ, RZ, R0 ;  /* 0x000000ffff0c7224 */ /* 0x000fe200078e0000 */
[----:B------:R-:W1:Y:S05]  /*1730*/  LDS.64 R8, [UR4+0x40] ;  /* 0x00004004ff087984 */ /* 0x000e6a0008000a00 */
[----:B------:R-:W-:-:S06]  /*1740*/  DSETP.GEU.AND P3, PT, R12, R10, PT ;  /* 0x0000000a0c00722a */ /* 0x000fcc0003f6e000 */
[----:B------:R-:W-:Y:S02]  /*1750*/  @P1 FSEL R0, R10, R0, !P3 ;  /* 0x000000000a001208 */ /* 0x000fe40005800000 */
[----:B------:R-:W-:Y:S02]  /*1760*/  @P1 FSEL R13, R11, R13, !P3 ;  /* 0x0000000d0b0d1208 */ /* 0x000fe40005800000 */
[----:B------:R-:W-:Y:S01]  /*1770*/  ISETP.GT.AND P1, PT, R3, 0xc0, PT ;  /* 0x000000c00300780c */ /* 0x000fe20003f24270 */
[----:B------:R-:W-:Y:S02]  /*1780*/  IMAD.MOV.U32 R10, RZ, RZ, R0 ;  /* 0x000000ffff0a7224 */ /* 0x000fe400078e0000 */
[----:B------:R-:W-:-:S06]  /*1790*/  IMAD.MOV.U32 R11, RZ, RZ, R13 ;  /* 0x000000ffff0b7224 */ /* 0x000fcc00078e000d */
[----:B0-----:R-:W-:-:S06]  /*17a0*/  DSETP.GEU.AND P3, PT, R10, R4, PT ;  /* 0x000000040a00722a */ /* 0x001fcc0003f6e000 */
[----:B------:R-:W-:Y:S02]  /*17b0*/  @P2 FSEL R0, R4, R0, !P3 ;  /* 0x0000000004002208 */ /* 0x000fe40005800000 */
[----:B------:R-:W-:Y:S02]  /*17c0*/  @P2 FSEL R13, R5, R13, !P3 ;  /* 0x0000000d050d2208 */ /* 0x000fe40005800000 */
[----:B------:R-:W-:Y:S01]  /*17d0*/  ISETP.GT.AND P2, PT, R3, 0xe0, PT ;  /* 0x000000e00300780c */ /* 0x000fe20003f44270 */
[----:B------:R-:W-:Y:S02]  /*17e0*/  IMAD.MOV.U32 R4, RZ, RZ, R0 ;  /* 0x000000ffff047224 */ /* 0x000fe400078e0000 */
[----:B------:R-:W-:-:S06]  /*17f0*/  IMAD.MOV.U32 R5, RZ, RZ, R13 ;  /* 0x000000ffff057224 */ /* 0x000fcc00078e000d */
[----:B------:R-:W-:-:S06]  /*1800*/  DSETP.GEU.AND P3, PT, R4, R6, PT ;  /* 0x000000060400722a */ /* 0x000fcc0003f6e000 */
[----:B------:R-:W-:Y:S02]  /*1810*/  @P1 FSEL R0, R6, R0, !P3 ;  /* 0x0000000006001208 */ /* 0x000fe40005800000 */
[----:B------:R-:W-:-:S03]  /*1820*/  @P1 FSEL R13, R7, R13, !P3 ;  /* 0x0000000d070d1208 */ /* 0x000fc60005800000 */
[----:B------:R-:W-:Y:S02]  /*1830*/  IMAD.MOV.U32 R2, RZ, RZ, R0 ;  /* 0x000000ffff027224 */ /* 0x000fe400078e0000 */
[----:B------:R-:W-:-:S06]  /*1840*/  IMAD.MOV.U32 R3, RZ, RZ, R13 ;  /* 0x000000ffff037224 */ /* 0x000fcc00078e000d */
[----:B-1----:R-:W-:-:S06]  /*1850*/  DSETP.GEU.AND P1, PT, R2, R8, PT ;  /* 0x000000080200722a */ /* 0x002fcc0003f2e000 */
[----:B------:R-:W-:Y:S02]  /*1860*/  @P2 FSEL R0, R8, R0, !P1 ;  /* 0x0000000008002208 */ /* 0x000fe40004800000 */
[----:B------:R-:W-:-:S03]  /*1870*/  @P2 FSEL R13, R9, R13, !P1 ;  /* 0x0000000d090d2208 */ /* 0x000fc60004800000 */
[----:B------:R-:W-:Y:S02]  /*1880*/  IMAD.MOV.U32 R4, RZ, RZ, R0 ;  /* 0x000000ffff047224 */ /* 0x000fe400078e0000 */
[----:B------:R-:W-:Y:S01]  /*1890*/  IMAD.MOV.U32 R5, RZ, RZ, R13 ;  /* 0x000000ffff057224 */ /* 0x000fe200078e000d */
[----:B------:R-:W-:Y:S06]  /*18a0*/  BRA `(.L_x_72) ;  /* 0x00000018000c7947 */ /* 0x000fec0003800000 */
.L_x_58:
[----:B------:R-:W0:Y:S01]  /*18b0*/  S2R R0, SR_TID.X ;  /* 0x0000000000007919 */ /* 0x000e220000002100 */
[----:B------:R-:W1:Y:S01]  /*18c0*/  LDC.64 R6, c[0x0][0x380] ;  /* 0x0000e000ff067b82 */ /* 0x000e620000000a00 */
[----:B0-----:R-:W-:-:S04]  /*18d0*/  VIADD R23, R0, UR7 ;  /* 0x0000000700177c36 */ /* 0x001fc80008000000 */
[----:B-1----:R-:W-:-:S05]  /*18e0*/  IMAD.WIDE.U32 R22, R23, 0x8, R6 ;  /* 0x0000000817167825 */ /* 0x002fca00078e0006 */
[----:B------:R-:W2:Y:S04]  /*18f0*/  LDG.E.64 R18, desc[UR14][R22.64] ;  /* 0x0000000e16127981 */ /* 0x000ea8000c1e1b00 */
[----:B------:R-:W2:Y:S04]  /*1900*/  LDG.E.64 R20, desc[UR14][R22.64+0x800] ;  /* 0x0008000e16147981 */ /* 0x000ea8000c1e1b00 */
[----:B------:R-:W3:Y:S04]  /*1910*/  LDG.E.64 R16, desc[UR14][R22.64+0x1000] ;  /* 0x0010000e16107981 */ /* 0x000ee8000c1e1b00 */
[----:B------:R-:W4:Y:S04]  /*1920*/  LDG.E.64 R14, desc[UR14][R22.64+0x1800] ;  /* 0x0018000e160e7981 */ /* 0x000f28000c1e1b00 */
[----:B------:R-:W5:Y:S04]  /*1930*/  LDG.E.64 R12, desc[UR14][R22.64+0x2000] ;  /* 0x0020000e160c7981 */ /* 0x000f68000c1e1b00 */
[----:B------:R-:W5:Y:S04]  /*1940*/  LDG.E.64 R10, desc[UR14][R22.64+0x2800] ;  /* 0x0028000e160a7981 */ /* 0x000f68000c1e1b00 */
[----:B------:R-:W5:Y:S04]  /*1950*/  LDG.E.64 R8, desc[UR14][R22.64+0x3000] ;  /* 0x0030000e16087981 */ /* 0x000f68000c1e1b00 */
[----:B------:R-:W5:Y:S01]  /*1960*/  LDG.E.64 R6, desc[UR14][R22.64+0x3800] ;  /* 0x0038000e16067981 */ /* 0x000f62000c1e1b00 */
        /* <DEDUP_REMOVED lines=18> */
[----:B------:R-:W-:-:S04]  /*1a90*/  ISETP.GE.U32.AND P0, PT, R5, UR5, PT ;  /* 0x0000000505007c0c */ /* 0x000fc8000bf06070 */
[----:B------:R-:W-:Y:S01]  /*1aa0*/  ISETP.GE.U32.AND.EX P0, PT, R2, UR4, PT, P0 ;  /* 0x0000000402007c0c */ /* 0x000fe2000bf06100 */
[----:B------:R-:W-:-:S06]  /*1ab0*/  DSETP.GEU.AND P1, PT, R8, R6, PT ;  /* 0x000000060800722a */ /* 0x000fcc0003f2e000 */
[----:B------:R-:W-:Y:S02]  /*1ac0*/  FSEL R10, R6, R8, !P1 ;  /* 0x00000008060a7208 */ /* 0x000fe40004800000 */
[----:B------:R-:W-:-:S04]  /*1ad0*/  FSEL R11, R7, R9, !P1 ;  /* 0x00000009070b7208 */ /* 0x000fc80004800000 */
[----:B------:R-:W-:Y:S05]  /*1ae0*/  @!P0 BRA `(.L_x_73) ;  /* 0x0000001000408947 */ /* 0x000fea0003800000 */
[----:B------:R-:W-:Y:S01]  /*1af0*/  UIADD3 UR8, UP0, UPT, UR5, UR7, URZ ;  /* 0x0000000705087290 */ /* 0x000fe2000ff1e0ff */
[----:B------:R-:W-:Y:S01]  /*1b00*/  IADD3 R27, P1, PT, R4, -0x800, RZ ;  /* 0xfffff800041b7810 */ /* 0x000fe20007f3e0ff */
[----:B------:R-:W0:Y:S01]  /*1b10*/  LDCU.64 UR12, c[0x0][0x380] ;  /* 0x00007000ff0c77ac */ /* 0x000e220008000a00 */
[----:B------:R-:W-:Y:S02]  /*1b20*/  LOP3.LUT R5, RZ, R0, RZ, 0x33, !PT ;  /* 0x00000000ff057212 */ /* 0x000fe400078e33ff */
[----:B------:R-:W-:Y:S01]  /*1b30*/  IADD3.X R26, PT, PT, R3, -0x1, RZ, P1, !PT ;  /* 0xffffffff031a7810 */ /* 0x000fe20000ffe4ff */
[----:B------:R-:W-:Y:S01]  /*1b40*/  UIADD3.X UR9, UPT, UPT, URZ, UR4, URZ, UP0, !UPT ;  /* 0x00000004ff097290 */ /* 0x000fe200087fe4ff */
[----:B------:R-:W-:Y:S01]  /*1b50*/  ISETP.LT.U32.AND P0, PT, R27, UR8, PT ;  /* 0x000000081b007c0c */ /* 0x000fe2000bf01070 */
[----:B------:R-:W-:Y:S01]  /*1b60*/  UMOV UR6, UR5 ;  /* 0x0000000500067c82 */ /* 0x000fe20008000000 */
[----:B------:R-:W-:Y:S01]  /*1b70*/  IADD3 R9, P2, PT, R0, UR8, RZ ;  /* 0x0000000800097c10 */ /* 0x000fe2000ff5e0ff */
[----:B------:R-:W-:Y:S01]  /*1b80*/  UMOV UR4, URZ ;  /* 0x000000ff00047c82 */ /* 0x000fe20008000000 */
[----:B------:R-:W-:Y:S01]  /*1b90*/  IADD3 R5, PT, PT, R4, -UR5, R5 ;  /* 0x8000000504057c10 */ /* 0x000fe2000fffe005 */
[----:B------:R-:W-:Y:S01]  /*1ba0*/  IMAD.U32 R7, RZ, RZ, UR9 ;  /* 0x00000009ff077e24 */ /* 0x000fe2000f8e00ff */
[----:B------:R-:W-:Y:S01]  /*1bb0*/  UMOV UR10, UR8 ;  /* 0x00000008000a7c82 */ /* 0x000fe20008000000 */
[----:B------:R-:W-:-:S03]  /*1bc0*/  IMAD.X R0, RZ, RZ, UR9, P2 ;  /* 0x00000009ff007e24 */ /* 0x000fc600090e06ff */
[----:B------:R-:W-:Y:S02]  /*1bd0*/  ISETP.GT.U32.AND.EX P0, PT, R7, R26, PT, P0 ;  /* 0x0000001a0700720c */ /* 0x000fe40003f04100 */
[----:B0-----:R-:W-:-:S04]  /*1be0*/  LEA R8, P1, R9, UR12, 0x3 ;  /* 0x0000000c09087c11 */ /* 0x001fc8000f8218ff */
[----:B------:R-:W-:Y:S02]  /*1bf0*/  IADD3 R8, P2, PT, R8, 0x4000, RZ ;  /* 0x0000400008087810 */ /* 0x000fe40007f5e0ff */
[----:B------:R-:W-:Y:S01]  /*1c00*/  LEA.HI.X R9, R9, UR13, R0, 0x3, P1 ;  /* 0x0000000d09097c11 */ /* 0x000fe200088f1c00 */
[----:B------:R-:W-:Y:S01]  /*1c10*/  VIADD R0, R5, -UR7 ;  /* 0x8000000705007c36 */ /* 0x000fe20008000000 */
[----:B------:R-:W-:-:S03]  /*1c20*/  UMOV UR7, UR9 ;  /* 0x0000000900077c82 */ /* 0x000fc60008000000 */
[----:B------:R-:W-:Y:S01]  /*1c30*/  IMAD.X R9, RZ, RZ, R9, P2 ;  /* 0x000000ffff097224 */ /* 0x000fe200010e0609 */
[----:B------:R-:W-:Y:S06]  /*1c40*/  @P0 BRA `(.L_x_74) ;  /* 0x0000000000f40947 */ /* 0x000fec0003800000 */
[----:B------:R-:W0:Y:S01]  /*1c50*/  LDC.64 R2, c[0x0][0x3b8] ;  /* 0x0000ee00ff027b82 */ /* 0x000e220000000a00 */
[----:B------:R-:W1:Y:S01]  /*1c60*/  LDCU.64 UR12, c[0x0][0x380] ;  /* 0x00007000ff0c77ac */ /* 0x000e620008000a00 */
[----:B------:R-:W-:Y:S01]  /*1c70*/  NOP ;  /* 0x0000000000007918 */ /* 0x000fe20000000000 */
.L_x_75:
[----:B------:R-:W2:Y:S02]  /*1c80*/  S2R R4, SR_TID.X ;  /* 0x0000000000047919 */ /* 0x000ea40000002100 */
[----:B--2---:R-:W-:-:S05]  /*1c90*/  IADD3 R4, P0, PT, R4, UR8, RZ ;  /* 0x0000000804047c10 */ /* 0x004fca000ff1e0ff */
[----:B------:R-:W-:Y:S01]  /*1ca0*/  IMAD.X R5, RZ, RZ, UR9, P0 ;  /* 0x00000009ff057e24 */ /* 0x000fe200080e06ff */
[----:B-1----:R-:W-:-:S04]  /*1cb0*/  LEA R24, P0, R4, UR12, 0x3 ;  /* 0x0000000c04187c11 */ /* 0x002fc8000f8018ff */
[----:B------:R-:W-:-:S05]  /*1cc0*/  LEA.HI.X R25, R4, UR13, R5, 0x3, P0 ;  /* 0x0000000d04197c11 */ /* 0x000fca00080f1c05 */
[----:B------:R-:W2:Y:S04]  /*1cd0*/  LDG.E.64 R4, desc[UR14][R24.64] ;  /* 0x0000000e18047981 */ /* 0x000ea8000c1e1b00 */
[----:B------:R-:W3:Y:S04]  /*1ce0*/  LDG.E.64 R6, desc[UR14][R24.64+0x800] ;  /* 0x0008000e18067981 */ /* 0x000ee8000c1e1b00 */
[----:B------:R-:W4:Y:S04]  /*1cf0*/  LDG.E.64 R12, desc[UR14][R24.64+0x1000] ;  /* 0x0010000e180c7981 */ /* 0x000f28000c1e1b00 */
[----:B------:R-:W5:Y:S04]  /*1d00*/  LDG.E.64 R14, desc[UR14][R24.64+0x1800] ;  /* 0x0018000e180e7981 */ /* 0x000f68000c1e1b00 */
[----:B------:R-:W5:Y:S04]  /*1d10*/  LDG.E.64 R16, desc[UR14][R24.64+0x2000] ;  /* 0x0020000e18107981 */ /* 0x000f68000c1e1b00 */
[----:B------:R-:W5:Y:S04]  /*1d20*/  LDG.E.64 R18, desc[UR14][R24.64+0x2800] ;  /* 0x0028000e18127981 */ /* 0x000f68000c1e1b00 */
[----:B------:R-:W5:Y:S04]  /*1d30*/  LDG.E.64 R20, desc[UR14][R24.64+0x3000] ;  /* 0x0030000e18147981 */ /* 0x000f68000c1e1b00 */
[----:B------:R-:W5:Y:S01]  /*1d40*/  LDG.E.64 R22, desc[UR14][R24.64+0x3800] ;  /* 0x0038000e18167981 */ /* 0x000f62000c1e1b00 */
[----:B------:R-:W-:-:S02]  /*1d50*/  USHF.R.S32.HI UR11, URZ, 0x1f, UR5 ;  /* 0x0000001fff0b7899 */ /* 0x000fc40008011405 */
[----:B------:R-:W-:-:S04]  /*1d60*/  UIADD3 UR6, UP0, UPT, UR5, UR10, URZ ;  /* 0x0000000a05067290 */ /* 0x000fc8000ff1e0ff */
[----:B------:R-:W-:Y:S01]  /*1d70*/  UIADD3.X UR7, UPT, UPT, UR11, UR7, URZ, UP0, !UPT ;  /* 0x000000070b077290 */ /* 0x000fe200087fe4ff */
        /* <DEDUP_REMOVED lines=16> */
[----:B------:R-:W-:Y:S01]  /*1e80*/  FSEL R6, R18, R4, !P0 ;  /* 0x0000000412067208 */ /* 0x000fe20004000000 */
[----:B0-----:R-:W-:Y:S01]  /*1e90*/  IMAD.MOV.U32 R4, RZ, RZ, R2 ;  /* 0x000000ffff047224 */ /* 0x001fe200078e0002 */
[----:B------:R-:W-:-:S04]  /*1ea0*/  FSEL R7, R19, R5, !P0 ;  /* 0x0000000513077208 */ /* 0x000fc80004000000 */
[----:B------:R-:W-:Y:S02]  /*1eb0*/  IADD3 R5, P2, PT, R4, -UR8, RZ ;  /* 0x8000000804057c10 */ /* 0x000fe4000ff5e0ff */
[----:B------:R-:W-:-:S06]  /*1ec0*/  DSETP.GEU.AND P0, PT, R6, R20, PT ;  /* 0x000000140600722a */ /* 0x000fcc0003f0e000 */
[----:B------:R-:W-:Y:S02]  /*1ed0*/  FSEL R6, R20, R6, !P0 ;  /* 0x0000000614067208 */ /* 0x000fe40004000000 */
[----:B------:R-:W-:Y:S02]  /*1ee0*/  FSEL R7, R21, R7, !P0 ;  /* 0x0000000715077208 */ /* 0x000fe40004000000 */
[----:B------:R-:W-:Y:S02]  /*1ef0*/  ISETP.GE.U32.AND P0, PT, R5, UR5, PT ;  /* 0x0000000505007c0c */ /* 0x000fe4000bf06070 */
[----:B------:R-:W-:Y:S02]  /*1f00*/  IADD3.X R5, PT, PT, R3, ~UR9, RZ, P2, !PT ;  /* 0x8000000903057c10 */ /* 0x000fe400097fe4ff */
[----:B------:R-:W-:Y:S02]  /*1f10*/  DSETP.GEU.AND P1, PT, R6, R22, PT ;  /* 0x000000160600722a */ /* 0x000fe40003f2e000 */
[----:B------:R-:W-:-:S04]  /*1f20*/  ISETP.GE.U32.AND.EX P0, PT, R5, UR11, PT, P0 ;  /* 0x0000000b05007c0c */ /* 0x000fc8000bf06100 */
[----:B------:R-:W-:Y:S02]  /*1f30*/  FSEL R10, R22, R6, !P1 ;  /* 0x00000006160a7208 */ /* 0x000fe40004800000 */
[----:B------:R-:W-:-:S07]  /*1f40*/  FSEL R11, R23, R7, !P1 ;  /* 0x00000007170b7208 */ /* 0x000fce0004800000 */
[----:B------:R-:W-:Y:S05]  /*1f50*/  @!P0 BRA `(.L_x_73) ;  /* 0x0000000c00248947 */ /* 0x000fea0003800000 */
[----:B------:R-:W-:Y:S02]  /*1f60*/  UIADD3 UR8, UP0, UPT, UR5, UR8, URZ ;  /* 0x0000000805087290 */ /* 0x000fe4000ff1e0ff */
[----:B------:R-:W-:Y:S01]  /*1f70*/  IMAD.U32 R5, RZ, RZ, UR5 ;  /* 0x00000005ff057e24 */ /* 0x000fe2000f8e00ff */
[----:B------:R-:W-:Y:S01]  /*1f80*/  UIADD3 UR4, UPT, UPT, UR4, 0x1, URZ ;  /* 0x0000000104047890 */ /* 0x000fe2000fffe0ff */
[----:B------:R-:W-:Y:S01]  /*1f90*/  VIADD R0, R0, -UR5 ;  /* 0x8000000500007c36 */ /* 0x000fe20008000000 */
[----:B------:R-:W-:Y:S01]  /*1fa0*/  UIADD3.X UR9, UPT, UPT, UR11, UR9, URZ, UP0, !UPT ;  /* 0x000000090b097290 */ /* 0x000fe200087fe4ff */
[----:B------:R-:W-:Y:S01]  /*1fb0*/  IMAD.WIDE R8, R5, 0x8, R8 ;  /* 0x0000000805087825 */ /* 0x000fe200078e0208 */
[----:B------:R-:W-:Y:S01]  /*1fc0*/  ISETP.LT.U32.AND P0, PT, R27, UR8, PT ;  /* 0x000000081b007c0c */ /* 0x000fe2000bf01070 */
[----:B------:R-:W-:-:S03]  /*1fd0*/  UMOV UR10, UR6 ;  /* 0x00000006000a7c82 */ /* 0x000fc60008000000 */
[----:B------:R-:W-:-:S05]  /*1fe0*/  IMAD.U32 R7, RZ, RZ, UR9 ;  /* 0x00000009ff077e24 */ /* 0x000fca000f8e00ff */
[----:B------:R-:W-:-:S13]  /*1ff0*/  ISETP.GT.U32.AND.EX P0, PT, R7, R26, PT, P0 ;  /* 0x0000001a0700720c */ /* 0x000fda0003f04100 */
[----:B------:R-:W-:Y:S05]  /*2000*/  @!P0 BRA `(.L_x_75) ;  /* 0xfffffffc001c8947 */ /* 0x000fea000383ffff */
[----:B------:R-:W-:-:S05]  /*2010*/  UMOV UR6, UR5 ;  /* 0x0000000500067c82 */ /* 0x000fca0008000000 */
.L_x_74:
[----:B------:R-:W0:Y:S01]  /*2020*/  S2R R7, SR_TID.X ;  /* 0x0000000000077919 */ /* 0x000e220000002100 */
[C---:B------:R-:W-:Y:S01]  /*2030*/  VIADD R2, R4.reuse, -UR8 ;  /* 0x8000000804027c36 */ /* 0x040fe20008000000 */
[----:B------:R-:W-:Y:S01]  /*2040*/  ISETP.LE.U32.AND P1, PT, R4, UR8, PT ;  /* 0x0000000804007c0c */ /* 0x000fe2000bf23070 */
[----:B------:R-:W-:Y:S01]  /*2050*/  IMAD.U32 R6, RZ, RZ, UR9 ;  /* 0x00000009ff067e24 */ /* 0x000fe2000f8e00ff */
[----:B------:R-:W-:Y:S02]  /*2060*/  BSSY.RECONVERGENT B1, `(.L_x_73) ;  /* 0x00000b8000017945 */ /* 0x000fe40003800200 */
[----:B0-----:R-:W-:-:S04]  /*2070*/  ISETP.GE.AND P0, PT, R7, R2, PT ;  /* 0x000000020700720c */ /* 0x001fc80003f06270 */
[----:B------:R-:W-:-:S13]  /*2080*/  ISETP.GE.U32.OR.EX P0, PT, R6, R3, P0, P1 ;  /* 0x000000030600720c */ /* 0x000fda0000706510 */
[----:B------:R-:W-:Y:S05]  /*2090*/  @P0 BRA `(.L_x_76) ;  /* 0x0000000800d00947 */ /* 0x000fea0003800000 */
[----:B------:R-:W0:Y:S01]  /*20a0*/  LDC R2, c[0x0][0x3c0] ;  /* 0x0000f000ff027b82 */ /* 0x000e220000000800 */
[----:B------:R-:W-:Y:S01]  /*20b0*/  USHF.L.U32 UR5, UR16, 0xb, URZ ;  /* 0x0000000b10057899 */ /* 0x000fe200080006ff */
[----:B------:R-:W-:Y:S01]  /*20c0*/  LOP3.LUT R3, RZ, R7, RZ, 0x33, !PT ;  /* 0x00000007ff037212 */ /* 0x000fe200078e33ff */
[----:B------:R-:W-:Y:S02]  /*20d0*/  BSSY.RECONVERGENT B2, `(.L_x_77) ;  /* 0x0000055000027945 */ /* 0x000fe40003800200 */
[----:B------:R-:W-:-:S06]  /*20e0*/  UIADD3 UR5, UPT, UPT, UR5, UR6, URZ ;  /* 0x0000000605057290 */ /* 0x000fcc000fffe0ff */
[----:B------:R-:W-:Y:S01]  /*20f0*/  IADD3 R4, PT, PT, R4, -UR5, R3 ;  /* 0x8000000504047c10 */ /* 0x000fe2000fffe003 */
[----:B0-----:R-:W-:-:S04]  /*2100*/  IMAD R3, R2, UR4, RZ ;  /* 0x0000000402037c24 */ /* 0x001fc8000f8e02ff */
[----:B------:R-:W-:-:S05]  /*2110*/  IMAD R2, R3, -0x800, R4 ;  /* 0xfffff80003027824 */ /* 0x000fca00078e0204 */
[C---:B------:R-:W-:Y:S02]  /*2120*/  ISETP.GE.U32.AND P1, PT, R2.reuse, 0xf00, PT ;  /* 0x00000f000200780c */ /* 0x040fe40003f26070 */
[----:B------:R-:W-:Y:S01]  /*2130*/  LEA.HI R3, R2, 0x1, RZ, 0x18 ;  /* 0x0000000102037811 */ /* 0x000fe200078fc0ff */
[----:B------:R-:W-:-:S03]  /*2140*/  IMAD.MOV.U32 R2, RZ, RZ, R7 ;  /* 0x000000ffff027224 */ /* 0x000fc600078e0007 */
[----:B------:R-:W-:-:S04]  /*2150*/  LOP3.LUT R4, R3, 0xf, RZ, 0xc0, !PT ;  /* 0x0000000f03047812 */ /* 0x000fc800078ec0ff */
[----:B------:R-:W-:-:S03]  /*2160*/  ISETP.NE.AND P0, PT, R4, RZ, PT ;  /* 0x000000ff0400720c */ /* 0x000fc60003f05270 */
[----:B------:R-:W-:Y:S10]  /*2170*/  @!P1 BRA `(.L_x_78) ;  /* 0x0000000400289947 */ /* 0x000ff40003800000 */
[----:B------:R-:W-:-:S04]  /*2180*/  LEA.HI R2, R0, 0x1, RZ, 0x18 ;  /* 0x0000000100027811 */ /* 0x000fc800078fc0ff */
[----:B------:R-:W-:Y:S01]  /*2190*/  LOP3.LUT R5, R2, 0x1fffff0, RZ, 0xc0, !PT ;  /* 0x01fffff002057812 */ /* 0x000fe200078ec0ff */
[----:B------:R-:W-:-:S04]  /*21a0*/  IMAD.MOV.U32 R2, RZ, RZ, R7 ;  /* 0x000000ffff027224 */ /* 0x000fc800078e0007 */
[----:B------:R-:W-:-:S07]  /*21b0*/  IMAD.MOV R5, RZ, RZ, -R5 ;  /* 0x000000ffff057224 */ /* 0x000fce00078e0a05 */
.L_x_79:
        /* <DEDUP_REMOVED lines=8> */
[----:B--2---:R-:W-:-:S06]  /*2240*/  DSETP.GEU.AND P1, PT, R10, R6, PT ;  /* 0x000000060a00722a */ /* 0x004fcc0003f2e000 */
        /* <DEDUP_REMOVED lines=11> */
[----:B-----5:R-:W-:-:S06]  /*2300*/  DSETP.GEU.AND P1, PT, R10, R16, PT ;  /* 0x000000100a00722a */ /* 0x020fcc0003f2e000 */
[----:B------:R-:W-:Y:S02]  /*2310*/  FSEL R10, R16, R10, !P1 ;  /* 0x0000000a100a7208 */ /* 0x000fe40004800000 */
[----:B------:R-:W-:Y:S02]  /*2320*/  FSEL R11, R17, R11, !P1 ;  /* 0x0000000b110b7208 */ /* 0x000fe40004800000 */
[----:B------:R-:W5:Y:S04]  /*2330*/  LDG.E.64 R16, desc[UR14][R8.64+0x1800] ;  /* 0x0018000e08107981 */ /* 0x000f68000c1e1b00 */
[----:B------:R-:W-:-:S06]  /*2340*/  DSETP.GEU.AND P1, PT, R10, R14, PT ;  /* 0x0000000e0a00722a */ /* 0x000fcc0003f2e000 */
        /* <DEDUP_REMOVED lines=14> */
[----:B------:R0:W5:Y:S01]  /*2430*/  LDG.E.64 R24, desc[UR14][R8.64+0x3800] ;  /* 0x0038000e08187981 */ /* 0x000162000c1e1b00 */
        /* <DEDUP_REMOVED lines=30> */
.L_x_78:
[----:B------:R-:W-:Y:S05]  /*2620*/  BSYNC.RECONVERGENT B2 ;  /* 0x0000000000027941 */ /* 0x000fea0003800200 */
.L_x_77:
[----:B------:R-:W-:Y:S05]  /*2630*/  @!P0 BRA `(.L_x_76) ;  /* 0x0000000400688947 */ /* 0x000fea0003800000 */
[----:B------:R-:W-:Y:S01]  /*2640*/  ISETP.GE.U32.AND P1, PT, R4, 0x8, PT ;  /* 0x000000080400780c */ /* 0x000fe20003f26070 */
[----:B------:R-:W-:Y:S01]  /*2650*/  BSSY.RECONVERGENT B2, `(.L_x_80) ;  /* 0x0000029000027945 */ /* 0x000fe20003800200 */
[----:B------:R-:W-:-:S04]  /*2660*/  LOP3.LUT R24, R3, 0x7, RZ, 0xc0, !PT ;  /* 0x0000000703187812 */ /* 0x000fc800078ec0ff */
[----:B------:R-:W-:-:S07]  /*2670*/  ISETP.NE.AND P0, PT, R24, RZ, PT ;  /* 0x000000ff1800720c */ /* 0x000fce0003f05270 */
[----:B------:R-:W-:Y:S06]  /*2680*/  @!P1 BRA `(.L_x_81) ;  /* 0x0000000000949947 */ /* 0x000fec0003800000 */
[----:B------:R-:W-:-:S05]  /*2690*/  IADD3 R4, P1, PT, R2, UR8, RZ ;  /* 0x0000000802047c10 */ /* 0x000fca000ff3e0ff */
[----:B------:R-:W-:Y:S01]  /*26a0*/  IMAD.X R5, RZ, RZ, UR9, P1 ;  /* 0x00000009ff057e24 */ /* 0x000fe200088e06ff */
[----:B------:R-:W-:-:S04]  /*26b0*/  LEA R20, P1, R4, UR12, 0x3 ;  /* 0x0000000c04147c11 */ /* 0x000fc8000f8218ff */
        /* <DEDUP_REMOVED lines=9> */
[----:B------:R-:W-:Y:S01]  /*2750*/  VIADD R2, R2, 0x800 ;  /* 0x0000080002027836 */ /* 0x000fe20000000000 */
        /* <DEDUP_REMOVED lines=24> */
.L_x_81:
[----:B------:R-:W-:Y:S05]  /*28e0*/  BSYNC.RECONVERGENT B2 ;  /* 0x0000000000027941 */ /* 0x000fea0003800200 */
.L_x_80:
[----:B------:R-:W-:Y:S05]  /*28f0*/  @!P0 BRA `(.L_x_76) ;  /* 0x0000000000b88947 */ /* 0x000fea0003800000 */
[----:B------:R-:W-:Y:S01]  /*2900*/  ISETP.GE.U32.AND P1, PT, R24, 0x4, PT ;  /* 0x000000041800780c */ /* 0x000fe20003f26070 */
[----:B------:R-:W-:Y:S01]  /*2910*/  BSSY.RECONVERGENT B2, `(.L_x_82) ;  /* 0x0000018000027945 */ /* 0x000fe20003800200 */
[----:B------:R-:W-:-:S11]  /*2920*/  LOP3.LUT P0, RZ, R3, 0x3, RZ, 0xc0, !PT ;  /* 0x0000000303ff7812 */ /* 0x000fd6000780c0ff */
[----:B------:R-:W-:Y:S05]  /*2930*/  @!P1 BRA `(.L_x_83) ;  /* 0x0000000000549947 */ /* 0x000fea0003800000 */
[----:B------:R-:W-:-:S05]  /*2940*/  IADD3 R3, P1, PT, R2, UR8, RZ ;  /* 0x0000000802037c10 */ /* 0x000fca000ff3e0ff */
[----:B------:R-:W-:Y:S01]  /*2950*/  IMAD.X R6, RZ, RZ, UR9, P1 ;  /* 0x00000009ff067e24 */ /* 0x000fe200088e06ff */
[----:B------:R-:W-:-:S04]  /*2960*/  LEA R4, P1, R3, UR12, 0x3 ;  /* 0x0000000c03047c11 */ /* 0x000fc8000f8218ff */
[----:B------:R-:W-:-:S05]  /*2970*/  LEA.HI.X R5, R3, UR13, R6, 0x3, P1 ;  /* 0x0000000d03057c11 */ /* 0x000fca00088f1c06 */
[----:B------:R-:W2:Y:S04]  /*2980*/  LDG.E.64 R6, desc[UR14][R4.64] ;  /* 0x0000000e04067981 */ /* 0x000ea8000c1e1b00 */
[----:B------:R-:W3:Y:S04]  /*2990*/  LDG.E.64 R8, desc[UR14][R4.64+0x800] ;  /* 0x0008000e04087981 */ /* 0x000ee8000c1e1b00 */
[----:B------:R-:W4:Y:S04]  /*29a0*/  LDG.E.64 R12, desc[UR14][R4.64+0x1000] ;  /* 0x0010000e040c7981 */ /* 0x000f28000c1e1b00 */
        /* <DEDUP_REMOVED lines=13> */
[----:B------:R-:W-:-:S07]  /*2a80*/  FSEL R11, R15, R7, !P1 ;  /* 0x000000070f0b7208 */ /* 0x000fce0004800000 */
.L_x_83:
[----:B------:R-:W-:Y:S05]  /*2a90*/  BSYNC.RECONVERGENT B2 ;  /* 0x0000000000027941 */ /* 0x000fea0003800200 */
.L_x_82:
[----:B------:R-:W-:Y:S05]  /*2aa0*/  @!P0 BRA `(.L_x_76) ;  /* 0x00000000004c8947 */ /* 0x000fea0003800000 */
[----:B------:R-:W-:Y:S02]  /*2ab0*/  LOP3.LUT R0, R0, 0xffff, RZ, 0xc0, !PT ;  /* 0x0000ffff00007812 */ /* 0x000fe400078ec0ff */
[----:B------:R-:W-:Y:S02]  /*2ac0*/  IADD3 R2, P0, PT, R2, UR10, RZ ;  /* 0x0000000a02027c10 */ /* 0x000fe4000ff1e0ff */
[----:B------:R-:W-:Y:S02]  /*2ad0*/  LEA.HI R0, R0, 0x1, RZ, 0x18 ;  /* 0x0000000100007811 */ /* 0x000fe400078fc0ff */
[----:B------:R-:W-:Y:S01]  /*2ae0*/  LEA R4, P1, R2, UR12, 0x3 ;  /* 0x0000000c02047c11 */ /* 0x000fe2000f8218ff */
[----:B------:R-:W-:Y:S01]  /*2af0*/  IMAD.X R5, RZ, RZ, UR7, P0 ;  /* 0x00000007ff057e24 */ /* 0x000fe200080e06ff */
[----:B------:R-:W-:-:S04]  /*2b00*/  LOP3.LUT R0, R0, 0x3, RZ, 0xc0, !PT ;  /* 0x0000000300007812 */ /* 0x000fc800078ec0ff */
[----:B------:R-:W-:Y:S01]  /*2b10*/  LEA.HI.X R5, R2, UR13, R5, 0x3, P1 ;  /* 0x0000000d02057c11 */ /* 0x000fe200088f1c05 */
[----:B------:R-:W-:-:S07]  /*2b20*/  IMAD.MOV R0, RZ, RZ, -R0 ;  /* 0x000000ffff007224 */ /* 0x000fce00078e0a00 */
.L_x_84:
[----:B------:R-:W-:Y:S02]  /*2b30*/  IMAD.MOV.U32 R2, RZ, RZ, R4 ;  /* 0x000000ffff027224 */ /* 0x000fe400078e0004 */
[----:B------:R-:W-:-:S06]  /*2b40*/  IMAD.MOV.U32 R3, RZ, RZ, R5 ;  /* 0x000000ffff037224 */ /* 0x000fcc00078e0005 */
[----:B------:R-:W2:Y:S01]  /*2b50*/  LDG.E.64 R2, desc[UR14][R2.64] ;  /* 0x0000000e02027981 */ /* 0x000ea2000c1e1b00 */
[----:B------:R-:W-:Y:S01]  /*2b60*/  VIADD R0, R0, 0x1 ;  /* 0x0000000100007836 */ /* 0x000fe20000000000 */
[----:B------:R-:W-:-:S05]  /*2b70*/  IADD3 R4, P1, PT, R4, 0x800, RZ ;  /* 0x0000080004047810 */ /* 0x000fca0007f3e0ff */
[----:B------:R-:W-:Y:S01]  /*2b80*/  IMAD.X R5, RZ, RZ, R5, P1 ;  /* 0x000000ffff057224 */ /* 0x000fe200008e0605 */
[----:B--2---:R-:W-:-:S06]  /*2b90*/  DSETP.GEU.AND P0, PT, R10, R2, PT ;  /* 0x000000020a00722a */ /* 0x004fcc0003f0e000 */
[----:B------:R-:W-:Y:S02]  /*2ba0*/  FSEL R10, R2, R10, !P0 ;  /* 0x0000000a020a7208 */ /* 0x000fe40004000000 */
[----:B------:R-:W-:Y:S02]  /*2bb0*/  FSEL R11, R3, R11, !P0 ;  /* 0x0000000b030b7208 */ /* 0x000fe40004000000 */
[----:B------:R-:W-:-:S13]  /*2bc0*/  ISETP.NE.AND P0, PT, R0, RZ, PT ;  /* 0x000000ff0000720c */ /* 0x000fda0003f05270 */
[----:B------:R-:W-:Y:S05]  /*2bd0*/  @P0 BRA `(.L_x_84) ;  /* 0xfffffffc00d40947 */ /* 0x000fea000383ffff */
.L_x_76:
[----:B------:R-:W-:Y:S05]  /*2be0*/  BSYNC.RECONVERGENT B1 ;  /* 0x0000000000017941 */ /* 0x000fea0003800200 */
.L_x_73:
[----:B------:R-:W0:Y:S01]  /*2bf0*/  S2R R6, SR_LANEID ;  /* 0x0000000000067919 */ /* 0x000e220000000000 */
[----:B------:R-:W-:Y:S04]  /*2c00*/  SHFL.DOWN PT, R2, R10, 0x1, 0x1f ;  /* 0x08201f000a027f89 */ /* 0x000fe800000e0000 */
[----:B------:R-:W1:Y:S01]  /*2c10*/  SHFL.DOWN PT, R3, R11, 0x1, 0x1f ;  /* 0x08201f000b037f89 */ /* 0x000e6200000e0000 */
[----:B------:R-:W2:Y:S01]  /*2c20*/  S2R R9, SR_TID.X ;  /* 0x0000000000097919 */ /* 0x000ea20000002100 */
        /* <DEDUP_REMOVED lines=10> */
[----:B------:R-:W-:-:S02]  /*2cd0*/  @!P2 MOV R7, 0x400 ;  /* 0x000004000007a802 */ /* 0x000fc40000000f00 */
[----:B------:R-:W0:Y:S01]  /*2ce0*/  SHFL.DOWN PT, R3, R5, 0x2, 0x1f ;  /* 0x08401f0005037f89 */ /* 0x000e2200000e0000 */
[----:B------:R-:W1:Y:S02]  /*2cf0*/  @!P2 S2R R8, SR_CgaCtaId ;  /* 0x000000000008a919 */ /* 0x000e640000008800 */
[----:B0-----:R-:W-:-:S06]  /*2d00*/  DSETP.GEU.AND P0, PT, R4, R2, PT ;  /* 0x000000020400722a */ /* 0x001fcc0003f0e000 */
[----:B------:R-:W-:Y:S02]  /*2d10*/  @!P1 FSEL R0, R2, R0, !P0 ;  /* 0x0000000002009208 */ /* 0x000fe40004000000 */
[----:B------:R-:W-:Y:S02]  /*2d20*/  @!P1 FSEL R5, R3, R5, !P0 ;  /* 0x0000000503059208 */ /* 0x000fe40004000000 */
[----:B------:R-:W-:Y:S01]  /*2d30*/  ISETP.GT.AND P1, PT, R6, 0x1b, PT ;  /* 0x0000001b0600780c */ /* 0x000fe20003f24270 */
[----:B------:R-:W-:Y:S01]  /*2d40*/  SHFL.DOWN PT, R2, R0, 0x4, 0x1f ;  /* 0x08801f0000027f89 */ /* 0x000fe200000e0000 */
[----:B------:R-:W-:Y:S01]  /*2d50*/  IMAD.MOV.U32 R4, RZ, RZ, R0 ;  /* 0x000000ffff047224 */ /* 0x000fe200078e0000 */
[----:B-1----:R-:W-:Y:S02]  /*2d60*/  @!P2 LEA R7, R8, R7, 0x18 ;  /* 0x000000070807a211 */ /* 0x002fe400078ec0ff */
[----:B------:R-:W0:Y:S03]  /*2d70*/  SHFL.DOWN PT, R3, R5, 0x4, 0x1f ;  /* 0x08801f0005037f89 */ /* 0x000e2600000e0000 */
[----:B0-----:R-:W-:-:S06]  /*2d80*/  DSETP.GEU.AND P0, PT, R4, R2, PT ;  /* 0x000000020400722a */ /* 0x001fcc0003f0e000 */
[----:B------:R-:W-:Y:S02]  /*2d90*/  @!P1 FSEL R0, R2, R0, !P0 ;  /* 0x0000000002009208 */ /* 0x000fe40004000000 */
[----:B------:R-:W-:Y:S02]  /*2da0*/  @!P1 FSEL R5, R3, R5, !P0 ;  /* 0x0000000503059208 */ /* 0x000fe40004000000 */
[----:B------:R-:W-:Y:S01]  /*2db0*/  ISETP.GT.AND P1, PT, R6, 0x17, PT ;  /* 0x000000170600780c */ /* 0x000fe20003f24270 */
[----:B------:R-:W-:Y:S01]  /*2dc0*/  SHFL.DOWN PT, R2, R0, 0x8, 0x1f ;  /* 0x09001f0000027f89 */ /* 0x000fe200000e0000 */
[----:B------:R-:W-:-:S03]  /*2dd0*/  IMAD.MOV.U32 R4, RZ, RZ, R0 ;  /* 0x000000ffff047224 */ /* 0x000fc600078e0000 */
        /* <DEDUP_REMOVED lines=8> */
[----:B0-----:R-:W-:Y:S01]  /*2e60*/  DSETP.GEU.AND P0, PT, R4, R2, PT ;  /* 0x000000020400722a */ /* 0x001fe20003f0e000 */
[----:B--2---:R-:W-:-:S05]  /*2e70*/  @!P2 SHF.R.U32.HI R4, RZ, 0x2, R9 ;  /* 0x00000002ff04a819 */ /* 0x004fca0000011609 */
[----:B------:R-:W-:Y:S02]  /*2e80*/  FSEL R2, R2, R0, !P0 ;  /* 0x0000000002027208 */ /* 0x000fe40004000000 */
[----:B------:R-:W-:Y:S02]  /*2e90*/  FSEL R3, R3, R5, !P0 ;  /* 0x0000000503037208 */ /* 0x000fe40004000000 */
[----:B------:R-:W-:Y:S02]  /*2ea0*/  ISETP.NE.AND P0, PT, R9, RZ, PT ;  /* 0x000000ff0900720c */ /* 0x000fe40003f05270 */
[----:B------:R-:W-:Y:S02]  /*2eb0*/  @!P2 LOP3.LUT R4, R4, 0xf8, RZ, 0xc0, !PT ;  /* 0x000000f80404a812 */ /* 0x000fe400078ec0ff */
[----:B------:R-:W-:-:S03]  /*2ec0*/  FSEL R5, R5, R3, P1 ;  /* 0x0000000305057208 */ /* 0x000fc60000800000 */
[----:B------:R-:W-:Y:S01]  /*2ed0*/  @!P2 IMAD.IADD R7, R4, 0x1, R7 ;  /* 0x000000010407a824 */ /* 0x000fe200078e0207 */
[----:B------:R-:W-:-:S04]  /*2ee0*/  FSEL R4, R0, R2, P1 ;  /* 0x0000000200047208 */ /* 0x000fc80000800000 */
[----:B------:R0:W-:Y:S01]  /*2ef0*/  @!P2 STS.64 [R7+0x8], R2 ;  /* 0x000008020700a388 */ /* 0x0001e20000000a00 */
[----:B------:R-:W-:Y:S06]  /*2f00*/  BAR.SYNC.DEFER_BLOCKING 0x0 ;  /* 0x0000000000007b1d */ /* 0x000fec0000010000 */
[----:B------:R-:W-:Y:S05]  /*2f10*/  @P0 BRA `(.L_x_72) ;  /* 0x0000000000700947 */ /* 0x000fea0003800000 */
[----:B------:R-:W1:Y:S01]  /*2f20*/  S2UR UR5, SR_CgaCtaId ;  /* 0x00000000000579c3 */ /* 0x000e620000008800 */
[----:B------:R-:W-:Y:S02]  /*2f30*/  UMOV UR4, 0x400 ;  /* 0x0000040000047882 */ /* 0x000fe40000000000 */
[----:B-1----:R-:W-:-:S09]  /*2f40*/  ULEA UR4, UR5, UR4, 0x18 ;  /* 0x0000000405047291 */ /* 0x002fd2000f8ec0ff */
[----:B------:R-:W1:Y:S04]  /*2f50*/  LDS.128 R12, [UR4+0x10] ;  /* 0x00001004ff0c7984 */ /* 0x000e680008000c00 */
[----:B------:R-:W2:Y:S01]  /*2f60*/  LDS.128 R8, [UR4+0x20] ;  /* 0x00002004ff087984 */ /* 0x000ea20008000c00 */
[----:B-1----:R-:W-:-:S06]  /*2f70*/  DSETP.GEU.AND P1, PT, R4, R12, PT ;  /* 0x0000000c0400722a */ /* 0x002fcc0003f2e000 */
[----:B0-----:R-:W-:Y:S02]  /*2f80*/  FSEL R2, R12, R4, !P1 ;  /* 0x000000040c027208 */ /* 0x001fe40004800000 */
[----:B------:R-:W-:Y:S02]  /*2f90*/  FSEL R3, R13, R5, !P1 ;  /* 0x000000050d037208 */ /* 0x000fe40004800000 */
[----:B------:R-:W0:Y:S04]  /*2fa0*/  LDS.128 R4, [UR4+0x30] ;  /* 0x00003004ff047984 */ /* 0x000e280008000c00 */
[----:B------:R-:W-:-:S06]  /*2fb0*/  DSETP.GEU.AND P1, PT, R2, R14, PT ;  /* 0x0000000e0200722a */ /* 0x000fcc0003f2e000 */
[----:B------:R-:W-:Y:S02]  /*2fc0*/  FSEL R2, R14, R2, !P1 ;  /* 0x000000020e027208 */ /* 0x000fe40004800000 */
[----:B------:R-:W-:-:S06]  /*2fd0*/  FSEL R3, R15, R3, !P1 ;  /* 0x000000030f037208 */ /* 0x000fcc0004800000 */
[----:B--2---:R-:W-:-:S06]  /*2fe0*/  DSETP.GEU.AND P1, PT, R2, R8, PT ;  /* 0x000000080200722a */ /* 0x004fcc0003f2e000 */
        /* <DEDUP_REMOVED lines=15> */
.L_x_72:
[----:B------:R-:W-:Y:S05]  /*30e0*/  BSYNC.RECONVERGENT B0 ;  /* 0x0000000000007941 */ /* 0x000fea0003800200 */
.L_x_57:
[----:B------:R-:W-:Y:S05]  /*30f0*/  @P0 EXIT ;  /* 0x000000000000094d */ /* 0x000fea0003800000 */
[----:B------:R-:W2:Y:S02]  /*3100*/  LDCU.64 UR4, c[0x0][0x388] ;  /* 0x00007100ff0477ac */ /* 0x000ea40008000a00 */
[----:B--2---:R-:W-:-:S06]  /*3110*/  UIMAD.WIDE.U32 UR4, UR16, 0x8, UR4 ;  /* 0x00000008100478a5 */ /* 0x004fcc000f8e0004 */
[----:B0-----:R-:W-:Y:S02]  /*3120*/  IMAD.U32 R2, RZ, RZ, UR4 ;  /* 0x00000004ff027e24 */ /* 0x001fe4000f8e00ff */
[----:B------:R-:W-:-:S05]  /*3130*/  IMAD.U32 R3, RZ, RZ, UR5 ;  /* 0x00000005ff037e24 */ /* 0x000fca000f8e00ff */
[----:B------:R-:W-:Y:S01]  /*3140*/  STG.E.64 desc[UR14][R2.64], R4 ;  /* 0x0000000402007986 */ /* 0x000fe2000c101b0e */
[----:B------:R-:W-:Y:S05]  /*3150*/  EXIT ;  /* 0x000000000000794d */ /* 0x000fea0003800000 */
.L_x_85:
        /* <DEDUP_REMOVED lines=10> */
.L_x_260:


//--------------------- .text._ZN3cub18CUB_300001_SM_10006detail6reduce28DeviceReduceSingleTileKernelINS2_10policy_hubIdyN4cuda3__47maximumIdEEE10Policy1000EN6thrust24THRUST_300001_SM_1000_NS6detail15normal_iteratorINSC_10device_ptrIdEEEEPdyS8_ddNS5_3std3__410__identityEEEvT0_T1_T2_T3_T4_T6_ --------------------------
	.section	.text._ZN3cub18CUB_300001_SM_10006detail6reduce28DeviceReduceSingleTileKernelINS2_10policy_hubIdyN4cuda3__47maximumIdEEE10Policy1000EN6thrust24THRUST_300001_SM_1000_NS6detail15normal_iteratorINSC_10device_ptrIdEEEEPdyS8_ddNS5_3std3__410__identityEEEvT0_T1_T2_T3_T4_T6_,"ax",@progbits
	.align	128
        .global         _ZN3cub18CUB_300001_SM_10006detail6reduce28DeviceReduceSingleTileKernelINS2_10policy_hubIdyN4cuda3__47maximumIdEEE10Policy1000EN6thrust24THRUST_300001_SM_1000_NS6detail15normal_iteratorINSC_10device_ptrIdEEEEPdyS8_ddNS5_3std3__410__identityEEEvT0_T1_T2_T3_T4_T6_
        .type           _ZN3cub18CUB_300001_SM_10006detail6reduce28DeviceReduceSingleTileKernelINS2_10policy_hubIdyN4cuda3__47maximumIdEEE10Policy1000EN6thrust24THRUST_300001_SM_1000_NS6detail15normal_iteratorINSC_10device_ptrIdEEEEPdyS8_ddNS5_3std3__410__identityEEEvT0_T1_T2_T3_T4_T6_,@function
        .size           _ZN3cub18CUB_300001_SM_10006detail6reduce28DeviceReduceSingleTileKernelINS2_10policy_hubIdyN4cuda3__47maximumIdEEE10Policy1000EN6thrust24THRUST_300001_SM_1000_NS6detail15normal_iteratorINSC_10device_ptrIdEEEEPdyS8_ddNS5_3std3__410__identityEEEvT0_T1_T2_T3_T4_T6_,(.L_x_261 - _ZN3cub18CUB_300001_SM_10006detail6reduce28DeviceReduceSingleTileKernelINS2_10policy_hubIdyN4cuda3__47maximumIdEEE10Policy1000EN6thrust24THRUST_300001_SM_1000_NS6detail15normal_iteratorINSC_10device_ptrIdEEEEPdyS8_ddNS5_3std3__410__identityEEEvT0_T1_T2_T3_T4_T6_)
        .other          _ZN3cub18CUB_300001_SM_10006detail6reduce28DeviceReduceSingleTileKernelINS2_10policy_hubIdyN4cuda3__47maximumIdEEE10Policy1000EN6thrust24THRUST_300001_SM_1000_NS6detail15normal_iteratorINSC_10device_ptrIdEEEEPdyS8_ddNS5_3std3__410__identityEEEvT0_T1_T2_T3_T4_T6_,@"STO_CUDA_ENTRY STV_DEFAULT"
_ZN3cub18CUB_300001_SM_10006detail6reduce28DeviceReduceSingleTileKernelINS2_10policy_hubIdyN4cuda3__47maximumIdEEE10Policy1000EN6thrust24THRUST_300001_SM_1000_NS6detail15normal_iteratorINSC_10device_ptrIdEEEEPdyS8_ddNS5_3std3__410__identityEEEvT0_T1_T2_T3_T4_T6_:
.text._ZN3cub18CUB_300001_SM_10006detail6reduce28DeviceReduceSingleTileKernelINS2_10policy_hubIdyN4cuda3__47maximumIdEEE10Policy1000EN6thrust24THRUST_300001_SM_1000_NS6detail15normal_iteratorINSC_10device_ptrIdEEEEPdyS8_ddNS5_3std3__410__identityEEEvT0_T1_T2_T3_T4_T6_:
[----:B------:R-:W-:Y:S01]  /*0000*/  LDC R1, c[0x0][0x37c] ;  /* 0x0000df00ff017b82 */ /* 0x000fe20000000800 */
[----:B------:R-:W0:Y:S01]  /*0010*/  LDCU.64 UR4, c[0x0][0x390] ;  /* 0x00007200ff0477ac */ /* 0x000e220008000a00 */
[----:B------:R-:W1:Y:S01]  /*0020*/  LDCU.64 UR6, c[0x0][0x358] ;  /* 0x00006b00ff0677ac */ /* 0x000e620008000a00 */
[----:B0-----:R-:W-:Y:S02]  /*0030*/  IMAD.U32 R8, RZ, RZ, UR4 ;  /* 0x00000004ff087e24 */ /* 0x001fe4000f8e00ff */
[----:B------:R-:W-:-:S03]  /*0040*/  IMAD.U32 R9, RZ, RZ, UR5 ;  /* 0x00000005ff097e24 */ /* 0x000fc6000f8e00ff */
[----:B------:R-:W-:-:S04]  /*0050*/  ISETP.NE.U32.AND P0, PT, R8, RZ, PT ;  /* 0x000000ff0800720c */ /* 0x000fc80003f05070 */
[----:B------:R-:W-:-:S13]  /*0060*/  ISETP.NE.AND.EX P0, PT, R9, RZ, PT, P0 ;  /* 0x000000ff0900720c */ /* 0x000fda0003f05300 */
        /* <DEDUP_REMOVED lines=8> */
.L_x_86:
[----:B------:R-:W-:Y:S01]  /*00f0*/  ISETP.GT.U32.AND P0, PT, R8, 0x7ff, PT ;  /* 0x000007ff0800780c */ /* 0x000fe20003f04070 */
[----:B------:R-:W-:Y:S03]  /*0100*/  BSSY.RECONVERGENT B0, `(.L_x_87) ;  /* 0x00002df000007945 */ /* 0x000fe60003800200 */
[----:B------:R-:W-:-:S13]  /*0110*/  ISETP.GT.U32.AND.EX P0, PT, R9, RZ, PT, P0 ;  /* 0x000000ff0900720c */ /* 0x000fda0003f04100 */
[----:B------:R-:W-:Y:S05]  /*0120*/  @P0 BRA `(.L_x_88) ;  /* 0x0000001400f40947 */ /* 0x000fea0003800000 */
[----:B------:R-:W0:Y:S01]  /*0130*/  S2R R0, SR_TID.X ;  /* 0x0000000000007919 */ /* 0x000e220000002100 */
[----:B------:R-:W-:Y:S01]  /*0140*/  BSSY.RECONVERGENT B1, `(.L_x_89) ;  /* 0x0000009000017945 */ /* 0x000fe20003800200 */
[----:B------:R-:W-:Y:S02]  /*0150*/  CS2R R4, SRZ ;  /* 0x0000000000047805 */ /* 0x000fe4000001ff00 */
[----:B0-----:R-:W-:Y:S01]  /*0160*/  ISETP.GE.U32.AND P0, PT, R0, R8, PT ;  /* 0x000000080000720c */ /* 0x001fe20003f06070 */
[----:B------:R-:W-:-:S12]  /*0170*/  IMAD.MOV.U32 R2, RZ, RZ, R0 ;  /* 0x000000ffff027224 */ /* 0x000fd800078e0000 */
[----:B------:R-:W-:Y:S05]  /*0180*/  @P0 BRA `(.L_x_90) ;  /* 0x0000000000100947 */ /* 0x000fea0003800000 */
[----:B------:R-:W0:Y:S02]  /*0190*/  LDC.64 R4, c[0x0][0x380] ;  /* 0x0000e000ff047b82 */ /* 0x000e240000000a00 */
[----:B0-----:R-:W-:-:S06]  /*01a0*/  IMAD.WIDE.U32 R4, R0, 0x8, R4 ;  /* 0x0000000800047825 */ /* 0x001fcc00078e0004 */
[----:B------:R-:W5:Y:S01]  /*01b0*/  LDG.E.64 R4, desc[UR6][R4.64] ;  /* 0x0000000604047981 */ /* 0x000f62000c1e1b00 */
[----:B------:R-:W-:-:S07]  /*01c0*/  VIADD R2, R0, 0x100 ;  /* 0x0000010000027836 */ /* 0x000fce0000000000 */
.L_x_90:
[----:B------:R-:W-:Y:S05]  /*01d0*/  BSYNC.RECONVERGENT B1 ;  /* 0x0000000000017941 */ /* 0x000fea0003800200 */
.L_x_89:
[----:B------:R-:W-:Y:S01]  /*01e0*/  ISETP.GE.U32.AND P0, PT, R2, R8, PT ;  /* 0x000000080200720c */ /* 0x000fe20003f06070 */
[----:B------:R-:W-:-:S12]  /*01f0*/  BSSY.RECONVERGENT B1, `(.L_x_91) ;  /* 0x00000a7000017945 */ /* 0x000fd80003800200 */
[----:B------:R-:W-:Y:S05]  /*0200*/  @P0 BRA `(.L_x_92) ;  /* 0x0000000800940947 */ /* 0x000fea0003800000 */
[----:B------:R-:W-:Y:S01]  /*0210*/  LOP3.LUT R3, RZ, R2, RZ, 0x33, !PT ;  /* 0x00000002ff037212 */ /* 0x000fe200078e33ff */
[----:B------:R-:W-:Y:S04]  /*0220*/  BSSY.RECONVERGENT B2, `(.L_x_93) ;  /* 0x0000053000027945 */ /* 0x000fe80003800200 */
[----:B------:R-:W-:-:S05]  /*0230*/  IMAD.IADD R6, R3, 0x1, R8 ;  /* 0x0000000103067824 */ /* 0x000fca00078e0208 */
[C---:B------:R-:W-:Y:S02]  /*0240*/  ISETP.GE.U32.AND P1, PT, R6.reuse, 0xf00, PT ;  /* 0x00000f000600780c */ /* 0x040fe40003f26070 */
[----:B------:R-:W-:-:S04]  /*0250*/  LEA.HI R3, R6, 0x1, RZ, 0x18 ;  /* 0x0000000106037811 */ /* 0x000fc800078fc0ff */
[----:B------:R-:W-:-:S04]  /*0260*/  LOP3.LUT R43, R3, 0xf, RZ, 0xc0, !PT ;  /* 0x0000000f032b7812 */ /* 0x000fc800078ec0ff */
[----:B------:R-:W-:-:S03]  /*0270*/  ISETP.NE.AND P0, PT, R43, RZ, PT ;  /* 0x000000ff2b00720c */ /* 0x000fc60003f05270 */
[----:B------:R-:W-:Y:S10]  /*0280*/  @!P1 BRA `(.L_x_94) ;  /* 0x0000000400309947 */ /* 0x000ff40003800000 */
[----:B------:R-:W0:Y:S01]  /*0290*/  LDC.64 R6, c[0x0][0x380] ;  /* 0x0000e000ff067b82 */ /* 0x000e220000000a00 */
[----:B------:R-:W-:-:S05]  /*02a0*/  LOP3.LUT R42, R3, 0x1fffff0, RZ, 0xc0, !PT ;  /* 0x01fffff0032a7812 */ /* 0x000fca00078ec0ff */
[----:B------:R-:W-:Y:S02]  /*02b0*/  IMAD.MOV R42, RZ, RZ, -R42 ;  /* 0x000000ffff2a7224 */ /* 0x000fe400078e0a2a */
[----:B0-----:R-:W-:-:S03]  /*02c0*/  IMAD.WIDE.U32 R6, R2, 0x8, R6 ;  /* 0x0000000802067825 */ /* 0x001fc600078e0006 */
[----:B------:R-:W-:-:S05]  /*02d0*/  IADD3 R6, P1, PT, R6, 0x4000, RZ ;  /* 0x0000400006067810 */ /* 0x000fca0007f3e0ff */
[----:B------:R-:W-:-:S08]  /*02e0*/  IMAD.X R7, RZ, RZ, R7, P1 ;  /* 0x000000ffff077224 */ /* 0x000fd000008e0607 */
.L_x_95:
[----:B------:R-:W2:Y:S04]  /*02f0*/  LDG.E.64 R10, desc[UR6][R6.64+-0x4000] ;  /* 0xffc00006060a7981 */ /* 0x000ea8000c1e1b00 */
[----:B------:R-:W3:Y:S04]  /*0300*/  LDG.E.64 R12, desc[UR6][R6.64+-0x3800] ;  /* 0xffc80006060c7981 */ /* 0x000ee8000c1e1b00 */
[----:B------:R-:W4:Y:S04]  /*0310*/  LDG.E.64 R14, desc[UR6][R6.64+-0x3000] ;  /* 0xffd00006060e7981 */ /* 0x000f28000c1e1b00 */
        /* <DEDUP_REMOVED lines=12> */
[----:B------:R0:W4:Y:S01]  /*03e0*/  LDG.E.64 R40, desc[UR6][R6.64+0x3800] ;  /* 0x0038000606287981 */ /* 0x000122000c1e1b00 */
[----:B------:R-:W-:-:S02]  /*03f0*/  VIADD R42, R42, 0x10 ;  /* 0x000000102a2a7836 */ /* 0x000fc40000000000 */
[----:B------:R-:W-:-:S03]  /*0400*/  VIADD R2, R2, 0x1000 ;  /* 0x0000100002027836 */ /* 0x000fc60000000000 */
[----:B------:R-:W-:Y:S02]  /*0410*/  ISETP.NE.AND P2, PT, R42, RZ, PT ;  /* 0x000000ff2a00720c */ /* 0x000fe40003f45270 */
[----:B0-----:R-:W-:-:S05]  /*0420*/  IADD3 R6, P3, PT, R6, 0x8000, RZ ;  /* 0x0000800006067810 */ /* 0x001fca0007f7e0ff */
[----:B------:R-:W-:Y:S01]  /*0430*/  IMAD.X R7, RZ, RZ, R7, P3 ;  /* 0x000000ffff077224 */ /* 0x000fe200018e0607 */
        /* <DEDUP_REMOVED lines=49> */
.L_x_94:
[----:B------:R-:W-:Y:S05]  /*0750*/  BSYNC.RECONVERGENT B2 ;  /* 0x0000000000027941 */ /* 0x000fea0003800200 */
.L_x_93:
[----:B------:R-:W-:Y:S05]  /*0760*/  @!P0 BRA `(.L_x_92) ;  /* 0x00000004003c8947 */ /* 0x000fea0003800000 */
[----:B------:R-:W-:Y:S01]  /*0770*/  ISETP.GE.U32.AND P1, PT, R43, 0x8, PT ;  /* 0x000000082b00780c */ /* 0x000fe20003f26070 */
[----:B------:R-:W-:Y:S01]  /*0780*/  BSSY.RECONVERGENT B2, `(.L_x_96) ;  /* 0x0000027000027945 */ /* 0x000fe20003800200 */
[----:B------:R-:W-:-:S04]  /*0790*/  LOP3.LUT R26, R3, 0x7, RZ, 0xc0, !PT ;  /* 0x00000007031a7812 */ /* 0x000fc800078ec0ff */
[----:B------:R-:W-:-:S07]  /*07a0*/  ISETP.NE.AND P0, PT, R26, RZ, PT ;  /* 0x000000ff1a00720c */ /* 0x000fce0003f05270 */
[----:B------:R-:W-:Y:S06]  /*07b0*/  @!P1 BRA `(.L_x_97) ;  /* 0x00000000008c9947 */ /* 0x000fec0003800000 */
[----:B------:R-:W0:Y:S02]  /*07c0*/  LDC.64 R10, c[0x0][0x380] ;  /* 0x0000e000ff0a7b82 */ /* 0x000e240000000a00 */
[----:B0-----:R-:W-:-:S05]  /*07d0*/  IMAD.WIDE R10, R2, 0x8, R10 ;  /* 0x00000008020a7825 */ /* 0x001fca00078e020a */
        /* <DEDUP_REMOVED lines=33> */
.L_x_97:
[----:B------:R-:W-:Y:S05]  /*09f0*/  BSYNC.RECONVERGENT B2 ;  /* 0x0000000000027941 */ /* 0x000fea0003800200 */
.L_x_96:
        /* <DEDUP_REMOVED lines=25> */
.L_x_99:
[----:B------:R-:W-:Y:S05]  /*0b90*/  BSYNC.RECONVERGENT B2 ;  /* 0x0000000000027941 */ /* 0x000fea0003800200 */
.L_x_98:
[----:B------:R-:W-:Y:S05]  /*0ba0*/  @!P0 BRA `(.L_x_92) ;  /* 0x00000000002c8947 */ /* 0x000fea0003800000 */
[----:B------:R-:W0:Y:S01]  /*0bb0*/  LDC.64 R10, c[0x0][0x380] ;  /* 0x0000e000ff0a7b82 */ /* 0x000e220000000a00 */
[----:B------:R-:W-:-:S07]  /*0bc0*/  IMAD.MOV R3, RZ, RZ, -R3 ;  /* 0x000000ffff037224 */ /* 0x000fce00078e0a03 */
.L_x_100:
[----:B0-----:R-:W-:-:S06]  /*0bd0*/  IMAD.WIDE R6, R2, 0x8, R10 ;  /* 0x0000000802067825 */ /* 0x001fcc00078e020a */
        /* <DEDUP_REMOVED lines=8> */
.L_x_92:
[----:B------:R-:W-:Y:S05]  /*0c60*/  BSYNC.RECONVERGENT B1 ;  /* 0x0000000000017941 */ /* 0x000fea0003800200 */
.L_x_91:
[----:B------:R-:W-:-:S04]  /*0c70*/  ISETP.GE.U32.AND P0, PT, R8, 0x100, PT ;  /* 0x000001000800780c */ /* 0x000fc80003f06070 */
[----:B------:R-:W-:-:S13]  /*0c80*/  ISETP.GE.U32.AND.EX P0, PT, R9, RZ, PT, P0 ;  /* 0x000000ff0900720c */ /* 0x000fda0003f06100 */
        /* <DEDUP_REMOVED lines=17> */
[----:B------:R-:W1:Y:S04]  /*0da0*/  @!P2 S2R R7, SR_CgaCtaId ;  /* 0x000000000007a919 */ /* 0x000e680000008800 */
        /* <DEDUP_REMOVED lines=19> */
[----:B------:R-:W-:-:S03]  /*0ee0*/  @!P0 FSEL R11, R3, R11, !P1 ;  /* 0x0000000b030b8208 */ /* 0x000fc60004800000 */
[----:B------:R-:W-:Y:S01]  /*0ef0*/  SHFL.DOWN PT, R2, R9, 0x10, 0x1f ;  /* 0x0a001f0009027f89 */ /* 0x000fe200000e0000 */
[----:B------:R-:W-:Y:S02]  /*0f00*/  IMAD.MOV.U32 R4, RZ, RZ, R9 ;  /* 0x000000ffff047224 */ /* 0x000fe400078e0009 */
[----:B------:R-:W-:Y:S01]  /*0f10*/  IMAD.MOV.U32 R5, RZ, RZ, R11 ;  /* 0x000000ffff057224 */ /* 0x000fe200078e000b */
[----:B------:R-:W0:Y:S05]  /*0f20*/  SHFL.DOWN PT, R3, R11, 0x10, 0x1f ;  /* 0x0a001f000b037f89 */ /* 0x000e2a00000e0000 */
[----:B0-----:R-:W-:Y:S01]  /*0f30*/  DSETP.GEU.AND P0, PT, R4, R2, PT ;  /* 0x000000020400722a */ /* 0x001fe20003f0e000 */
[----:B------:R-:W-:-:S04]  /*0f40*/  @!P2 SHF.R.U32.HI R4, RZ, 0x2, R0 ;  /* 0x00000002ff04a819 */ /* 0x000fc80000011600 */
[----:B------:R-:W-:Y:S02]  /*0f50*/  @!P2 LOP3.LUT R6, R4, 0xf8, RZ, 0xc0, !PT ;  /* 0x000000f80406a812 */ /* 0x000fe400078ec0ff */
[----:B------:R-:W-:Y:S02]  /*0f60*/  FSEL R4, R2, R9, !P0 ;  /* 0x0000000902047208 */ /* 0x000fe40004000000 */
[----:B------:R-:W-:Y:S01]  /*0f70*/  FSEL R5, R3, R11, !P0 ;  /* 0x0000000b03057208 */ /* 0x000fe20004000000 */
[----:B------:R-:W-:Y:S01]  /*0f80*/  @!P2 IMAD.IADD R7, R6, 0x1, R7 ;  /* 0x000000010607a824 */ /* 0x000fe200078e0207 */
[----:B------:R-:W-:-:S04]  /*0f90*/  ISETP.GT.AND P0, PT, R8, 0xf, PT ;  /* 0x0000000f0800780c */ /* 0x000fc80003f04270 */
[----:B------:R1:W-:Y:S01]  /*0fa0*/  @!P2 STS.64 [R7+0x8], R4 ;  /* 0x000008040700a388 */ /* 0x0003e20000000a00 */
[----:B------:R-:W-:Y:S01]  /*0fb0*/  BAR.SYNC.DEFER_BLOCKING 0x0 ;  /* 0x0000000000007b1d */ /* 0x000fe20000010000 */
[----:B------:R-:W-:Y:S02]  /*0fc0*/  ISETP.NE.AND P2, PT, R0, RZ, PT ;  /* 0x000000ff0000720c */ /* 0x000fe40003f45270 */
[----:B------:R-:W-:Y:S02]  /*0fd0*/  FSEL R2, R9, R4, P0 ;  /* 0x0000000409027208 */ /* 0x000fe40000000000 */
[----:B------:R-:W-:-:S09]  /*0fe0*/  FSEL R3, R11, R5, P0 ;  /* 0x000000050b037208 */ /* 0x000fd20000000000 */
[----:B-1----:R-:W-:Y:S05]  /*0ff0*/  @P2 BRA `(.L_x_102) ;  /* 0x0000001c00bc2947 */ /* 0x002fea0003800000 */
[----:B------:R-:W0:Y:S01]  /*1000*/  S2UR UR5, SR_CgaCtaId ;  /* 0x00000000000579c3 */ /* 0x000e220000008800 */
[----:B------:R-:W-:Y:S02]  /*1010*/  UMOV UR4, 0x400 ;  /* 0x0000040000047882 */ /* 0x000fe40000000000 */
[----:B0-----:R-:W-:-:S09]  /*1020*/  ULEA UR4, UR5, UR4, 0x18 ;  /* 0x0000000405047291 */ /* 0x001fd2000f8ec0ff */
[----:B------:R-:W0:Y:S04]  /*1030*/  LDS.128 R4, [UR4+0x10] ;  /* 0x00001004ff047984 */ /* 0x000e280008000c00 */
[----:B------:R-:W1:Y:S04]  /*1040*/  LDS.128 R8, [UR4+0x20] ;  /* 0x00002004ff087984 */ /* 0x000e680008000c00 */
[----:B------:R-:W2:Y:S01]  /*1050*/  LDS.128 R12, [UR4+0x30] ;  /* 0x00003004ff0c7984 */ /* 0x000ea20008000c00 */
        /* <DEDUP_REMOVED lines=8> */
[----:B------:R-:W-:Y:S02]  /*10e0*/  FSEL R5, R9, R3, !P0 ;  /* 0x0000000309057208 */ /* 0x000fe40004000000 */
[----:B------:R-:W0:Y:S04]  /*10f0*/  LDS.64 R2, [UR4+0x40] ;  /* 0x00004004ff027984 */ /* 0x000e280008000a00 */
[----:B------:R-:W-:-:S06]  /*1100*/  DSETP.GEU.AND P0, PT, R4, R10, PT ;  /* 0x0000000a0400722a */ /* 0x000fcc0003f0e000 */
[----:B------:R-:W-:Y:S02]  /*1110*/  FSEL R4, R10, R4, !P0 ;  /* 0x000000040a047208 */ /* 0x000fe40004000000 */
[----:B------:R-:W-:-:S06]  /*1120*/  FSEL R5, R11, R5, !P0 ;  /* 0x000000050b057208 */ /* 0x000fcc0004000000 */
[----:B--2---:R-:W-:-:S06]  /*1130*/  DSETP.GEU.AND P0, PT, R4, R12, PT ;  /* 0x0000000c0400722a */ /* 0x004fcc0003f0e000 */
[----:B------:R-:W-:Y:S02]  /*1140*/  FSEL R4, R12, R4, !P0 ;  /* 0x000000040c047208 */ /* 0x000fe40004000000 */
[----:B------:R-:W-:-:S06]  /*1150*/  FSEL R5, R13, R5, !P0 ;  /* 0x000000050d057208 */ /* 0x000fcc0004000000 */
[----:B------:R-:W-:-:S06]  /*1160*/  DSETP.GEU.AND P0, PT, R4, R14, PT ;  /* 0x0000000e0400722a */ /* 0x000fcc0003f0e000 */
[----:B------:R-:W-:Y:S02]  /*1170*/  FSEL R4, R14, R4, !P0 ;  /* 0x000000040e047208 */ /* 0x000fe40004000000 */
[----:B------:R-:W-:-:S06]  /*1180*/  FSEL R5, R15, R5, !P0 ;  /* 0x000000050f057208 */ /* 0x000fcc0004000000 */
[----:B0-----:R-:W-:-:S06]  /*1190*/  DSETP.GEU.AND P0, PT, R4, R2, PT ;  /* 0x000000020400722a */ /* 0x001fcc0003f0e000 */
[----:B------:R-:W-:Y:S02]  /*11a0*/  FSEL R2, R2, R4, !P0 ;  /* 0x0000000402027208 */ /* 0x000fe40004000000 */
[----:B------:R-:W-:Y:S01]  /*11b0*/  FSEL R3, R3, R5, !P0 ;  /* 0x0000000503037208 */ /* 0x000fe20004000000 */
[----:B------:R-:W-:Y:S06]  /*11c0*/  BRA `(.L_x_102) ;  /* 0x0000001c00487947 */ /* 0x000fec0003800000 */
.L_x_101:
[----:B------:R-:W-:Y:S01]  /*11d0*/  LOP3.LUT R2, R0, 0x3e0, RZ, 0xc0, !PT ;  /* 0x000003e000027812 */ /* 0x000fe200078ec0ff */
[----:B------:R-:W0:Y:S03]  /*11e0*/  S2R R12, SR_LANEID ;  /* 0x00000000000c7919 */ /* 0x000e260000000000 */
[----:B------:R-:W-:Y:S01]  /*11f0*/  LOP3.LUT R7, RZ, R2, RZ, 0x33, !PT ;  /* 0x00000002ff077212 */ /* 0x000fe200078e33ff */
[----:B------:R-:W-:-:S04]  /*1200*/  VIADD R3, R2, 0x20 ;  /* 0x0000002002037836 */ /* 0x000fc80000000000 */
[----:B------:R-:W-:Y:S01]  /*1210*/  IMAD.IADD R7, R7, 0x1, R8 ;  /* 0x0000000107077824 */ /* 0x000fe200078e0208 */
[----:B------:R-:W-:-:S04]  /*1220*/  ISETP.GT.U32.AND P0, PT, R3, R8, PT ;  /* 0x000000080300720c */ /* 0x000fc80003f04070 */
        /* <DEDUP_REMOVED lines=29> */
[C---:B------:R-:W-:Y:S02]  /*1400*/  ISETP.NE.AND P0, PT, R12.reuse, RZ, PT ;  /* 0x000000ff0c00720c */ /* 0x040fe40003f05270 */
[----:B------:R-:W0:Y:S11]  /*1410*/  SHFL.DOWN PT, R3, R5, 0x8, R7 ;  /* 0x0900000005037989 */ /* 0x000e3600000e0007 */
[----:B------:R-:W1:Y:S01]  /*1420*/  @!P0 S2R R11, SR_CgaCtaId ;  /* 0x00000000000b8919 */ /* 0x000e620000008800 */
[----:B------:R-:W-:Y:S01]  /*1430*/  @!P0 MOV R6, 0x400 ;  /* 0x0000040000068802 */ /* 0x000fe20000000f00 */
[----:B0-----:R-:W-:Y:S01]  /*1440*/  DSETP.GEU.AND P2, PT, R4, R2, PT ;  /* 0x000000020400722a */ /* 0x001fe20003f4e000 */
[----:B------:R-:W-:-:S05]  /*1450*/  VIADD R4, R12, 0x10 ;  /* 0x000000100c047836 */ /* 0x000fca0000000000 */
[----:B------:R-:W-:Y:S02]  /*1460*/  @!P1 FSEL R10, R2, R10, !P2 ;  /* 0x0000000a020a9208 */ /* 0x000fe40005000000 */
[----:B------:R-:W-:Y:S02]  /*1470*/  @!P1 FSEL R5, R3, R5, !P2 ;  /* 0x0000000503059208 */ /* 0x000fe40005000000 */
[----:B------:R-:W-:Y:S01]  /*1480*/  ISETP.GT.AND P1, PT, R4, R7, PT ;  /* 0x000000070400720c */ /* 0x000fe20003f24270 */
[----:B------:R-:W-:Y:S01]  /*1490*/  SHFL.DOWN PT, R2, R10, 0x10, R7 ;  /* 0x0a0000000a027989 */ /* 0x000fe200000e0007 */
[----:B------:R-:W-:-:S03]  /*14a0*/  IMAD.MOV.U32 R4, RZ, RZ, R10 ;  /* 0x000000ffff047224 */ /* 0x000fc600078e000a */
[----:B------:R-:W0:Y:S01]  /*14b0*/  SHFL.DOWN PT, R3, R5, 0x10, R7 ;  /* 0x0a00000005037989 */ /* 0x000e2200000e0007 */
[----:B-1----:R-:W-:Y:S02]  /*14c0*/  @!P0 LEA R11, R11, R6, 0x18 ;  /* 0x000000060b0b8211 */ /* 0x002fe400078ec0ff */
[----:B0-----:R-:W-:Y:S01]  /*14d0*/  DSETP.GEU.AND P2, PT, R4, R2, PT ;  /* 0x000000020400722a */ /* 0x001fe20003f4e000 */
[----:B------:R-:W-:-:S05]  /*14e0*/  @!P0 SHF.R.U32.HI R4, RZ, 0x2, R0 ;  /* 0x00000002ff048819 */ /* 0x000fca0000011600 */
[----:B------:R-:W-:Y:S02]  /*14f0*/  @!P1 FSEL R10, R2, R10, !P2 ;  /* 0x0000000a020a9208 */ /* 0x000fe40005000000 */
[----:B------:R-:W-:Y:S02]  /*1500*/  @!P1 FSEL R5, R3, R5, !P2 ;  /* 0x0000000503059208 */ /* 0x000fe40005000000 */
[----:B------:R-:W-:Y:S01]  /*1510*/  ISETP.NE.AND P2, PT, R0, RZ, PT ;  /* 0x000000ff0000720c */ /* 0x000fe20003f45270 */
[----:B------:R-:W-:Y:S01]  /*1520*/  IMAD.MOV.U32 R2, RZ, RZ, R10 ;  /* 0x000000ffff027224 */ /* 0x000fe200078e000a */
[----:B------:R-:W-:Y:S01]  /*1530*/  @!P0 LOP3.LUT R4, R4, 0xf8, RZ, 0xc0, !PT ;  /* 0x000000f804048812 */ /* 0x000fe200078ec0ff */
[----:B------:R-:W-:-:S04]  /*1540*/  IMAD.MOV.U32 R3, RZ, RZ, R5 ;  /* 0x000000ffff037224 */ /* 0x000fc800078e0005 */
[----:B------:R-:W-:-:S05]  /*1550*/  @!P0 IMAD.IADD R11, R4, 0x1, R11 ;  /* 0x00000001040b8824 */ /* 0x000fca00078e020b */
[----:B------:R0:W-:Y:S01]  /*1560*/  @!P0 STS.64 [R11+0x8], R2 ;  /* 0x000008020b008388 */ /* 0x0001e20000000a00 */
[----:B------:R-:W-:Y:S06]  /*1570*/  BAR.SYNC.DEFER_BLOCKING 0x0 ;  /* 0x0000000000007b1d */ /* 0x000fec0000010000 */
[----:B------:R-:W-:Y:S05]  /*1580*/  @P2 BRA `(.L_x_102) ;  /* 0x0000001800582947 */ /* 0x000fea0003800000 */
[----:B------:R-:W1:Y:S01]  /*1590*/  S2UR UR5, SR_CgaCtaId ;  /* 0x00000000000579c3 */ /* 0x000e620000008800 */
[----:B------:R-:W-:Y:S01]  /*15a0*/  UMOV UR4, 0x400 ;  /* 0x0000040000047882 */ /* 0x000fe20000000000 */
[C---:B------:R-:W-:Y:S02]  /*15b0*/  ISETP.GT.U32.AND P0, PT, R8.reuse, 0x20, PT ;  /* 0x000000200800780c */ /* 0x040fe40003f04070 */
[----:B------:R-:W-:Y:S02]  /*15c0*/  ISETP.GT.U32.AND P1, PT, R8, 0x40, PT ;  /* 0x000000400800780c */ /* 0x000fe40003f24070 */
[C---:B------:R-:W-:Y:S02]  /*15d0*/  ISETP.GT.U32.AND.EX P0, PT, R9.reuse, RZ, PT, P0 ;  /* 0x000000ff0900720c */ /* 0x040fe40003f04100 */
[----:B------:R-:W-:Y:S01]  /*15e0*/  ISETP.GT.U32.AND.EX P1, PT, R9, RZ, PT, P1 ;  /* 0x000000ff0900720c */ /* 0x000fe20003f24110 */
[----:B-1----:R-:W-:-:S09]  /*15f0*/  ULEA UR4, UR5, UR4, 0x18 ;  /* 0x0000000405047291 */ /* 0x002fd2000f8ec0ff */
[----:B------:R-:W1:Y:S04]  /*1600*/  LDS.128 R16, [UR4+0x10] ;  /* 0x00001004ff107984 */ /* 0x000e680008000c00 */
[----:B------:R-:W2:Y:S01]  /*1610*/  LDS.128 R12, [UR4+0x20] ;  /* 0x00002004ff0c7984 */ /* 0x000ea20008000c00 */
[----:B-1----:R-:W-:-:S06]  /*1620*/  DSETP.GEU.AND P3, PT, R2, R16, PT ;  /* 0x000000100200722a */ /* 0x002fcc0003f6e000 */
[-C--:B------:R-:W-:Y:S02]  /*1630*/  FSEL R5, R16, R2.reuse, !P3 ;  /* 0x0000000210057208 */ /* 0x080fe40005800000 */
[-C--:B0-----:R-:W-:Y:S02]  /*1640*/  FSEL R11, R17, R3.reuse, !P3 ;  /* 0x00000003110b7208 */ /* 0x081fe40005800000 */
[----:B------:R-:W-:Y:S02]  /*1650*/  FSEL R10, R5, R2, P0 ;  /* 0x00000002050a7208 */ /* 0x000fe40000000000 */
[----:B------:R-:W-:Y:S01]  /*1660*/  FSEL R11, R11, R3, P0 ;  /* 0x000000030b0b7208 */ /* 0x000fe20000000000 */
[----:B------:R-:W0:Y:S01]  /*1670*/  LDS.128 R4, [UR4+0x30] ;  /* 0x00003004ff047984 */ /* 0x000e220008000c00 */
[----:B------:R-:W-:Y:S01]  /*1680*/  ISETP.GT.U32.AND P0, PT, R8, 0x60, PT ;  /* 0x000000600800780c */ /* 0x000fe20003f04070 */
[----:B------:R-:W-:Y:S02]  /*1690*/  IMAD.MOV.U32 R2, RZ, RZ, R10 ;  /* 0x000000ffff027224 */ /* 0x000fe400078e000a */
[----:B------:R-:W-:Y:S01]  /*16a0*/  IMAD.MOV.U32 R3, RZ, RZ, R11 ;  /* 0x000000ffff037224 */ /* 0x000fe200078e000b */
[----:B------:R-:W-:-:S05]  /*16b0*/  ISETP.GT.U32.AND.EX P0, PT, R9, RZ, PT, P0 ;  /* 0x000000ff0900720c */ /* 0x000fca0003f04100 */
[----:B------:R-:W-:-:S06]  /*16c0*/  DSETP.GEU.AND P3, PT, R2, R18, PT ;  /* 0x000000120200722a */ /* 0x000fcc0003f6e000 */
[----:B------:R-:W-:Y:S02]  /*16d0*/  @P1 FSEL R10, R18, R10, !P3 ;  /* 0x0000000a120a1208 */ /* 0x000fe40005800000 */
[----:B------:R-:W-:Y:S02]  /*16e0*/  @P1 FSEL R11, R19, R11, !P3 ;  /* 0x0000000b130b1208 */ /* 0x000fe40005800000 */
[----:B------:R-:W-:Y:S01]  /*16f0*/  ISETP.GT.U32.AND P1, PT, R8, 0x80, PT ;  /* 0x000000800800780c */ /* 0x000fe20003f24070 */
[----:B------:R-:W-:Y:S02]  /*1700*/  IMAD.MOV.U32 R2, RZ, RZ, R10 ;  /* 0x000000ffff027224 */ /* 0x000fe400078e000a */
[----:B------:R-:W-:Y:S01]  /*1710*/  IMAD.MOV.U32 R3, RZ, RZ, R11 ;  /* 0x000000ffff037224 */ /* 0x000fe200078e000b */
[----:B------:R-:W-:-:S05]  /*1720*/  ISETP.GT.U32.AND.EX P1, PT, R9, RZ, PT, P1 ;  /* 0x000000ff0900720c */ /* 0x000fca0003f24110 */
[----:B--2---:R-:W-:Y:S01]  /*1730*/  DSETP.GEU.AND P3, PT, R2, R12, PT ;  /* 0x0000000c0200722a */ /* 0x004fe20003f6e000 */
[----:B------:R-:W1:Y:S05]  /*1740*/  LDS.64 R2, [UR4+0x40] ;  /* 0x00004004ff027984 */ /* 0x000e6a0008000a00 */
[----:B------:R-:W-:Y:S02]  /*1750*/  @P0 FSEL R10, R12, R10, !P3 ;  /* 0x0000000a0c0a0208 */ /* 0x000fe40005800000 */
[----:B------:R-:W-:Y:S02]  /*1760*/  @P0 FSEL R11, R13, R11, !P3 ;  /* 0x0000000b0d0b0208 */ /* 0x000fe40005800000 */
[----:B------:R-:W-:-:S04]  /*1770*/  ISETP.GT.U32.AND P0, PT, R8, 0xa0, PT ;  /* 0x000000a00800780c */ /* 0x000fc80003f04070 */
[----:B------:R-:W-:Y:S01]  /*1780*/  DSETP.GEU.AND P3, PT, R10, R14, PT ;  /* 0x0000000e0a00722a */ /* 0x000fe20003f6e000 */
[----:B------:R-:W-:-:S05]  /*1790*/  ISETP.GT.U32.AND.EX P0, PT, R9, RZ, PT, P0 ;  /* 0x000000ff0900720c */ /* 0x000fca0003f04100 */
[----:B------:R-:W-:Y:S02]  /*17a0*/  @P1 FSEL R10, R14, R10, !P3 ;  /* 0x0000000a0e0a1208 */ /* 0x000fe40005800000 */
[----:B------:R-:W-:Y:S02]  /*17b0*/  @P1 FSEL R11, R15, R11, !P3 ;  /* 0x0000000b0f0b1208 */ /* 0x000fe40005800000 */
[----:B------:R-:W-:-:S04]  /*17c0*/  ISETP.GT.U32.AND P1, PT, R8, 0xc0, PT ;  /* 0x000000c00800780c */ /* 0x000fc80003f24070 */
[----:B0-----:R-:W-:Y:S01]  /*17d0*/  DSETP.GEU.AND P3, PT, R10, R4, PT ;  /* 0x000000040a00722a */ /* 0x001fe20003f6e000 */
[----:B------:R-:W-:-:S05]  /*17e0*/  ISETP.GT.U32.AND.EX P1, PT, R9, RZ, PT, P1 ;  /* 0x000000ff0900720c */ /* 0x000fca0003f24110 */
[----:B------:R-:W-:Y:S02]  /*17f0*/  @P0 FSEL R10, R4, R10, !P3 ;  /* 0x0000000a040a0208 */ /* 0x000fe40005800000 */
[----:B------:R-:W-:Y:S02]  /*1800*/  @P0 FSEL R11, R5, R11, !P3 ;  /* 0x0000000b050b0208 */ /* 0x000fe40005800000 */
[----:B------:R-:W-:Y:S01]  /*1810*/  ISETP.GT.U32.AND P0, PT, R8, 0xe0, PT ;  /* 0x000000e00800780c */ /* 0x000fe20003f04070 */
[----:B------:R-:W-:Y:S02]  /*1820*/  IMAD.MOV.U32 R4, RZ, RZ, R10 ;  /* 0x000000ffff047224 */ /* 0x000fe400078e000a */
[----:B------:R-:W-:Y:S01]  /*1830*/  IMAD.MOV.U32 R5, RZ, RZ, R11 ;  /* 0x000000ffff057224 */ /* 0x000fe200078e000b */
[----:B------:R-:W-:-:S05]  /*1840*/  ISETP.GT.U32.AND.EX P0, PT, R9, RZ, PT, P0 ;  /* 0x000000ff0900720c */ /* 0x000fca0003f04100 */
        /* <DEDUP_REMOVED lines=11> */
.L_x_88:
[----:B------:R-:W0:Y:S01]  /*1900*/  S2R R0, SR_TID.X ;  /* 0x0000000000007919 */ /* 0x000e220000002100 */
[----:B------:R-:W0:Y:S02]  /*1910*/  LDC.64 R10, c[0x0][0x380] ;  /* 0x0000e000ff0a7b82 */ /* 0x000e240000000a00 */
[----:B0-----:R-:W-:-:S05]  /*1920*/  IMAD.WIDE.U32 R10, R0, 0x8, R10 ;  /* 0x00000008000a7825 */ /* 0x001fca00078e000a */
        /* <DEDUP_REMOVED lines=23> */
[----:B------:R-:W-:Y:S01]  /*1aa0*/  IMAD.MOV.U32 R3, RZ, RZ, 0x800 ;  /* 0x00000800ff037424 */ /* 0x000fe200078e00ff */
[----:B------:R-:W-:-:S04]  /*1ab0*/  IADD3 R2, P1, PT, R8, -0x800, RZ ;  /* 0xfffff80008027810 */ /* 0x000fc80007f3e0ff */
[----:B------:R-:W-:-:S06]  /*1ac0*/  DSETP.GEU.AND P0, PT, R4, R18, PT ;  /* 0x000000120400722a */ /* 0x000fcc0003f0e000 */
[----:B------:R-:W-:Y:S01]  /*1ad0*/  FSEL R6, R18, R4, !P0 ;  /* 0x0000000412067208 */ /* 0x000fe20004000000 */
[----:B------:R-:W-:Y:S01]  /*1ae0*/  IMAD.MOV.U32 R4, RZ, RZ, RZ ;  /* 0x000000ffff047224 */ /* 0x000fe200078e00ff */
[----:B------:R-:W-:Y:S02]  /*1af0*/  FSEL R7, R19, R5, !P0 ;  /* 0x0000000513077208 */ /* 0x000fe40004000000 */
[----:B------:R-:W-:Y:S02]  /*1b00*/  ISETP.GE.U32.AND P0, PT, R2, 0x800, PT ;  /* 0x000008000200780c */ /* 0x000fe40003f06070 */
[----:B------:R-:W-:Y:S02]  /*1b10*/  IADD3.X R5, PT, PT, R9, -0x1, RZ, P1, !PT ;  /* 0xffffffff09057810 */ /* 0x000fe40000ffe4ff */
[----:B------:R-:W-:Y:S02]  /*1b20*/  DSETP.GEU.AND P1, PT, R6, R20, PT ;  /* 0x000000140600722a */ /* 0x000fe40003f2e000 */
[----:B------:R-:W-:-:S04]  /*1b30*/  ISETP.GE.U32.AND.EX P0, PT, R5, RZ, PT, P0 ;  /* 0x000000ff0500720c */ /* 0x000fc80003f06100 */
[----:B------:R-:W-:Y:S02]  /*1b40*/  FSEL R6, R20, R6, !P1 ;  /* 0x0000000614067208 */ /* 0x000fe40004800000 */
[----:B------:R-:W-:-:S07]  /*1b50*/  FSEL R7, R21, R7, !P1 ;  /* 0x0000000715077208 */ /* 0x000fce0004800000 */
[----:B------:R-:W-:Y:S05]  /*1b60*/  @!P0 BRA `(.L_x_103) ;  /* 0x0000000000bc8947 */ /* 0x000fea0003800000 */
[----:B------:R-:W0:Y:S01]  /*1b70*/  LDC.64 R8, c[0x0][0x390] ;  /* 0x0000e400ff087b82 */ /* 0x000e220000000a00 */
[----:B------:R-:W-:Y:S02]  /*1b80*/  IMAD.MOV.U32 R3, RZ, RZ, 0x800 ;  /* 0x00000800ff037424 */ /* 0x000fe400078e00ff */
[----:B------:R-:W-:-:S07]  /*1b90*/  IMAD.MOV.U32 R4, RZ, RZ, RZ ;  /* 0x000000ffff047224 */ /* 0x000fce00078e00ff */
.L_x_105:
[----:B------:R-:W-:-:S04]  /*1ba0*/  LEA R16, P0, R3, R10, 0x3 ;  /* 0x0000000a03107211 */ /* 0x000fc800078018ff */
[----:B------:R-:W-:-:S05]  /*1bb0*/  LEA.HI.X R17, R3, R11, R4, 0x3, P0 ;  /* 0x0000000b03117211 */ /* 0x000fca00000f1c04 */
        /* <DEDUP_REMOVED lines=28> */
[----:B0-----:R-:W-:Y:S02]  /*1d80*/  IADD3 R12, P1, PT, -R3, R8, RZ ;  /* 0x00000008030c7210 */ /* 0x001fe40007f3e1ff */
[----:B------:R-:W-:Y:S02]  /*1d90*/  FSEL R7, R13, R7, !P0 ;  /* 0x000000070d077208 */ /* 0x000fe40004000000 */
[----:B------:R-:W-:Y:S01]  /*1da0*/  ISETP.GE.U32.AND P0, PT, R12, 0x800, PT ;  /* 0x000008000c00780c */ /* 0x000fe20003f06070 */
[----:B------:R-:W-:-:S03]  /*1db0*/  IMAD.X R12, R9, 0x1, ~R4, P1 ;  /* 0x00000001090c7824 */ /* 0x000fc600008e0e04 */
[----:B------:R-:W-:Y:S02]  /*1dc0*/  DSETP.GEU.AND P1, PT, R6, R14, PT ;  /* 0x0000000e0600722a */ /* 0x000fe40003f2e000 */
[----:B------:R-:W-:-:S04]  /*1dd0*/  ISETP.GE.U32.AND.EX P0, PT, R12, RZ, PT, P0 ;  /* 0x000000ff0c00720c */ /* 0x000fc80003f06100 */
[----:B------:R-:W-:Y:S02]  /*1de0*/  FSEL R6, R14, R6, !P1 ;  /* 0x000000060e067208 */ /* 0x000fe40004800000 */
[----:B------:R-:W-:-:S07]  /*1df0*/  FSEL R7, R15, R7, !P1 ;  /* 0x000000070f077208 */ /* 0x000fce0004800000 */
[----:B------:R-:W-:Y:S05]  /*1e00*/  @!P0 BRA `(.L_x_104) ;  /* 0x0000000c00088947 */ /* 0x000fea0003800000 */
[----:B------:R-:W-:-:S05]  /*1e10*/  IADD3 R3, P0, PT, R3, 0x800, RZ ;  /* 0x0000080003037810 */ /* 0x000fca0007f1e0ff */
[----:B------:R-:W-:Y:S01]  /*1e20*/  IMAD.X R4, RZ, RZ, R4, P0 ;  /* 0x000000ffff047224 */ /* 0x000fe200000e0604 */
[----:B------:R-:W-:-:S04]  /*1e30*/  ISETP.GT.U32.AND P0, PT, R3, R2, PT ;  /* 0x000000020300720c */ /* 0x000fc80003f04070 */
[----:B------:R-:W-:-:S13]  /*1e40*/  ISETP.GT.U32.AND.EX P0, PT, R4, R5, PT, P0 ;  /* 0x000000050400720c */ /* 0x000fda0003f04100 */
[----:B------:R-:W-:Y:S05]  /*1e50*/  @!P0 BRA `(.L_x_105) ;  /* 0xfffffffc00508947 */ /* 0x000fea000383ffff */
.L_x_103:
[----:B------:R-:W-:Y:S01]  /*1e60*/  IMAD.IADD R5, R8, 0x1, -R3 ;  /* 0x0000000108057824 */ /* 0x000fe200078e0a03 */
[----:B------:R-:W-:Y:S01]  /*1e70*/  ISETP.GE.U32.AND P1, PT, R3, R8, PT ;  /* 0x000000080300720c */ /* 0x000fe20003f26070 */
[----:B------:R-:W-:Y:S03]  /*1e80*/  BSSY.RECONVERGENT B1, `(.L_x_104) ;  /* 0x00000ba000017945 */ /* 0x000fe60003800200 */
[----:B------:R-:W-:-:S04]  /*1e90*/  ISETP.GE.AND P0, PT, R0, R5, PT ;  /* 0x000000050000720c */ /* 0x000fc80003f06270 */
[----:B------:R-:W-:-:S13]  /*1ea0*/  ISETP.GE.U32.OR.EX P0, PT, R4, R9, P0, P1 ;  /* 0x000000090400720c */ /* 0x000fda0000706510 */
[----:B------:R-:W-:Y:S05]  /*1eb0*/  @P0 BRA `(.L_x_106) ;  /* 0x0000000800d80947 */ /* 0x000fea0003800000 */
[----:B------:R-:W-:Y:S01]  /*1ec0*/  LOP3.LUT R2, RZ, R0, RZ, 0x33, !PT ;  /* 0x00000000ff027212 */ /* 0x000fe200078e33ff */
[----:B------:R-:W-:Y:S03]  /*1ed0*/  BSSY.RECONVERGENT B2, `(.L_x_107) ;  /* 0x0000058000027945 */ /* 0x000fe60003800200 */
[----:B------:R-:W-:-:S04]  /*1ee0*/  IADD3 R2, PT, PT, -R3, R8, R2 ;  /* 0x0000000803027210 */ /* 0x000fc80007ffe102 */
[C---:B------:R-:W-:Y:S02]  /*1ef0*/  ISETP.GE.U32.AND P1, PT, R2.reuse, 0xf00, PT ;  /* 0x00000f000200780c */ /* 0x040fe40003f26070 */
[----:B------:R-:W-:Y:S01]  /*1f00*/  LEA.HI R5, R2, 0x1, RZ, 0x18 ;  /* 0x0000000102057811 */ /* 0x000fe200078fc0ff */
[----:B------:R-:W-:-:S03]  /*1f10*/  IMAD.MOV.U32 R2, RZ, RZ, R0 ;  /* 0x000000ffff027224 */ /* 0x000fc600078e0000 */
[----:B------:R-:W-:-:S04]  /*1f20*/  LOP3.LUT R42, R5, 0xf, RZ, 0xc0, !PT ;  /* 0x0000000f052a7812 */ /* 0x000fc800078ec0ff */
[----:B------:R-:W-:-:S03]  /*1f30*/  ISETP.NE.AND P0, PT, R42, RZ, PT ;  /* 0x000000ff2a00720c */ /* 0x000fc60003f05270 */
[----:B------:R-:W-:Y:S10]  /*1f40*/  @!P1 BRA `(.L_x_108) ;  /* 0x0000000400409947 */ /* 0x000ff40003800000 */
[----:B------:R-:W0:Y:S01]  /*1f50*/  LDCU.64 UR4, c[0x0][0x380] ;  /* 0x00007000ff0477ac */ /* 0x000e220008000a00 */
[----:B------:R-:W-:Y:S02]  /*1f60*/  IADD3 R9, P1, PT, R0, R3, RZ ;  /* 0x0000000300097210 */ /* 0x000fe40007f3e0ff */
[----:B------:R-:W-:-:S03]  /*1f70*/  LOP3.LUT R43, R5, 0x1fffff0, RZ, 0xc0, !PT ;  /* 0x01fffff0052b7812 */ /* 0x000fc600078ec0ff */
[----:B------:R-:W-:Y:S02]  /*1f80*/  IMAD.X R2, RZ, RZ, R4, P1 ;  /* 0x000000ffff027224 */ /* 0x000fe400008e0604 */
[----:B------:R-:W-:Y:S01]  /*1f90*/  IMAD.MOV R43, RZ, RZ, -R43 ;  /* 0x000000ffff2b7224 */ /* 0x000fe200078e0a2b */
[----:B0-----:R-:W-:-:S04]  /*1fa0*/  LEA R8, P2, R9, UR4, 0x3 ;  /* 0x0000000409087c11 */ /* 0x001fc8000f8418ff */
[----:B------:R-:W-:Y:S02]  /*1fb0*/  IADD3 R8, P1, PT, R8, 0x4000, RZ ;  /* 0x0000400008087810 */ /* 0x000fe40007f3e0ff */
[----:B------:R-:W-:Y:S01]  /*1fc0*/  LEA.HI.X R9, R9, UR5, R2, 0x3, P2 ;  /* 0x0000000509097c11 */ /* 0x000fe200090f1c02 */
[----:B------:R-:W-:-:S04]  /*1fd0*/  IMAD.MOV.U32 R2, RZ, RZ, R0 ;  /* 0x000000ffff027224 */ /* 0x000fc800078e0000 */
[----:B------:R-:W-:-:S07]  /*1fe0*/  IMAD.X R9, RZ, RZ, R9, P1 ;  /* 0x000000ffff097224 */ /* 0x000fce00008e0609 */
.L_x_109:
[----:B------:R-:W2:Y:S04]  /*1ff0*/  LDG.E.64 R10, desc[UR6][R8.64+-0x4000] ;  /* 0xffc00006080a7981 */ /* 0x000ea8000c1e1b00 */
[----:B------:R-:W3:Y:S04]  /*2000*/  LDG.E.64 R12, desc[UR6][R8.64+-0x3800] ;  /* 0xffc80006080c7981 */ /* 0x000ee8000c1e1b00 */
[----:B------:R-:W4:Y:S04]  /*2010*/  LDG.E.64 R14, desc[UR6][R8.64+-0x3000] ;  /* 0xffd00006080e7981 */ /* 0x000f28000c1e1b00 */
[----:B------:R-:W5:Y:S04]  /*2020*/  LDG.E.64 R16, desc[UR6][R8.64+-0x2800] ;  /* 0xffd8000608107981 */ /* 0x000f68000c1e1b00 */
        /* <DEDUP_REMOVED lines=11> */
[----:B------:R0:W5:Y:S01]  /*20e0*/  LDG.E.64 R40, desc[UR6][R8.64+0x3800] ;  /* 0x0038000608287981 */ /* 0x000162000c1e1b00 */
[----:B------:R-:W-:-:S02]  /*20f0*/  VIADD R43, R43, 0x10 ;  /* 0x000000102b2b7836 */ /* 0x000fc40000000000 */
[----:B------:R-:W-:-:S03]  /*2100*/  VIADD R2, R2, 0x1000 ;  /* 0x0000100002027836 */ /* 0x000fc60000000000 */
[----:B------:R-:W-:Y:S02]  /*2110*/  ISETP.NE.AND P2, PT, R43, RZ, PT ;  /* 0x000000ff2b00720c */ /* 0x000fe40003f45270 */
[----:B0-----:R-:W-:-:S05]  /*2120*/  IADD3 R8, P3, PT, R8, 0x8000, RZ ;  /* 0x0000800008087810 */ /* 0x001fca0007f7e0ff */
        /* <DEDUP_REMOVED lines=50> */
.L_x_108:
[----:B------:R-:W-:Y:S05]  /*2450*/  BSYNC.RECONVERGENT B2 ;  /* 0x0000000000027941 */ /* 0x000fea0003800200 */
.L_x_107:
[----:B------:R-:W-:Y:S05]  /*2460*/  @!P0 BRA `(.L_x_106) ;  /* 0x00000004006c8947 */ /* 0x000fea0003800000 */
[----:B------:R-:W-:Y:S01]  /*2470*/  ISETP.GE.U32.AND P1, PT, R42, 0x8, PT ;  /* 0x000000082a00780c */ /* 0x000fe20003f26070 */
[----:B------:R-:W-:Y:S01]  /*2480*/  BSSY.RECONVERGENT B2, `(.L_x_110) ;  /* 0x000002a000027945 */ /* 0x000fe20003800200 */
[----:B------:R-:W-:-:S04]  /*2490*/  LOP3.LUT R26, R5, 0x7, RZ, 0xc0, !PT ;  /* 0x00000007051a7812 */ /* 0x000fc800078ec0ff */
[----:B------:R-:W-:-:S07]  /*24a0*/  ISETP.NE.AND P0, PT, R26, RZ, PT ;  /* 0x000000ff1a00720c */ /* 0x000fce0003f05270 */
[----:B------:R-:W-:Y:S06]  /*24b0*/  @!P1 BRA `(.L_x_111) ;  /* 0x0000000000989947 */ /* 0x000fec0003800000 */
[----:B------:R-:W0:Y:S01]  /*24c0*/  LDCU.64 UR4, c[0x0][0x380] ;  /* 0x00007000ff0477ac */ /* 0x000e220008000a00 */
[----:B------:R-:W-:-:S05]  /*24d0*/  IADD3 R8, P1, PT, R2, R3, RZ ;  /* 0x0000000302087210 */ /* 0x000fca0007f3e0ff */
[----:B------:R-:W-:Y:S01]  /*24e0*/  IMAD.X R9, RZ, RZ, R4, P1 ;  /* 0x000000ffff097224 */ /* 0x000fe200008e0604 */
[----:B0-----:R-:W-:-:S04]  /*24f0*/  LEA R10, P1, R8, UR4, 0x3 ;  /* 0x00000004080a7c11 */ /* 0x001fc8000f8218ff */
        /* <DEDUP_REMOVED lines=34> */
.L_x_111:
[----:B------:R-:W-:Y:S05]  /*2720*/  BSYNC.RECONVERGENT B2 ;  /* 0x0000000000027941 */ /* 0x000fea0003800200 */
.L_x_110:
        /* <DEDUP_REMOVED lines=28> */
.L_x_113:
[----:B------:R-:W-:Y:S05]  /*28f0*/  BSYNC.RECONVERGENT B2 ;  /* 0x0000000000027941 */ /* 0x000fea0003800200 */
.L_x_112:
[----:B------:R-:W-:Y:S05]  /*2900*/  @!P0 BRA `(.L_x_106) ;  /* 0x0000000000448947 */ /* 0x000fea0003800000 */
[----:B------:R-:W0:Y:S01]  /*2910*/  LDCU.64 UR4, c[0x0][0x380] ;  /* 0x00007000ff0477ac */ /* 0x000e220008000a00 */
[----:B------:R-:W-:-:S05]  /*2920*/  IADD3 R3, P0, PT, R2, R3, RZ ;  /* 0x0000000302037210 */ /* 0x000fca0007f1e0ff */
[----:B------:R-:W-:Y:S02]  /*2930*/  IMAD.X R8, RZ, RZ, R4, P0 ;  /* 0x000000ffff087224 */ /* 0x000fe400000e0604 */
[----:B------:R-:W-:Y:S01]  /*2940*/  IMAD.MOV R4, RZ, RZ, -R18 ;  /* 0x000000ffff047224 */ /* 0x000fe200078e0a12 */
[----:B0-----:R-:W-:-:S04]  /*2950*/  LEA R5, P1, R3, UR4, 0x3 ;  /* 0x0000000403057c11 */ /* 0x001fc8000f8218ff */
[----:B------:R-:W-:-:S09]  /*2960*/  LEA.HI.X R8, R3, UR5, R8, 0x3, P1 ;  /* 0x0000000503087c11 */ /* 0x000fd200088f1c08 */
.L_x_114:
[----:B------:R-:W-:Y:S02]  /*2970*/  IMAD.MOV.U32 R2, RZ, RZ, R5 ;  /* 0x000000ffff027224 */ /* 0x000fe400078e0005 */
[----:B------:R-:W-:-:S06]  /*2980*/  IMAD.MOV.U32 R3, RZ, RZ, R8 ;  /* 0x000000ffff037224 */ /* 0x000fcc00078e0008 */
[----:B------:R-:W2:Y:S01]  /*2990*/  LDG.E.64 R2, desc[UR6][R2.64] ;  /* 0x0000000602027981 */ /* 0x000ea2000c1e1b00 */
[----:B------:R-:W-:Y:S01]  /*29a0*/  VIADD R4, R4, 0x1 ;  /* 0x0000000104047836 */ /* 0x000fe20000000000 */
[----:B------:R-:W-:-:S04]  /*29b0*/  IADD3 R5, P2, PT, R5, 0x800, RZ ;  /* 0x0000080005057810 */ /* 0x000fc80007f5e0ff */
[----:B------:R-:W-:Y:S01]  /*29c0*/  ISETP.NE.AND P1, PT, R4, RZ, PT ;  /* 0x000000ff0400720c */ /* 0x000fe20003f25270 */
[----:B------:R-:W-:Y:S01]  /*29d0*/  IMAD.X R8, RZ, RZ, R8, P2 ;  /* 0x000000ffff087224 */ /* 0x000fe200010e0608 */
[----:B--2---:R-:W-:-:S06]  /*29e0*/  DSETP.GEU.AND P0, PT, R6, R2, PT ;  /* 0x000000020600722a */ /* 0x004fcc0003f0e000 */
[----:B------:R-:W-:Y:S02]  /*29f0*/  FSEL R6, R2, R6, !P0 ;  /* 0x0000000602067208 */ /* 0x000fe40004000000 */
[----:B------:R-:W-:-:S03]  /*2a00*/  FSEL R7, R3, R7, !P0 ;  /* 0x0000000703077208 */ /* 0x000fc60004000000 */
[----:B------:R-:W-:Y:S05]  /*2a10*/  @P1 BRA `(.L_x_114) ;  /* 0xfffffffc00d41947 */ /* 0x000fea000383ffff */
.L_x_106:
[----:B------:R-:W-:Y:S05]  /*2a20*/  BSYNC.RECONVERGENT B1 ;  /* 0x0000000000017941 */ /* 0x000fea0003800200 */
.L_x_104:
        /* <DEDUP_REMOVED lines=33> */
[----:B------:R-:W-:-:S03]  /*2c40*/  @!P1 FSEL R5, R3, R5, !P0 ;  /* 0x0000000503059208 */ /* 0x000fc60004000000 */
[----:B------:R-:W-:Y:S04]  /*2c50*/  SHFL.DOWN PT, R2, R4, 0x10, 0x1f ;  /* 0x0a001f0004027f89 */ /* 0x000fe800000e0000 */
[----:B------:R-:W0:Y:S02]  /*2c60*/  SHFL.DOWN PT, R3, R5, 0x10, 0x1f ;  /* 0x0a001f0005037f89 */ /* 0x000e2400000e0000 */
[----:B0-----:R-:W-:-:S06]  /*2c70*/  DSETP.GEU.AND P0, PT, R4, R2, PT ;  /* 0x000000020400722a */ /* 0x001fcc0003f0e000 */
[----:B------:R-:W-:Y:S02]  /*2c80*/  FSEL R2, R2, R4, !P0 ;  /* 0x0000000402027208 */ /* 0x000fe40004000000 */
[----:B------:R-:W-:Y:S02]  /*2c90*/  FSEL R3, R3, R5, !P0 ;  /* 0x0000000503037208 */ /* 0x000fe40004000000 */
[----:B------:R-:W-:-:S03]  /*2ca0*/  ISETP.GT.AND P0, PT, R9, 0xf, PT ;  /* 0x0000000f0900780c */ /* 0x000fc60003f04270 */
[----:B------:R0:W-:Y:S01]  /*2cb0*/  @!P2 STS.64 [R7+0x8], R2 ;  /* 0x000008020700a388 */ /* 0x0001e20000000a00 */
[----:B------:R-:W-:Y:S01]  /*2cc0*/  BAR.SYNC.DEFER_BLOCKING 0x0 ;  /* 0x0000000000007b1d */ /* 0x000fe20000010000 */
[----:B------:R-:W-:Y:S02]  /*2cd0*/  ISETP.NE.AND P2, PT, R0, RZ, PT ;  /* 0x000000ff0000720c */ /* 0x000fe40003f45270 */
[----:B------:R-:W-:Y:S02]  /*2ce0*/  FSEL R0, R4, R2, P0 ;  /* 0x0000000204007208 */ /* 0x000fe40000000000 */
[----:B------:R-:W-:-:S03]  /*2cf0*/  FSEL R5, R5, R3, P0 ;  /* 0x0000000305057208 */ /* 0x000fc60000000000 */
[----:B0-----:R-:W-:Y:S02]  /*2d00*/  IMAD.MOV.U32 R2, RZ, RZ, R0 ;  /* 0x000000ffff027224 */ /* 0x001fe400078e0000 */
[----:B------:R-:W-:-:S04]  /*2d10*/  IMAD.MOV.U32 R3, RZ, RZ, R5 ;  /* 0x000000ffff037224 */ /* 0x000fc800078e0005 */
[----:B------:R-:W-:Y:S05]  /*2d20*/  @P2 BRA `(.L_x_102) ;  /* 0x0000000000702947 */ /* 0x000fea0003800000 */
        /* <DEDUP_REMOVED lines=27> */
[----:B------:R-:W-:-:S07]  /*2ee0*/  FSEL R3, R3, R5, !P0 ;  /* 0x0000000503037208 */ /* 0x000fce0004000000 */
.L_x_102:
[----:B------:R-:W-:Y:S05]  /*2ef0*/  BSYNC.RECONVERGENT B0 ;  /* 0x0000000000007941 */ /* 0x000fea0003800200 */
.L_x_87:
[----:B------:R-:W-:Y:S05]  /*2f00*/  @P2 EXIT ;  /* 0x000000000000294d */ /* 0x000fea0003800000 */
[----:B------:R-:W1:Y:S01]  /*2f10*/  LDCU.64 UR8, c[0x0][0x3a0] ;  /* 0x00007400ff0877ac */ /* 0x000e620008000a00 */
[----:B------:R-:W2:Y:S01]  /*2f20*/  LDC.64 R4, c[0x0][0x388] ;  /* 0x0000e200ff047b82 */ /* 0x000ea20000000a00 */
[----:B------:R-:W0:Y:S01]  /*2f30*/  LDCU.64 UR4, c[0x0][0x3a0] ;  /* 0x00007400ff0477ac */ /* 0x000e220008000a00 */
[----:B-1----:R-:W-:-:S06]  /*2f40*/  DSETP.GT.AND P0, PT, R2, UR8, PT ;  /* 0x0000000802007e2a */ /* 0x002fcc000bf04000 */
[----:B0-----:R-:W-:Y:S02]  /*2f50*/  FSEL R2, R2, UR4, P0 ;  /* 0x0000000402027c08 */ /* 0x001fe40008000000 */
[----:B------:R-:W-:-:S05]  /*2f60*/  FSEL R3, R3, UR5, P0 ;  /* 0x0000000503037c08 */ /* 0x000fca0008000000 */
[----:B--2---:R-:W-:Y:S01]  /*2f70*/  STG.E.64 desc[UR6][R4.64], R2 ;  /* 0x0000000204007986 */ /* 0x004fe2000c101b06 */
[----:B------:R-:W-:Y:S05]  /*2f80*/  EXIT ;  /* 0x000000000000794d */ /* 0x000fea0003800000 */
.L_x_115:
        /* <DEDUP_REMOVED lines=15> */
.L_x_261:


//--------------------- .text._ZN3cub18CUB_300001_SM_10006detail6reduce28DeviceReduceSingleTileKernelINS2_10policy_hubIdjN4cuda3__47maximumIdEEE10Policy1000EPdSB_iS8_ddNS5_3std3__410__identityEEEvT0_T1_T2_T3_T4_T6_ --------------------------
	.section	.text._ZN3cub18CUB_300001_SM_10006detail6reduce28DeviceReduceSingleTileKernelINS2_10policy_hubIdjN4cuda3__47maximumIdEEE10Policy1000EPdSB_iS8_ddNS5_3std3__410__identityEEEvT0_T1_T2_T3_T4_T6_,"ax",@progbits
	.align	128
        .global         _ZN3cub18CUB_300001_SM_10006detail6reduce28DeviceReduceSingleTileKernelINS2_10policy_hubIdjN4cuda3__47maximumIdEEE10Policy1000EPdSB_iS8_ddNS5_3std3__410__identityEEEvT0_T1_T2_T3_T4_T6_
        .type           _ZN3cub18CUB_300001_SM_10006detail6reduce28DeviceReduceSingleTileKernelINS2_10policy_hubIdjN4cuda3__47maximumIdEEE10Policy1000EPdSB_iS8_ddNS5_3std3__410__identityEEEvT0_T1_T2_T3_T4_T6_,@function
        .size           _ZN3cub18CUB_300001_SM_10006detail6reduce28DeviceReduceSingleTileKernelINS2_10policy_hubIdjN4cuda3__47maximumIdEEE10Policy1000EPdSB_iS8_ddNS5_3std3__410__identityEEEvT0_T1_T2_T3_T4_T6_,(.L_x_262 - _ZN3cub18CUB_300001_SM_10006detail6reduce28DeviceReduceSingleTileKernelINS2_10policy_hubIdjN4cuda3__47maximumIdEEE10Policy1000EPdSB_iS8_ddNS5_3std3__410__identityEEEvT0_T1_T2_T3_T4_T6_)
        .other          _ZN3cub18CUB_300001_SM_10006detail6reduce28DeviceReduceSingleTileKernelINS2_10policy_hubIdjN4cuda3__47maximumIdEEE10Policy1000EPdSB_iS8_ddNS5_3std3__410__identityEEEvT0_T1_T2_T3_T4_T6_,@"STO_CUDA_ENTRY STV_DEFAULT"
_ZN3cub18CUB_300001_SM_10006detail6reduce28DeviceReduceSingleTileKernelINS2_10policy_hubIdjN4cuda3__47maximumIdEEE10Policy1000EPdSB_iS8_ddNS5_3std3__410__identityEEEvT0_T1_T2_T3_T4_T6_:
.text._ZN3cub18CUB_300001_SM_10006detail6reduce28DeviceReduceSingleTileKernelINS2_10policy_hubIdjN4cuda3__47maximumIdEEE10Policy1000EPdSB_iS8_ddNS5_3std3__410__identityEEEvT0_T1_T2_T3_T4_T6_:
        /* <DEDUP_REMOVED lines=13> */
.L_x_116:
        /* <DEDUP_REMOVED lines=16> */
.L_x_121:
[----:B------:R-:W-:Y:S05]  /*01d0*/  BSYNC.RECONVERGENT B1 ;  /* 0x0000000000017941 */ /* 0x000fea0003800200 */
.L_x_120:
        /* <DEDUP_REMOVED lines=17> */
.L_x_126:
        /* <DEDUP_REMOVED lines=12> */
.L_x_125:
[----:B------:R-:W-:Y:S05]  /*03b0*/  BSYNC.RECONVERGENT B2 ;  /* 0x0000000000027941 */ /* 0x000fea0003800200 */
.L_x_124:
        /* <DEDUP_REMOVED lines=9> */
.L_x_129:
        /* <DEDUP_REMOVED lines=74> */
.L_x_128:
[----:B------:R-:W-:Y:S05]  /*08f0*/  BSYNC.RECONVERGENT B2 ;  /* 0x0000000000027941 */ /* 0x000fea0003800200 */
.L_x_127:
        /* <DEDUP_REMOVED lines=42> */
.L_x_131:
[----:B------:R-:W-:Y:S05]  /*0ba0*/  BSYNC.RECONVERGENT B2 ;  /* 0x0000000000027941 */ /* 0x000fea0003800200 */
.L_x_130:
        /* <DEDUP_REMOVED lines=20> */
.L_x_123:
[----:B------:R-:W-:Y:S05]  /*0cf0*/  BSYNC.RECONVERGENT B1 ;  /* 0x0000000000017941 */ /* 0x000fea0003800200 */
.L_x_122:
        /* <DEDUP_REMOVED lines=81> */
.L_x_132:
        /* <DEDUP_REMOVED lines=108> */
.L_x_119:
        /* <DEDUP_REMOVED lines=38> */
.L_x_136:
        /* <DEDUP_REMOVED lines=37> */
.L_x_134:
        /* <DEDUP_REMOVED lines=19> */
.L_x_140:
        /* <DEDUP_REMOVED lines=10> */
.L_x_139:
[----:B------:R-:W-:Y:S05]  /*1f50*/  BSYNC.RECONVERGENT B2 ;  /* 0x0000000000027941 */ /* 0x000fea0003800200 */
.L_x_138:
        /* <DEDUP_REMOVED lines=16> */
.L_x_143:
        /* <DEDUP_REMOVED lines=77> */
.L_x_142:
[----:B------:R-:W-:Y:S05]  /*2530*/  BSYNC.RECONVERGENT B2 ;  /* 0x0000000000027941 */ /* 0x000fea0003800200 */
.L_x_141:
        /* <DEDUP_REMOVED lines=44> */
.L_x_145:
[----:B------:R-:W-:Y:S05]  /*2800*/  BSYNC.RECONVERGENT B2 ;  /* 0x0000000000027941 */ /* 0x000fea0003800200 */
.L_x_144:
        /* <DEDUP_REMOVED lines=19> */
.L_x_137:
[----:B------:R-:W-:Y:S05]  /*2940*/  BSYNC.RECONVERGENT B1 ;  /* 0x0000000000017941 */ /* 0x000fea0003800200 */
.L_x_135:
        /* <DEDUP_REMOVED lines=75> */
.L_x_118:
        /* <DEDUP_REMOVED lines=12> */
.L_x_148:
[----:B------:R-:W-:Y:S05]  /*2ec0*/  BSYNC.RECONVERGENT B1 ;  /* 0x0000000000017941 */ /* 0x000fea0003800200 */
.L_x_147:
        /* <DEDUP_REMOVED lines=17> */
.L_x_153:
        /* <DEDUP_REMOVED lines=12> */
.L_x_152:
[----:B------:R-:W-:Y:S05]  /*30a0*/  BSYNC.RECONVERGENT B2 ;  /* 0x0000000000027941 */ /* 0x000fea0003800200 */
.L_x_151:
        /* <DEDUP_REMOVED lines=9> */
.L_x_156:
        /* <DEDUP_REMOVED lines=74> */
.L_x_155:
[----:B------:R-:W-:Y:S05]  /*35e0*/  BSYNC.RECONVERGENT B2 ;  /* 0x0000000000027941 */ /* 0x000fea0003800200 */
.L_x_154:
        /* <DEDUP_REMOVED lines=42> */
.L_x_158:
[----:B------:R-:W-:Y:S05]  /*3890*/  BSYNC.RECONVERGENT B2 ;  /* 0x0000000000027941 */ /* 0x000fea0003800200 */
.L_x_157:
        /* <DEDUP_REMOVED lines=20> */
.L_x_150:
[----:B------:R-:W-:Y:S05]  /*39e0*/  BSYNC.RECONVERGENT B1 ;  /* 0x0000000000017941 */ /* 0x000fea0003800200 */
.L_x_149:
        /* <DEDUP_REMOVED lines=85> */
.L_x_159:
        /* <DEDUP_REMOVED lines=108> */
.L_x_146:
        /* <DEDUP_REMOVED lines=38> */
.L_x_162:
        /* <DEDUP_REMOVED lines=40> */
.L_x_160:
        /* <DEDUP_REMOVED lines=20> */
.L_x_166:
        /* <DEDUP_REMOVED lines=10> */
.L_x_165:
[----:B------:R-:W-:Y:S05]  /*4cc0*/  BSYNC.RECONVERGENT B2 ;  /* 0x0000000000027941 */ /* 0x000fea0003800200 */
.L_x_164:
        /* <DEDUP_REMOVED lines=17> */
.L_x_169:
        /* <DEDUP_REMOVED lines=77> */
.L_x_168:
[----:B------:R-:W-:Y:S05]  /*52b0*/  BSYNC.RECONVERGENT B2 ;  /* 0x0000000000027941 */ /* 0x000fea0003800200 */
.L_x_167:
        /* <DEDUP_REMOVED lines=45> */
.L_x_171:
[----:B------:R-:W-:Y:S05]  /*5590*/  BSYNC.RECONVERGENT B2 ;  /* 0x0000000000027941 */ /* 0x000fea0003800200 */
.L_x_170:
        /* <DEDUP_REMOVED lines=20> */
.L_x_163:
[----:B------:R-:W-:Y:S05]  /*56e0*/  BSYNC.RECONVERGENT B1 ;  /* 0x0000000000017941 */ /* 0x000fea0003800200 */
.L_x_161:
        /* <DEDUP_REMOVED lines=82> */
.L_x_133:
[----:B------:R-:W-:Y:S05]  /*5c10*/  BSYNC.RECONVERGENT B0 ;  /* 0x0000000000007941 */ /* 0x000fea0003800200 */
.L_x_117:
        /* <DEDUP_REMOVED lines=9> */
.L_x_172:
        /* <DEDUP_REMOVED lines=13> */
.L_x_262:


//--------------------- .text._ZN3cub18CUB_300001_SM_10006detail6reduce18DeviceReduceKernelINS2_10policy_hubIdjN4cuda3__47maximumIdEEE10Policy1000EN6thrust24THRUST_300001_SM_1000_NS6detail15normal_iteratorINSC_10device_ptrIdEEEEjS8_dNS5_3std3__410__identityEEEvT0_PT3_T1_NS0_13GridEvenShareISO_EET2_T4_ --------------------------
	.section	.text._ZN3cub18CUB_300001_SM_10006detail6reduce18DeviceReduceKernelINS2_10policy_hubIdjN4cuda3__47maximumIdEEE10Policy1000EN6thrust24THRUST_300001_SM_1000_NS6detail15normal_iteratorINSC_10device_ptrIdEEEEjS8_dNS5_3std3__410__identityEEEvT0_PT3_T1_NS0_13GridEvenShareISO_EET2_T4_,"ax",@progbits
	.align	128
        .global         _ZN3cub18CUB_300001_SM_10006detail6reduce18DeviceReduceKernelINS2_10policy_hubIdjN4cuda3__47maximumIdEEE10Policy1000EN6thrust24THRUST_300001_SM_1000_NS6detail15normal_iteratorINSC_10device_ptrIdEEEEjS8_dNS5_3std3__410__identityEEEvT0_PT3_T1_NS0_13GridEvenShareISO_EET2_T4_
        .type           _ZN3cub18CUB_300001_SM_10006detail6reduce18DeviceReduceKernelINS2_10policy_hubIdjN4cuda3__47maximumIdEEE10Policy1000EN6thrust24THRUST_300001_SM_1000_NS6detail15normal_iteratorINSC_10device_ptrIdEEEEjS8_dNS5_3std3__410__identityEEEvT0_PT3_T1_NS0_13GridEvenShareISO_EET2_T4_,@function
        .size           _ZN3cub18CUB_300001_SM_10006detail6reduce18DeviceReduceKernelINS2_10policy_hubIdjN4cuda3__47maximumIdEEE10Policy1000EN6thrust24THRUST_300001_SM_1000_NS6detail15normal_iteratorINSC_10device_ptrIdEEEEjS8_dNS5_3std3__410__identityEEEvT0_PT3_T1_NS0_13GridEvenShareISO_EET2_T4_,(.L_x_263 - _ZN3cub18CUB_300001_SM_10006detail6reduce18DeviceReduceKernelINS2_10policy_hubIdjN4cuda3__47maximumIdEEE10Policy1000EN6thrust24THRUST_300001_SM_1000_NS6detail15normal_iteratorINSC_10device_ptrIdEEEEjS8_dNS5_3std3__410__identityEEEvT0_PT3_T1_NS0_13GridEvenShareISO_EET2_T4_)
        .other          _ZN3cub18CUB_300001_SM_10006detail6reduce18DeviceReduceKernelINS2_10policy_hubIdjN4cuda3__47maximumIdEEE10Policy1000EN6thrust24THRUST_300001_SM_1000_NS6detail15normal_iteratorINSC_10device_ptrIdEEEEjS8_dNS5_3std3__410__identityEEEvT0_PT3_T1_NS0_13GridEvenShareISO_EET2_T4_,@"STO_CUDA_ENTRY STV_DEFAULT"
_ZN3cub18CUB_300001_SM_10006detail6reduce18DeviceReduceKernelINS2_10policy_hubIdjN4cuda3__47maximumIdEEE10Policy1000EN6thrust24THRUST_300001_SM_1000_NS6detail15normal_iteratorINSC_10device_ptrIdEEEEjS8_dNS5_3std3__410__identityEEEvT0_PT3_T1_NS0_13GridEvenShareISO_EET2_T4_:
.text._ZN3cub18CUB_300001_SM_10006detail6reduce18DeviceReduceKernelINS2_10policy_hubIdjN4cuda3__47maximumIdEEE10Policy1000EN6thrust24THRUST_300001_SM_1000_NS6detail15normal_iteratorINSC_10device_ptrIdEEEEjS8_dNS5_3std3__410__identityEEEvT0_PT3_T1_NS0_13GridEvenShareISO_EET2_T4_:
[----:B------:R-:W-:Y:S08]  /*0000*/  LDC R1, c[0x0][0x37c] ;  /* 0x0000df00ff017b82 */ /* 0x000ff00000000800 */
[----:B------:R-:W0:Y:S01]  /*0010*/  S2UR UR10, SR_CTAID.X ;  /* 0x00000000000a79c3 */ /* 0x000e220000002500 */
[----:B------:R-:W1:Y:S01]  /*0020*/  LDCU.64 UR12, c[0x0][0x3a8] ;  /* 0x00007500ff0c77ac */ /* 0x000e620008000a00 */
[----:B------:R-:W-:Y:S01]  /*0030*/  BSSY.RECONVERGENT B0, `(.L_x_173) ;  /* 0x000033f000007945 */ /* 0x000fe20003800200 */
[----:B------:R-:W2:Y:S01]  /*0040*/  LDCU.64 UR8, c[0x0][0x358] ;  /* 0x00006b00ff0877ac */ /* 0x000ea20008000a00 */
[----:B-1----:R-:W-:Y:S01]  /*0050*/  IMAD.U32 R4, RZ, RZ, UR12 ;  /* 0x0000000cff047e24 */ /* 0x002fe2000f8e00ff */
[----:B------:R-:W-:-:S02]  /*0060*/  USHF.L.U32 UR4, UR13, 0xb, URZ ;  /* 0x0000000b0d047899 */ /* 0x000fc400080006ff */
[----:B0-----:R-:W-:-:S06]  /*0070*/  USHF.L.U32 UR6, UR10, 0xb, URZ ;  /* 0x0000000b0a067899 */ /* 0x001fcc00080006ff */
[----:B------:R-:W-:-:S05]  /*0080*/  VIADD R2, R4, -UR6 ;  /* 0x8000000604027c36 */ /* 0x000fca0008000000 */
[----:B------:R-:W-:-:S13]  /*0090*/  ISETP.GT.U32.AND P0, PT, R2, 0x7ff, PT ;  /* 0x000007ff0200780c */ /* 0x000fda0003f04070 */
[----:B--2---:R-:W-:Y:S05]  /*00a0*/  @P0 BRA `(.L_x_174) ;  /* 0x0000001800940947 */ /* 0x004fea0003800000 */
[----:B------:R-:W0:Y:S01]  /*00b0*/  S2R R3, SR_TID.X ;  /* 0x0000000000037919 */ /* 0x000e220000002100 */
[----:B------:R-:W-:Y:S01]  /*00c0*/  BSSY.RECONVERGENT B1, `(.L_x_175) ;  /* 0x000000a000017945 */ /* 0x000fe20003800200 */
[----:B------:R-:W-:Y:S02]  /*00d0*/  CS2R R14, SRZ ;  /* 0x00000000000e7805 */ /* 0x000fe4000001ff00 */
[----:B0-----:R-:W-:Y:S01]  /*00e0*/  ISETP.GE.U32.AND P0, PT, R3, R2, PT ;  /* 0x000000020300720c */ /* 0x001fe20003f06070 */
[----:B------:R-:W-:-:S12]  /*00f0*/  IMAD.MOV.U32 R21, RZ, RZ, R3 ;  /* 0x000000ffff157224 */ /* 0x000fd800078e0003 */
[----:B------:R-:W-:Y:S05]  /*0100*/  @P0 BRA `(.L_x_176) ;  /* 0x0000000000140947 */ /* 0x000fea0003800000 */
[----:B------:R-:W0:Y:S01]  /*0110*/  LDC.64 R14, c[0x0][0x380] ;  /* 0x0000e000ff0e7b82 */ /* 0x000e220000000a00 */
[----:B------:R-:W-:-:S04]  /*0120*/  VIADD R5, R3, UR6 ;  /* 0x0000000603057c36 */ /* 0x000fc80008000000 */
[----:B0-----:R-:W-:-:S06]  /*0130*/  IMAD.WIDE.U32 R14, R5, 0x8, R14 ;  /* 0x00000008050e7825 */ /* 0x001fcc00078e000e */
[----:B------:R-:W5:Y:S01]  /*0140*/  LDG.E.64 R14, desc[UR8][R14.64] ;  /* 0x000000080e0e7981 */ /* 0x000f62000c1e1b00 */
[----:B------:R-:W-:-:S07]  /*0150*/  VIADD R21, R3, 0x100 ;  /* 0x0000010003157836 */ /* 0x000fce0000000000 */
.L_x_176:
[----:B------:R-:W-:Y:S05]  /*0160*/  BSYNC.RECONVERGENT B1 ;  /* 0x0000000000017941 */ /* 0x000fea0003800200 */
.L_x_175:
[----:B------:R-:W-:Y:S01]  /*0170*/  ISETP.GE.U32.AND P0, PT, R21, R2, PT ;  /* 0x000000021500720c */ /* 0x000fe20003f06070 */
[----:B------:R-:W-:-:S12]  /*0180*/  BSSY.RECONVERGENT B1, `(.L_x_177) ;  /* 0x00000de000017945 */ /* 0x000fd80003800200 */
[----:B------:R-:W-:Y:S05]  /*0190*/  @P0 BRA `(.L_x_178) ;  /* 0x0000000c00700947 */ /* 0x000fea0003800000 */
[----:B------:R-:W-:Y:S01]  /*01a0*/  LOP3.LUT R5, RZ, R21, RZ, 0x33, !PT ;  /* 0x00000015ff057212 */ /* 0x000fe200078e33ff */
[----:B------:R-:W-:Y:S03]  /*01b0*/  BSSY.RECONVERGENT B2, `(.L_x_179) ;  /* 0x0000072000027945 */ /* 0x000fe60003800200 */
[----:B------:R-:W-:-:S04]  /*01c0*/  IADD3 R5, PT, PT, R4, -UR6, R5 ;  /* 0x8000000604057c10 */ /* 0x000fc8000fffe005 */
[C---:B------:R-:W-:Y:S02]  /*01d0*/  ISETP.GE.U32.AND P0, PT, R5.reuse, 0xf00, PT ;  /* 0x00000f000500780c */ /* 0x040fe40003f06070 */
[----:B------:R-:W-:-:S04]  /*01e0*/  LEA.HI R0, R5, 0x1, RZ, 0x18 ;  /* 0x0000000105007811 */ /* 0x000fc800078fc0ff */
[----:B------:R-:W-:-:S07]  /*01f0*/  LOP3.LUT R4, R0, 0xf, RZ, 0xc0, !PT ;  /* 0x0000000f00047812 */ /* 0x000fce00078ec0ff */
[----:B------:R-:W-:Y:S05]  /*0200*/  @!P0 BRA `(.L_x_180) ;  /* 0x0000000400b08947 */ /* 0x000fea0003800000 */
[----:B------:R-:W0:Y:S01]  /*0210*/  LDC.64 R6, c[0x0][0x380] ;  /* 0x0000e000ff067b82 */ /* 0x000e220000000a00 */
[----:B------:R-:W-:Y:S01]  /*0220*/  LOP3.LUT R25, R0, 0x1fffff0, RZ, 0xc0, !PT ;  /* 0x01fffff000197812 */ /* 0x000fe200078ec0ff */
[----:B------:R-:W-:Y:S01]  /*0230*/  BSSY.RECONVERGENT B3, `(.L_x_181) ;  /* 0x0000068000037945 */ /* 0x000fe20003800200 */
[C---:B------:R-:W-:Y:S01]  /*0240*/  LOP3.LUT R24, R21.reuse, 0x800, RZ, 0xfc, !PT ;  /* 0x0000080015187812 */ /* 0x040fe200078efcff */
[----:B------:R-:W-:Y:S02]  /*0250*/  VIADD R5, R21, UR6 ;  /* 0x0000000615057c36 */ /* 0x000fe40008000000 */
[----:B------:R-:W-:-:S07]  /*0260*/  IMAD.MOV R25, RZ, RZ, -R25 ;  /* 0x000000ffff197224 */ /* 0x000fce00078e0a19 */
.L_x_182:
[----:B0-----:R-:W-:-:S04]  /*0270*/  IMAD.WIDE.U32 R8, R5, 0x8, R6 ;  /* 0x0000000805087825 */ /* 0x001fc800078e0006 */
[----:B------:R-:W-:Y:S02]  /*0280*/  VIADD R23, R5, 0x100 ;  /* 0x0000010005177836 */ /* 0x000fe40000000000 */
[----:B------:R-:W2:Y:S02]  /*0290*/  LDG.E.64 R8, desc[UR8][R8.64] ;  /* 0x0000000808087981 */ /* 0x000ea4000c1e1b00 */
[----:B------:R-:W-:-:S06]  /*02a0*/  IMAD.WIDE.U32 R22, R23, 0x8, R6 ;  /* 0x0000000817167825 */ /* 0x000fcc00078e0006 */
[----:B------:R-:W3:Y:S01]  /*02b0*/  LDG.E.64 R22, desc[UR8][R22.64] ;  /* 0x0000000816167981 */ /* 0x000ee2000c1e1b00 */
[----:B------:R-:W-:-:S04]  /*02c0*/  VIADD R21, R5, 0x200 ;  /* 0x0000020005157836 */ /* 0x000fc80000000000 */
[----:B------:R-:W-:-:S04]  /*02d0*/  IMAD.WIDE.U32 R20, R21, 0x8, R6 ;  /* 0x0000000815147825 */ /* 0x000fc800078e0006 */
[----:B------:R-:W-:Y:S02]  /*02e0*/  VIADD R19, R5, 0x300 ;  /* 0x0000030005137836 */ /* 0x000fe40000000000 */
[----:B------:R-:W4:Y:S02]  /*02f0*/  LDG.E.64 R20, desc[UR8][R20.64] ;  /* 0x0000000814147981 */ /* 0x000f24000c1e1b00 */
        /* <DEDUP_REMOVED lines=9> */
[----:B------:R-:W-:-:S06]  /*0390*/  IMAD.WIDE.U32 R10, R11, 0x8, R6 ;  /* 0x000000080b0a7825 */ /* 0x000fcc00078e0006 */
[----:B------:R-:W4:Y:S01]  /*03a0*/  LDG.E.64 R10, desc[UR8][R10.64] ;  /* 0x000000080a0a7981 */ /* 0x000f22000c1e1b00 */
[----:B--2--5:R-:W-:-:S06]  /*03b0*/  DSETP.GEU.AND P0, PT, R14, R8, PT ;  /* 0x000000080e00722a */ /* 0x024fcc0003f0e000 */
[----:B------:R-:W-:Y:S02]  /*03c0*/  FSEL R14, R8, R14, !P0 ;  /* 0x0000000e080e7208 */ /* 0x000fe40004000000 */
[----:B------:R-:W-:Y:S01]  /*03d0*/  FSEL R15, R9, R15, !P0 ;  /* 0x0000000f090f7208 */ /* 0x000fe20004000000 */
[----:B------:R-:W-:-:S04]  /*03e0*/  VIADD R9, R5, 0x700 ;  /* 0x0000070005097836 */ /* 0x000fc80000000000 */
[----:B------:R-:W-:Y:S01]  /*03f0*/  IMAD.WIDE.U32 R8, R9, 0x8, R6 ;  /* 0x0000000809087825 */ /* 0x000fe200078e0006 */
[----:B---3--:R-:W-:-:S05]  /*0400*/  DSETP.GEU.AND P0, PT, R14, R22, PT ;  /* 0x000000160e00722a */ /* 0x008fca0003f0e000 */
[----:B------:R-:W2:Y:S01]  /*0410*/  LDG.E.64 R8, desc[UR8][R8.64] ;  /* 0x0000000808087981 */ /* 0x000ea2000c1e1b00 */
[----:B------:R-:W-:Y:S01]  /*0420*/  FSEL R15, R23, R15, !P0 ;  /* 0x0000000f170f7208 */ /* 0x000fe20004000000 */
[----:B------:R-:W-:Y:S01]  /*0430*/  VIADD R23, R5, 0x800 ;  /* 0x0000080005177836 */ /* 0x000fe20000000000 */
[----:B------:R-:W-:-:S03]  /*0440*/  FSEL R14, R22, R14, !P0 ;  /* 0x0000000e160e7208 */ /* 0x000fc60004000000 */
[----:B------:R-:W-:-:S06]  /*0450*/  IMAD.WIDE.U32 R22, R23, 0x8, R6 ;  /* 0x0000000817167825 */ /* 0x000fcc00078e0006 */
[----:B------:R-:W3:Y:S01]  /*0460*/  LDG.E.64 R22, desc[UR8][R22.64] ;  /* 0x0000000816167981 */ /* 0x000ee2000c1e1b00 */
[----:B----4-:R-:W-:-:S06]  /*0470*/  DSETP.GEU.AND P0, PT, R14, R20, PT ;  /* 0x000000140e00722a */ /* 0x010fcc0003f0e000 */
[----:B------:R-:W-:Y:S02]  /*0480*/  FSEL R14, R20, R14, !P0 ;  /* 0x0000000e140e7208 */ /* 0x000fe40004000000 */
[----:B------:R-:W-:Y:S01]  /*0490*/  FSEL R15, R21, R15, !P0 ;  /* 0x0000000f150f7208 */ /* 0x000fe20004000000 */
[----:B------:R-:W-:-:S04]  /*04a0*/  VIADD R21, R5, 0x900 ;  /* 0x0000090005157836 */ /* 0x000fc80000000000 */
[----:B------:R-:W-:Y:S01]  /*04b0*/  IMAD.WIDE.U32 R20, R21, 0x8, R6 ;  /* 0x0000000815147825 */ /* 0x000fe200078e0006 */
[----:B------:R-:W-:-:S05]  /*04c0*/  DSETP.GEU.AND P0, PT, R14, R18, PT ;  /* 0x000000120e00722a */ /* 0x000fca0003f0e000 */
[----:B------:R-:W4:Y:S01]  /*04d0*/  LDG.E.64 R20, desc[UR8][R20.64] ;  /* 0x0000000814147981 */ /* 0x000f22000c1e1b00 */
        /* <DEDUP_REMOVED lines=21> */
[----:B------:R-:W-:-:S06]  /*0630*/  IMAD.WIDE.U32 R12, R13, 0x8, R6 ;  /* 0x000000080d0c7825 */ /* 0x000fcc00078e0006 */
[----:B------:R-:W4:Y:S01]  /*0640*/  LDG.E.64 R12, desc[UR8][R12.64] ;  /* 0x000000080c0c7981 */ /* 0x000f22000c1e1b00 */
[----:B--2---:R-:W-:-:S06]  /*0650*/  DSETP.GEU.AND P0, PT, R10, R8, PT ;  /* 0x000000080a00722a */ /* 0x004fcc0003f0e000 */
        /* <DEDUP_REMOVED lines=24> */
[----:B------:R-:W-:-:S05]  /*07e0*/  VIADD R25, R25, 0x10 ;  /* 0x0000001019197836 */ /* 0x000fca0000000000 */
[----:B------:R-:W-:Y:S02]  /*07f0*/  FSEL R8, R12, R8, !P0 ;  /* 0x000000080c087208 */ /* 0x000fe40004000000 */
[----:B------:R-:W-:Y:S02]  /*0800*/  FSEL R9, R13, R9, !P0 ;  /* 0x000000090d097208 */ /* 0x000fe40004000000 */
[----:B------:R-:W-:Y:S01]  /*0810*/  ISETP.NE.AND P1, PT, R25, RZ, PT ;  /* 0x000000ff1900720c */ /* 0x000fe20003f25270 */
[----:B------:R-:W-:Y:S02]  /*0820*/  VIADD R24, R24, 0x1000 ;  /* 0x0000100018187836 */ /* 0x000fe40000000000 */
[----:B------:R-:W-:Y:S01]  /*0830*/  VIADD R5, R5, 0x1000 ;  /* 0x0000100005057836 */ /* 0x000fe20000000000 */
[----:B--2---:R-:W-:-:S06]  /*0840*/  DSETP.GEU.AND P0, PT, R8, R10, PT ;  /* 0x0000000a0800722a */ /* 0x004fcc0003f0e000 */
[----:B------:R-:W-:Y:S02]  /*0850*/  FSEL R8, R10, R8, !P0 ;  /* 0x000000080a087208 */ /* 0x000fe40004000000 */
[----:B------:R-:W-:-:S06]  /*0860*/  FSEL R9, R11, R9, !P0 ;  /* 0x000000090b097208 */ /* 0x000fcc0004000000 */
[----:B---3--:R-:W-:-:S06]  /*0870*/  DSETP.GEU.AND P0, PT, R8, R22, PT ;  /* 0x000000160800722a */ /* 0x008fcc0003f0e000 */
[----:B------:R-:W-:Y:S02]  /*0880*/  FSEL R14, R22, R8, !P0 ;  /* 0x00000008160e7208 */ /* 0x000fe40004000000 */
[----:B------:R-:W-:Y:S01]  /*0890*/  FSEL R15, R23, R9, !P0 ;  /* 0x00000009170f7208 */ /* 0x000fe20004000000 */
[----:B------:R-:W-:Y:S06]  /*08a0*/  @P1 BRA `(.L_x_182) ;  /* 0xfffffff800701947 */ /* 0x000fec000383ffff */
[----:B------:R-:W-:Y:S05]  /*08b0*/  BSYNC.RECONVERGENT B3 ;  /* 0x0000000000037941 */ /* 0x000fea0003800200 */
.L_x_181:
[----:B------:R-:W-:-:S07]  /*08c0*/  VIADD R21, R24, 0xfffff800 ;  /* 0xfffff80018157836 */ /* 0x000fce0000000000 */
.L_x_180:
[----:B------:R-:W-:Y:S05]  /*08d0*/  BSYNC.RECONVERGENT B2 ;  /* 0x0000000000027941 */ /* 0x000fea0003800200 */
.L_x_179:
[----:B------:R-:W-:-:S13]  /*08e0*/  ISETP.NE.AND P0, PT, R4, RZ, PT ;  /* 0x000000ff0400720c */ /* 0x000fda0003f05270 */
[----:B------:R-:W-:Y:S05]  /*08f0*/  @!P0 BRA `(.L_x_178) ;  /* 0x0000000400988947 */ /* 0x000fea0003800000 */
[----:B------:R-:W-:Y:S01]  /*0900*/  ISETP.GE.U32.AND P1, PT, R4, 0x8, PT ;  /* 0x000000080400780c */ /* 0x000fe20003f26070 */
[----:B------:R-:W-:Y:S01]  /*0910*/  BSSY.RECONVERGENT B2, `(.L_x_183) ;  /* 0x0000036000027945 */ /* 0x000fe20003800200 */
[----:B------:R-:W-:-:S04]  /*0920*/  LOP3.LUT R20, R0, 0x7, RZ, 0xc0, !PT ;  /* 0x0000000700147812 */ /* 0x000fc800078ec0ff */
[----:B------:R-:W-:-:S07]  /*0930*/  ISETP.NE.AND P0, PT, R20, RZ, PT ;  /* 0x000000ff1400720c */ /* 0x000fce0003f05270 */
[----:B------:R-:W-:Y:S06]  /*0940*/  @!P1 BRA `(.L_x_184) ;  /* 0x0000000000c89947 */ /* 0x000fec0003800000 */
[----:B------:R-:W0:Y:S01]  /*0950*/  LDC.64 R4, c[0x0][0x380] ;  /* 0x0000e000ff047b82 */ /* 0x000e220000000a00 */
[----:B------:R-:W-:-:S04]  /*0960*/  VIADD R25, R21, UR6 ;  /* 0x0000000615197c36 */ /* 0x000fc80008000000 */
[C---:B------:R-:W-:Y:S02]  /*0970*/  VIADD R9, R25.reuse, 0x100 ;  /* 0x0000010019097836 */ /* 0x040fe40000000000 */
[----:B0-----:R-:W-:-:S06]  /*0980*/  IMAD.WIDE.U32 R6, R25, 0x8, R4 ;  /* 0x0000000819067825 */ /* 0x001fcc00078e0004 */
[----:B------:R-:W2:Y:S01]  /*0990*/  LDG.E.64 R6, desc[UR8][R6.64] ;  /* 0x0000000806067981 */ /* 0x000ea2000c1e1b00 */
[----:B------:R-:W-:-:S04]  /*09a0*/  IMAD.WIDE.U32 R8, R9, 0x8, R4 ;  /* 0x0000000809087825 */ /* 0x000fc800078e0004 */
[----:B------:R-:W-:Y:S02]  /*09b0*/  VIADD R11, R25, 0x200 ;  /* 0x00000200190b7836 */ /* 0x000fe40000000000 */
[----:B------:R-:W3:Y:S02]  /*09c0*/  LDG.E.64 R8, desc[UR8][R8.64] ;  /* 0x0000000808087981 */ /* 0x000ee4000c1e1b00 */
        /* <DEDUP_REMOVED lines=42> */
.L_x_184:
[----:B------:R-:W-:Y:S05]  /*0c70*/  BSYNC.RECONVERGENT B2 ;  /* 0x0000000000027941 */ /* 0x000fea0003800200 */
.L_x_183:
        /* <DEDUP_REMOVED lines=32> */
.L_x_186:
[----:B------:R-:W-:Y:S05]  /*0e80*/  BSYNC.RECONVERGENT B2 ;  /* 0x0000000000027941 */ /* 0x000fea0003800200 */
.L_x_185:
[----:B------:R-:W-:Y:S05]  /*0e90*/  @!P0 BRA `(.L_x_178) ;  /* 0x0000000000308947 */ /* 0x000fea0003800000 */
[----:B------:R-:W0:Y:S01]  /*0ea0*/  LDC.64 R6, c[0x0][0x380] ;  /* 0x0000e000ff067b82 */ /* 0x000e220000000a00 */
[----:B------:R-:W-:Y:S02]  /*0eb0*/  VIADD R9, R21, UR6 ;  /* 0x0000000615097c36 */ /* 0x000fe40008000000 */
[----:B------:R-:W-:-:S07]  /*0ec0*/  IMAD.MOV R0, RZ, RZ, -R0 ;  /* 0x000000ffff007224 */ /* 0x000fce00078e0a00 */
.L_x_187:
[----:B0-----:R-:W-:-:S06]  /*0ed0*/  IMAD.WIDE.U32 R4, R9, 0x8, R6 ;  /* 0x0000000809047825 */ /* 0x001fcc00078e0006 */
        /* <DEDUP_REMOVED lines=8> */
.L_x_178:
[----:B------:R-:W-:Y:S05]  /*0f60*/  BSYNC.RECONVERGENT B1 ;  /* 0x0000000000017941 */ /* 0x000fea0003800200 */
.L_x_177:
[----:B------:R-:W-:-:S13]  /*0f70*/  ISETP.GE.U32.AND P0, PT, R2, 0x100, PT ;  /* 0x000001000200780c */ /* 0x000fda0003f06070 */
        /* <DEDUP_REMOVED lines=50> */
[----:B------:R-:W1:Y:S04]  /*12a0*/  LDS.128 R12, [UR4+0x10] ;  /* 0x00001004ff0c7984 */ /* 0x000e680008000c00 */
[----:B0-----:R-:W0:Y:S01]  /*12b0*/  LDS.128 R8, [UR4+0x20] ;  /* 0x00002004ff087984 */ /* 0x001e220008000c00 */
[----:B-1----:R-:W-:-:S06]  /*12c0*/  DSETP.GEU.AND P1, PT, R4, R12, PT ;  /* 0x0000000c0400722a */ /* 0x002fcc0003f2e000 */
[----:B------:R-:W-:Y:S02]  /*12d0*/  FSEL R2, R12, R4, !P1 ;  /* 0x000000040c027208 */ /* 0x000fe40004800000 */
[----:B------:R-:W-:Y:S02]  /*12e0*/  FSEL R3, R13, R5, !P1 ;  /* 0x000000050d037208 */ /* 0x000fe40004800000 */
[----:B------:R-:W1:Y:S04]  /*12f0*/  LDS.128 R4, [UR4+0x30] ;  /* 0x00003004ff047984 */ /* 0x000e680008000c00 */
[----:B------:R-:W-:-:S06]  /*1300*/  DSETP.GEU.AND P1, PT, R2, R14, PT ;  /* 0x0000000e0200722a */ /* 0x000fcc0003f2e000 */
[----:B------:R-:W-:Y:S02]  /*1310*/  FSEL R2, R14, R2, !P1 ;  /* 0x000000020e027208 */ /* 0x000fe40004800000 */
[----:B------:R-:W-:-:S06]  /*1320*/  FSEL R3, R15, R3, !P1 ;  /* 0x000000030f037208 */ /* 0x000fcc0004800000 */
[----:B0-----:R-:W-:-:S06]  /*1330*/  DSETP.GEU.AND P1, PT, R2, R8, PT ;  /* 0x000000080200722a */ /* 0x001fcc0003f2e000 */
[----:B------:R-:W-:Y:S02]  /*1340*/  FSEL R8, R8, R2, !P1 ;  /* 0x0000000208087208 */ /* 0x000fe40004800000 */
[----:B------:R-:W-:Y:S02]  /*1350*/  FSEL R9, R9, R3, !P1 ;  /* 0x0000000309097208 */ /* 0x000fe40004800000 */
[----:B------:R-:W0:Y:S04]  /*1360*/  LDS.64 R2, [UR4+0x40] ;  /* 0x00004004ff027984 */ /* 0x000e280008000a00 */
[----:B------:R-:W-:-:S06]  /*1370*/  DSETP.GEU.AND P1, PT, R8, R10, PT ;  /* 0x0000000a0800722a */ /* 0x000fcc0003f2e000 */
[----:B------:R-:W-:Y:S02]  /*1380*/  FSEL R8, R10, R8, !P1 ;  /* 0x000000080a087208 */ /* 0x000fe40004800000 */
[----:B------:R-:W-:-:S06]  /*1390*/  FSEL R9, R11, R9, !P1 ;  /* 0x000000090b097208 */ /* 0x000fcc0004800000 */
[----:B-1----:R-:W-:-:S06]  /*13a0*/  DSETP.GEU.AND P1, PT, R8, R4, PT ;  /* 0x000000040800722a */ /* 0x002fcc0003f2e000 */
        /* <DEDUP_REMOVED lines=9> */
.L_x_188:
[----:B------:R-:W-:-:S04]  /*1440*/  LOP3.LUT R0, R3, 0x3e0, RZ, 0xc0, !PT ;  /* 0x000003e003007812 */ /* 0x000fc800078ec0ff */
[----:B------:R-:W-:Y:S01]  /*1450*/  LOP3.LUT R7, RZ, R0, RZ, 0x33, !PT ;  /* 0x00000000ff077212 */ /* 0x000fe200078e33ff */
[----:B------:R-:W-:Y:S02]  /*1460*/  VIADD R5, R0, 0x20 ;  /* 0x0000002000057836 */ /* 0x000fe40000000000 */
[----:B------:R-:W0:Y:S03]  /*1470*/  S2R R0, SR_LANEID ;  /* 0x0000000000007919 */ /* 0x000e260000000000 */
[----:B------:R-:W-:Y:S01]  /*1480*/  ISETP.GT.U32.AND P0, PT, R5, R2, PT ;  /* 0x000000020500720c */ /* 0x000fe20003f04070 */
[----:B------:R-:W-:-:S05]  /*1490*/  IMAD.IADD R5, R2, 0x1, R7 ;  /* 0x0000000102057824 */ /* 0x000fca00078e0207 */
[----:B------:R-:W-:-:S05]  /*14a0*/  SEL R5, R5, 0x1f, P0 ;  /* 0x0000001f05057807 */ /* 0x000fca0000000000 */
[----:B-----5:R-:W-:Y:S04]  /*14b0*/  SHFL.DOWN PT, R6, R14, 0x1, R5 ;  /* 0x082000000e067989 */ /* 0x020fe800000e0005 */
[----:B------:R-:W1:Y:S01]  /*14c0*/  SHFL.DOWN PT, R7, R15, 0x1, R5 ;  /* 0x082000000f077989 */ /* 0x000e6200000e0005 */
[----:B0-----:R-:W-:Y:S01]  /*14d0*/  ISETP.GE.AND P0, PT, R0, R5, PT ;  /* 0x000000050000720c */ /* 0x001fe20003f06270 */
[----:B-1----:R-:W-:-:S06]  /*14e0*/  DSETP.GEU.AND P1, PT, R14, R6, PT ;  /* 0x000000060e00722a */ /* 0x002fcc0003f2e000 */
        /* <DEDUP_REMOVED lines=47> */
[----:B0-----:R-:W-:Y:S05]  /*17e0*/  @P0 BRA `(.L_x_189) ;  /* 0x0000001c000c0947 */ /* 0x001fea0003800000 */
[----:B------:R-:W0:Y:S01]  /*17f0*/  S2UR UR5, SR_CgaCtaId ;  /* 0x00000000000579c3 */ /* 0x000e220000008800 */
[----:B------:R-:W-:Y:S01]  /*1800*/  UMOV UR4, 0x400 ;  /* 0x0000040000047882 */ /* 0x000fe20000000000 */
[----:B------:R-:W-:Y:S01]  /*1810*/  ISETP.GT.U32.AND P2, PT, R2, 0x20, PT ;  /* 0x000000200200780c */ /* 0x000fe20003f44070 */
[----:B0-----:R-:W-:-:S09]  /*1820*/  ULEA UR4, UR5, UR4, 0x18 ;  /* 0x0000000405047291 */ /* 0x001fd2000f8ec0ff */
[----:B------:R-:W0:Y:S04]  /*1830*/  LDS.128 R12, [UR4+0x10] ;  /* 0x00001004ff0c7984 */ /* 0x000e280008000c00 */
[----:B------:R-:W1:Y:S01]  /*1840*/  LDS.128 R8, [UR4+0x20] ;  /* 0x00002004ff087984 */ /* 0x000e620008000c00 */
[----:B0-----:R-:W-:-:S06]  /*1850*/  DSETP.GEU.AND P1, PT, R4, R12, PT ;  /* 0x0000000c0400722a */ /* 0x001fcc0003f2e000 */
[-C--:B------:R-:W-:Y:S02]  /*1860*/  FSEL R3, R12, R4.reuse, !P1 ;  /* 0x000000040c037208 */ /* 0x080fe40004800000 */
[-C--:B------:R-:W-:Y:S02]  /*1870*/  FSEL R13, R13, R5.reuse, !P1 ;  /* 0x000000050d0d7208 */ /* 0x080fe40004800000 */
[----:B------:R-:W-:Y:S02]  /*1880*/  FSEL R0, R3, R4, P2 ;  /* 0x0000000403007208 */ /* 0x000fe40001000000 */
[C---:B------:R-:W-:Y:S02]  /*1890*/  ISETP.GT.U32.AND P1, PT, R2.reuse, 0x40, PT ;  /* 0x000000400200780c */ /* 0x040fe40003f24070 */
[----:B------:R-:W-:Y:S01]  /*18a0*/  FSEL R13, R13, R5, P2 ;  /* 0x000000050d0d7208 */ /* 0x000fe20001000000 */
[----:B------:R-:W-:Y:S01]  /*18b0*/  IMAD.MOV.U32 R12, RZ, RZ, R0 ;  /* 0x000000ffff0c7224 */ /* 0x000fe200078e0000 */
[----:B------:R-:W-:Y:S01]  /*18c0*/  ISETP.GT.U32.AND P2, PT, R2, 0x60, PT ;  /* 0x000000600200780c */ /* 0x000fe20003f44070 */
[----:B------:R-:W0:Y:S04]  /*18d0*/  LDS.128 R4, [UR4+0x30] ;  /* 0x00003004ff047984 */ /* 0x000e280008000c00 */
[----:B------:R-:W-:-:S06]  /*18e0*/  DSETP.GEU.AND P3, PT, R12, R14, PT ;  /* 0x0000000e0c00722a */ /* 0x000fcc0003f6e000 */
[----:B------:R-:W-:Y:S02]  /*18f0*/  @P1 FSEL R0, R14, R0, !P3 ;  /* 0x000000000e001208 */ /* 0x000fe40005800000 */
[----:B------:R-:W-:Y:S02]  /*1900*/  @P1 FSEL R13, R15, R13, !P3 ;  /* 0x0000000d0f0d1208 */ /* 0x000fe40005800000 */
[----:B------:R-:W-:Y:S01]  /*1910*/  ISETP.GT.U32.AND P1, PT, R2, 0x80, PT ;  /* 0x000000800200780c */ /* 0x000fe20003f24070 */
[----:B------:R-:W-:-:S06]  /*1920*/  IMAD.MOV.U32 R12, RZ, RZ, R0 ;  /* 0x000000ffff0c7224 */ /* 0x000fcc00078e0000 */
[----:B-1----:R-:W-:-:S06]  /*1930*/  DSETP.GEU.AND P3, PT, R12, R8, PT ;  /* 0x000000080c00722a */ /* 0x002fcc0003f6e000 */
[----:B------:R-:W-:Y:S02]  /*1940*/  @P2 FSEL R0, R8, R0, !P3 ;  /* 0x0000000008002208 */ /* 0x000fe40005800000 */
[----:B------:R-:W-:Y:S02]  /*1950*/  @P2 FSEL R13, R9, R13, !P3 ;  /* 0x0000000d090d2208 */ /* 0x000fe40005800000 */
[----:B------:R-:W-:Y:S01]  /*1960*/  ISETP.GT.U32.AND P2, PT, R2, 0xa0, PT ;  /* 0x000000a00200780c */ /* 0x000fe20003f44070 */
[----:B------:R-:W-:Y:S01]  /*1970*/  IMAD.MOV.U32 R12, RZ, RZ, R0 ;  /* 0x000000ffff0c7224 */ /* 0x000fe200078e0000 */
[----:B------:R-:W1:Y:S05]  /*1980*/  LDS.64 R8, [UR4+0x40] ;  /* 0x00004004ff087984 */ /* 0x000e6a0008000a00 */
[----:B------:R-:W-:-:S06]  /*1990*/  DSETP.GEU.AND P3, PT, R12, R10, PT ;  /* 0x0000000a0c00722a */ /* 0x000fcc0003f6e000 */
[----:B------:R-:W-:Y:S02]  /*19a0*/  @P1 FSEL R0, R10, R0, !P3 ;  /* 0x000000000a001208 */ /* 0x000fe40005800000 */
[----:B------:R-:W-:Y:S02]  /*19b0*/  @P1 FSEL R13, R11, R13, !P3 ;  /* 0x0000000d0b0d1208 */ /* 0x000fe40005800000 */
[----:B------:R-:W-:Y:S01]  /*19c0*/  ISETP.GT.U32.AND P1, PT, R2, 0xc0, PT ;  /* 0x000000c00200780c */ /* 0x000fe20003f24070 */
[----:B------:R-:W-:Y:S02]  /*19d0*/  IMAD.MOV.U32 R10, RZ, RZ, R0 ;  /* 0x000000ffff0a7224 */ /* 0x000fe400078e0000 */
[----:B------:R-:W-:-:S06]  /*19e0*/  IMAD.MOV.U32 R11, RZ, RZ, R13 ;  /* 0x000000ffff0b7224 */ /* 0x000fcc00078e000d */
[----:B0-----:R-:W-:-:S06]  /*19f0*/  DSETP.GEU.AND P3, PT, R10, R4, PT ;  /* 0x000000040a00722a */ /* 0x001fcc0003f6e000 */
[----:B------:R-:W-:Y:S02]  /*1a00*/  @P2 FSEL R0, R4, R0, !P3 ;  /* 0x0000000004002208 */ /* 0x000fe40005800000 */
[----:B------:R-:W-:Y:S02]  /*1a10*/  @P2 FSEL R13, R5, R13, !P3 ;  /* 0x0000000d050d2208 */ /* 0x000fe40005800000 */
[----:B------:R-:W-:Y:S01]  /*1a20*/  ISETP.GT.U32.AND P2, PT, R2, 0xe0, PT ;  /* 0x000000e00200780c */ /* 0x000fe20003f44070 */
        /* <DEDUP_REMOVED lines=13> */
.L_x_174:
[----:B------:R-:W0:Y:S01]  /*1b00*/  S2R R0, SR_TID.X ;  /* 0x0000000000007919 */ /* 0x000e220000002100 */
[----:B------:R-:W1:Y:S02]  /*1b10*/  LDCU.64 UR14, c[0x0][0x380] ;  /* 0x00007000ff0e77ac */ /* 0x000e640008000a00 */
[----:B-1----:R-:W-:Y:S02]  /*1b20*/  IMAD.U32 R6, RZ, RZ, UR14 ;  /* 0x0000000eff067e24 */ /* 0x002fe4000f8e00ff */
[----:B------:R-:W-:Y:S02]  /*1b30*/  IMAD.U32 R7, RZ, RZ, UR15 ;  /* 0x0000000fff077e24 */ /* 0x000fe4000f8e00ff */
[----:B0-----:R-:W-:-:S04]  /*1b40*/  VIADD R25, R0, UR6 ;  /* 0x0000000600197c36 */ /* 0x001fc80008000000 */
[----:B------:R-:W-:-:S05]  /*1b50*/  IMAD.WIDE.U32 R24, R25, 0x8, R6 ;  /* 0x0000000819187825 */ /* 0x000fca00078e0006 */
        /* <DEDUP_REMOVED lines=8> */
[----:B------:R-:W-:Y:S01]  /*1be0*/  ISETP.GE.U32.AND P1, PT, R2, UR4, PT ;  /* 0x0000000402007c0c */ /* 0x000fe2000bf26070 */
        /* <DEDUP_REMOVED lines=22> */
[----:B------:R-:W-:Y:S01]  /*1d50*/  ULEA UR11, UR13, UR6, 0xb ;  /* 0x000000060d0b7291 */ /* 0x000fe2000f8e58ff */
[----:B------:R-:W-:Y:S01]  /*1d60*/  VIADD R3, R4, 0xfffff800 ;  /* 0xfffff80004037836 */ /* 0x000fe20000000000 */
[----:B------:R-:W-:Y:S01]  /*1d70*/  LOP3.LUT R5, RZ, R0, RZ, 0x33, !PT ;  /* 0x00000000ff057212 */ /* 0x000fe200078e33ff */
[----:B------:R-:W-:-:S03]  /*1d80*/  UIADD3 UR5, UPT, UPT, UR4, UR6, URZ ;  /* 0x0000000604057290 */ /* 0x000fc6000fffe0ff */
[----:B------:R-:W-:Y:S02]  /*1d90*/  ISETP.LT.U32.AND P0, PT, R3, UR11, PT ;  /* 0x0000000b03007c0c */ /* 0x000fe4000bf01070 */
[----:B------:R-:W-:Y:S01]  /*1da0*/  IADD3 R5, PT, PT, R4, -UR4, R5 ;  /* 0x8000000404057c10 */ /* 0x000fe2000fffe005 */
[----:B------:R-:W-:Y:S01]  /*1db0*/  IMAD.U32 R25, RZ, RZ, UR5 ;  /* 0x00000005ff197e24 */ /* 0x000fe2000f8e00ff */
[----:B------:R-:W-:-:S03]  /*1dc0*/  UMOV UR4, URZ ;  /* 0x000000ff00047c82 */ /* 0x000fc60008000000 */
[----:B------:R-:W-:Y:S01]  /*1dd0*/  VIADD R2, R5, -UR6 ;  /* 0x8000000605027c36 */ /* 0x000fe20008000000 */
[----:B------:R-:W-:Y:S01]  /*1de0*/  UMOV UR6, UR5 ;  /* 0x0000000500067c82 */ /* 0x000fe20008000000 */
[----:B------:R-:W-:-:S04]  /*1df0*/  IADD3 R25, PT, PT, R25, 0x800, R0 ;  /* 0x0000080019197810 */ /* 0x000fc80007ffe000 */
[----:B------:R-:W-:Y:S05]  /*1e00*/  @P0 BRA `(.L_x_191) ;  /* 0x0000000000c40947 */ /* 0x000fea0003800000 */
[----:B------:R-:W0:Y:S01]  /*1e10*/  LDC.64 R6, c[0x0][0x380] ;  /* 0x0000e000ff067b82 */ /* 0x000e220000000a00 */
[----:B------:R-:W1:Y:S01]  /*1e20*/  LDCU.64 UR12, c[0x0][0x3a8] ;  /* 0x00007500ff0c77ac */ /* 0x000e620008000a00 */
[----:B------:R-:W-:Y:S01]  /*1e30*/  NOP ;  /* 0x0000000000007918 */ /* 0x000fe20000000000 */
.L_x_192:
[----:B------:R-:W-:-:S04]  /*1e40*/  VIADD R19, R0, UR11 ;  /* 0x0000000b00137c36 */ /* 0x000fc80008000000 */
[----:B0-----:R-:W-:-:S05]  /*1e50*/  IMAD.WIDE.U32 R18, R19, 0x8, R6 ;  /* 0x0000000813127825 */ /* 0x001fca00078e0006 */
        /* <DEDUP_REMOVED lines=26> */
[----:B-1----:R-:W-:-:S04]  /*2000*/  USHF.L.U32 UR7, UR13, 0xb, URZ ;  /* 0x0000000b0d077899 */ /* 0x002fc800080006ff */
[----:B------:R-:W-:Y:S02]  /*2010*/  UIADD3 UR6, UPT, UPT, UR7, UR6, URZ ;  /* 0x0000000607067290 */ /* 0x000fe4000fffe0ff */
[----:B------:R-:W-:Y:S02]  /*2020*/  VIADD R2, R2, -UR7 ;  /* 0x8000000702027c36 */ /* 0x000fe40008000000 */
[----:B------:R-:W-:Y:S01]  /*2030*/  VIADD R25, R25, UR7 ;  /* 0x0000000719197c36 */ /* 0x000fe20008000000 */
[----:B--2---:R-:W-:-:S06]  /*2040*/  DSETP.GEU.AND P0, PT, R4, R20, PT ;  /* 0x000000140400722a */ /* 0x004fcc0003f0e000 */
[----:B------:R-:W-:Y:S01]  /*2050*/  FSEL R8, R20, R4, !P0 ;  /* 0x0000000414087208 */ /* 0x000fe20004000000 */
[----:B------:R-:W-:Y:S01]  /*2060*/  IMAD.U32 R4, RZ, RZ, UR12 ;  /* 0x0000000cff047e24 */ /* 0x000fe2000f8e00ff */
[----:B------:R-:W-:-:S03]  /*2070*/  FSEL R9, R21, R5, !P0 ;  /* 0x0000000515097208 */ /* 0x000fc60004000000 */
[----:B------:R-:W-:-:S05]  /*2080*/  VIADD R5, R4, -UR11 ;  /* 0x8000000b04057c36 */ /* 0x000fca0008000000 */
[----:B------:R-:W-:Y:S01]  /*2090*/  ISETP.GE.U32.AND P1, PT, R5, UR7, PT ;  /* 0x0000000705007c0c */ /* 0x000fe2000bf26070 */
[----:B------:R-:W-:-:S06]  /*20a0*/  DSETP.GEU.AND P0, PT, R8, R22, PT ;  /* 0x000000160800722a */ /* 0x000fcc0003f0e000 */
[----:B------:R-:W-:Y:S02]  /*20b0*/  FSEL R14, R22, R8, !P0 ;  /* 0x00000008160e7208 */ /* 0x000fe40004000000 */
[----:B------:R-:W-:-:S04]  /*20c0*/  FSEL R15, R23, R9, !P0 ;  /* 0x00000009170f7208 */ /* 0x000fc80004000000 */
[----:B------:R-:W-:Y:S05]  /*20d0*/  @!P1 BRA `(.L_x_190) ;  /* 0x0000000c00a09947 */ /* 0x000fea0003800000 */
[----:B------:R-:W-:Y:S02]  /*20e0*/  ULEA UR11, UR13, UR11, 0xb ;  /* 0x0000000b0d0b7291 */ /* 0x000fe4000f8e58ff */
[----:B------:R-:W-:-:S04]  /*20f0*/  UIADD3 UR4, UPT, UPT, UR4, 0x1, URZ ;  /* 0x0000000104047890 */ /* 0x000fc8000fffe0ff */
[----:B------:R-:W-:-:S13]  /*2100*/  ISETP.LT.U32.AND P0, PT, R3, UR11, PT ;  /* 0x0000000b03007c0c */ /* 0x000fda000bf01070 */
[----:B------:R-:W-:Y:S05]  /*2110*/  @!P0 BRA `(.L_x_192) ;  /* 0xfffffffc00488947 */ /* 0x000fea000383ffff */
.L_x_191:
[----:B------:R-:W-:Y:S01]  /*2120*/  VIADD R3, R4, -UR11 ;  /* 0x8000000b04037c36 */ /* 0x000fe20008000000 */
[----:B------:R-:W-:Y:S04]  /*2130*/  BSSY.RECONVERGENT B1, `(.L_x_190) ;  /* 0x00000e2000017945 */ /* 0x000fe80003800200 */
[----:B------:R-:W-:-:S04]  /*2140*/  ISETP.GE.AND P0, PT, R0, R3, PT ;  /* 0x000000030000720c */ /* 0x000fc80003f06270 */
[----:B------:R-:W-:-:S13]  /*2150*/  ISETP.LE.U32.OR P0, PT, R4, UR11, P0 ;  /* 0x0000000b04007c0c */ /* 0x000fda0008703470 */
[----:B------:R-:W-:Y:S05]  /*2160*/  @P0 BRA `(.L_x_193) ;  /* 0x0000000c00780947 */ /* 0x000fea0003800000 */
[----:B------:R-:W-:Y:S01]  /*2170*/  UIMAD UR7, UR4, UR13, URZ ;  /* 0x0000000d040772a4 */ /* 0x000fe2000f8e02ff */
[----:B------:R-:W-:Y:S01]  /*2180*/  LOP3.LUT R3, RZ, R0, RZ, 0x33, !PT ;  /* 0x00000000ff037212 */ /* 0x000fe200078e33ff */
[----:B------:R-:W-:Y:S03]  /*2190*/  BSSY.RECONVERGENT B2, `(.L_x_194) ;  /* 0x0000074000027945 */ /* 0x000fe60003800200 */
[----:B------:R-:W-:Y:S01]  /*21a0*/  IADD3 R4, PT, PT, R4, -UR5, R3 ;  /* 0x8000000504047c10 */ /* 0x000fe2000fffe003 */
[----:B------:R-:W-:-:S04]  /*21b0*/  IMAD.U32 R3, RZ, RZ, UR7 ;  /* 0x00000007ff037e24 */ /* 0x000fc8000f8e00ff */
[----:B------:R-:W-:Y:S02]  /*21c0*/  IMAD R4, R3, -0x800, R4 ;  /* 0xfffff80003047824 */ /* 0x000fe400078e0204 */
[----:B------:R-:W-:-:S03]  /*21d0*/  IMAD.MOV.U32 R3, RZ, RZ, R0 ;  /* 0x000000ffff037224 */ /* 0x000fc600078e0000 */
[C---:B------:R-:W-:Y:S02]  /*21e0*/  ISETP.GE.U32.AND P0, PT, R4.reuse, 0xf00, PT ;  /* 0x00000f000400780c */ /* 0x040fe40003f06070 */
[----:B------:R-:W-:-:S04]  /*21f0*/  LEA.HI R4, R4, 0x1, RZ, 0x18 ;  /* 0x0000000104047811 */ /* 0x000fc800078fc0ff */
[----:B------:R-:W-:-:S07]  /*2200*/  LOP3.LUT R5, R4, 0xf, RZ, 0xc0, !PT ;  /* 0x0000000f04057812 */ /* 0x000fce00078ec0ff */
[----:B------:R-:W-:Y:S05]  /*2210*/  @!P0 BRA `(.L_x_195) ;  /* 0x0000000400ac8947 */ /* 0x000fea0003800000 */
[----:B------:R-:W-:Y:S01]  /*2220*/  LEA.HI R3, R2, 0x1, RZ, 0x18 ;  /* 0x0000000102037811 */ /* 0x000fe200078fc0ff */
[----:B------:R-:W-:Y:S03]  /*2230*/  BSSY.RECONVERGENT B3, `(.L_x_196) ;  /* 0x0000068000037945 */ /* 0x000fe60003800200 */
[----:B------:R-:W-:Y:S02]  /*2240*/  LOP3.LUT R24, R3, 0x1fffff0, RZ, 0xc0, !PT ;  /* 0x01fffff003187812 */ /* 0x000fe400078ec0ff */
[----:B------:R-:W-:-:S03]  /*2250*/  LOP3.LUT R3, R0, 0x800, RZ, 0xfc, !PT ;  /* 0x0000080000037812 */ /* 0x000fc600078efcff */
[----:B------:R-:W-:-:S07]  /*2260*/  IMAD.MOV R24, RZ, RZ, -R24 ;  /* 0x000000ffff187224 */ /* 0x000fce00078e0a18 */
.L_x_197:
[----:B------:R-:W-:-:S04]  /*2270*/  VIADD R9, R25, 0xfffff800 ;  /* 0xfffff80019097836 */ /* 0x000fc80000000000 */
[----:B------:R-:W-:-:S06]  /*2280*/  IMAD.WIDE.U32 R8, R9, 0x8, R6 ;  /* 0x0000000809087825 */ /* 0x000fcc00078e0006 */
[----:B------:R-:W2:Y:S01]  /*2290*/  LDG.E.64 R8, desc[UR8][R8.64] ;  /* 0x0000000808087981 */ /* 0x000ea2000c1e1b00 */
[----:B------:R-:W-:-:S04]  /*22a0*/  VIADD R23, R25, 0xfffff900 ;  /* 0xfffff90019177836 */ /* 0x000fc80000000000 */
        /* <DEDUP_REMOVED lines=8> */
[----:B------:R-:W5:Y:S02]  /*2330*/  LDG.E.64 R18, desc[UR8][R18.64] ;  /* 0x0000000812127981 */ /* 0x000f64000c1e1b00 */
[----:B------:R-:W-:-:S04]  /*2340*/  IMAD.WIDE.U32 R16, R17, 0x8, R6 ;  /* 0x0000000811107825 */ /* 0x000fc800078e0006 */
[----:B------:R-:W-:Y:S02]  /*2350*/  VIADD R13, R25, 0xfffffd00 ;  /* 0xfffffd00190d7836 */ /* 0x000fe40000000000 */
[----:B------:R-:W5:Y:S02]  /*2360*/  LDG.E.64 R16, desc[UR8][R16.64] ;  /* 0x0000000810107981 */ /* 0x000f64000c1e1b00 */
[----:B------:R-:W-:-:S04]  /*2370*/  IMAD.WIDE.U32 R12, R13, 0x8, R6 ;  /* 0x000000080d0c7825 */ /* 0x000fc800078e0006 */
[----:B------:R-:W-:Y:S02]  /*2380*/  VIADD R11, R25, 0xfffffe00 ;  /* 0xfffffe00190b7836 */ /* 0x000fe40000000000 */
[----:B------:R-:W5:Y:S02]  /*2390*/  LDG.E.64 R12, desc[UR8][R12.64] ;  /* 0x000000080c0c7981 */ /* 0x000f64000c1e1b00 */
[----:B------:R-:W-:-:S06]  /*23a0*/  IMAD.WIDE.U32 R10, R11, 0x8, R6 ;  /* 0x000000080b0a7825 */ /* 0x000fcc00078e0006 */
[----:B------:R-:W5:Y:S01]  /*23b0*/  LDG.E.64 R10, desc[UR8][R10.64] ;  /* 0x000000080a0a7981 */ /* 0x000f62000c1e1b00 */
[----:B--2---:R-:W-:-:S06]  /*23c0*/  DSETP.GEU.AND P0, PT, R14, R8, PT ;  /* 0x000000080e00722a */ /* 0x004fcc0003f0e000 */
[----:B------:R-:W-:Y:S01]  /*23d0*/  FSEL R15, R9, R15, !P0 ;  /* 0x0000000f090f7208 */ /* 0x000fe20004000000 */
[----:B------:R-:W-:Y:S01]  /*23e0*/  VIADD R9, R25, 0xffffff00 ;  /* 0xffffff0019097836 */ /* 0x000fe20000000000 */
[----:B------:R-:W-:-:S03]  /*23f0*/  FSEL R14, R8, R14, !P0 ;  /* 0x0000000e080e7208 */ /* 0x000fc60004000000 */
[----:B------:R-:W-:-:S03]  /*2400*/  IMAD.WIDE.U32 R8, R9, 0x8, R6 ;  /* 0x0000000809087825 */ /* 0x000fc600078e0006 */
[----:B---3--:R-:W-:-:S03]  /*2410*/  DSETP.GEU.AND P0, PT, R14, R22, PT ;  /* 0x000000160e00722a */ /* 0x008fc60003f0e000 */
[----:B------:R-:W2:Y:S03]  /*2420*/  LDG.E.64 R8, desc[UR8][R8.64] ;  /* 0x0000000808087981 */ /* 0x000ea6000c1e1b00 */
[----:B------:R-:W-:Y:S02]  /*2430*/  FSEL R14, R22, R14, !P0 ;  /* 0x0000000e160e7208 */ /* 0x000fe40004000000 */
[----:B------:R-:W-:Y:S01]  /*2440*/  FSEL R15, R23, R15, !P0 ;  /* 0x0000000f170f7208 */ /* 0x000fe20004000000 */
[----:B------:R-:W-:-:S06]  /*2450*/  IMAD.WIDE.U32 R22, R25, 0x8, R6 ;  /* 0x0000000819167825 */ /* 0x000fcc00078e0006 */
[----:B------:R-:W3:Y:S01]  /*2460*/  LDG.E.64 R22, desc[UR8][R22.64] ;  /* 0x0000000816167981 */ /* 0x000ee2000c1e1b00 */
[----:B----4-:R-:W-:-:S06]  /*2470*/  DSETP.GEU.AND P0, PT, R14, R20, PT ;  /* 0x000000140e00722a */ /* 0x010fcc0003f0e000 */
[----:B------:R-:W-:Y:S02]  /*2480*/  FSEL R14, R20, R14, !P0 ;  /* 0x0000000e140e7208 */ /* 0x000fe40004000000 */
[----:B------:R-:W-:Y:S01]  /*2490*/  FSEL R15, R21, R15, !P0 ;  /* 0x0000000f150f7208 */ /* 0x000fe20004000000 */
[----:B------:R-:W-:-:S04]  /*24a0*/  VIADD R21, R25, 0x100 ;  /* 0x0000010019157836 */ /* 0x000fc80000000000 */
[----:B------:R-:W-:Y:S01]  /*24b0*/  IMAD.WIDE.U32 R20, R21, 0x8, R6 ;  /* 0x0000000815147825 */ /* 0x000fe200078e0006 */
[----:B-----5:R-:W-:-:S05]  /*24c0*/  DSETP.GEU.AND P0, PT, R14, R18, PT ;  /* 0x000000120e00722a */ /* 0x020fca0003f0e000 */
[----:B------:R-:W4:Y:S01]  /*24d0*/  LDG.E.64 R20, desc[UR8][R20.64] ;  /* 0x0000000814147981 */ /* 0x000f22000c1e1b00 */
[----:B------:R-:W-:Y:S02]  /*24e0*/  FSEL R14, R18, R14, !P0 ;  /* 0x0000000e120e7208 */ /* 0x000fe40004000000 */
[----:B------:R-:W-:Y:S01]  /*24f0*/  FSEL R15, R19, R15, !P0 ;  /* 0x0000000f130f7208 */ /* 0x000fe20004000000 */
[----:B------:R-:W-:-:S04]  /*2500*/  VIADD R19, R25, 0x200 ;  /* 0x0000020019137836 */ /* 0x000fc80000000000 */
[----:B------:R-:W-:Y:S01]  /*2510*/  IMAD.WIDE.U32 R18, R19, 0x8, R6 ;  /* 0x0000000813127825 */ /* 0x000fe200078e0006 */
[----:B------:R-:W-:-:S05]  /*2520*/  DSETP.GEU.AND P0, PT, R14, R16, PT ;  /* 0x000000100e00722a */ /* 0x000fca0003f0e000 */
[----:B------:R-:W5:Y:S01]  /*2530*/  LDG.E.64 R18, desc[UR8][R18.64] ;  /* 0x0000000812127981 */ /* 0x000f62000c1e1b00 */
        /* <DEDUP_REMOVED lines=15> */
[----:B------:R-:W-:-:S06]  /*2630*/  IMAD.WIDE.U32 R12, R13, 0x8, R6 ;  /* 0x000000080d0c7825 */ /* 0x000fcc00078e0006 */
[----:B------:R-:W5:Y:S01]  /*2640*/  LDG.E.64 R12, desc[UR8][R12.64] ;  /* 0x000000080c0c7981 */ /* 0x000f62000c1e1b00 */
        /* <DEDUP_REMOVED lines=39> */
.L_x_196:
[----:B------:R-:W-:-:S07]  /*28c0*/  VIADD R3, R3, 0xfffff800 ;  /* 0xfffff80003037836 */ /* 0x000fce0000000000 */
.L_x_195:
[----:B------:R-:W-:Y:S05]  /*28d0*/  BSYNC.RECONVERGENT B2 ;  /* 0x0000000000027941 */ /* 0x000fea0003800200 */
.L_x_194:
[----:B------:R-:W-:-:S13]  /*28e0*/  ISETP.NE.AND P0, PT, R5, RZ, PT ;  /* 0x000000ff0500720c */ /* 0x000fda0003f05270 */
[----:B------:R-:W-:Y:S05]  /*28f0*/  @!P0 BRA `(.L_x_193) ;  /* 0x0000000400948947 */ /* 0x000fea0003800000 */
[----:B------:R-:W-:Y:S01]  /*2900*/  ISETP.GE.U32.AND P1, PT, R5, 0x8, PT ;  /* 0x000000080500780c */ /* 0x000fe20003f26070 */
[----:B------:R-:W-:Y:S01]  /*2910*/  BSSY.RECONVERGENT B2, `(.L_x_198) ;  /* 0x0000035000027945 */ /* 0x000fe20003800200 */
[----:B------:R-:W-:-:S04]  /*2920*/  LOP3.LUT R26, R4, 0x7, RZ, 0xc0, !PT ;  /* 0x00000007041a7812 */ /* 0x000fc800078ec0ff */
[----:B------:R-:W-:-:S07]  /*2930*/  ISETP.NE.AND P0, PT, R26, RZ, PT ;  /* 0x000000ff1a00720c */ /* 0x000fce0003f05270 */
[----:B------:R-:W-:Y:S06]  /*2940*/  @!P1 BRA `(.L_x_199) ;  /* 0x0000000000c49947 */ /* 0x000fec0003800000 */
[----:B------:R-:W-:-:S04]  /*2950*/  VIADD R5, R3, UR11 ;  /* 0x0000000b03057c36 */ /* 0x000fc80008000000 */
[----:B------:R-:W-:-:S04]  /*2960*/  IMAD.WIDE.U32 R8, R5, 0x8, R6 ;  /* 0x0000000805087825 */ /* 0x000fc800078e0006 */
[----:B------:R-:W-:Y:S02]  /*2970*/  VIADD R11, R5, 0x100 ;  /* 0x00000100050b7836 */ /* 0x000fe40000000000 */
[----:B------:R-:W2:Y:S02]  /*2980*/  LDG.E.64 R8, desc[UR8][R8.64] ;  /* 0x0000000808087981 */ /* 0x000ea4000c1e1b00 */
        /* <DEDUP_REMOVED lines=45> */
.L_x_199:
[----:B------:R-:W-:Y:S05]  /*2c60*/  BSYNC.RECONVERGENT B2 ;  /* 0x0000000000027941 */ /* 0x000fea0003800200 */
.L_x_198:
[----:B------:R-:W-:Y:S05]  /*2c70*/  @!P0 BRA `(.L_x_193) ;  /* 0x0000000000b48947 */ /* 0x000fea0003800000 */
[----:B------:R-:W-:Y:S01]  /*2c80*/  ISETP.GE.U32.AND P1, PT, R26, 0x4, PT ;  /* 0x000000041a00780c */ /* 0x000fe20003f26070 */
[----:B------:R-:W-:Y:S01]  /*2c90*/  BSSY.RECONVERGENT B2, `(.L_x_200) ;  /* 0x000001c000027945 */ /* 0x000fe20003800200 */
[----:B------:R-:W-:-:S11]  /*2ca0*/  LOP3.LUT P0, RZ, R4, 0x3, RZ, 0xc0, !PT ;  /* 0x0000000304ff7812 */ /* 0x000fd6000780c0ff */
[----:B------:R-:W-:Y:S05]  /*2cb0*/  @!P1 BRA `(.L_x_201) ;  /* 0x0000000000649947 */ /* 0x000fea0003800000 */
        /* <DEDUP_REMOVED lines=25> */
.L_x_201:
[----:B------:R-:W-:Y:S05]  /*2e50*/  BSYNC.RECONVERGENT B2 ;  /* 0x0000000000027941 */ /* 0x000fea0003800200 */
.L_x_200:
[----:B------:R-:W-:Y:S05]  /*2e60*/  @!P0 BRA `(.L_x_193) ;  /* 0x0000000000388947 */ /* 0x000fea0003800000 */
[----:B------:R-:W-:Y:S01]  /*2e70*/  LOP3.LUT R2, R2, 0xffff, RZ, 0xc0, !PT ;  /* 0x0000ffff02027812 */ /* 0x000fe200078ec0ff */
[----:B------:R-:W-:-:S03]  /*2e80*/  VIADD R5, R3, UR6 ;  /* 0x0000000603057c36 */ /* 0x000fc60008000000 */
[----:B------:R-:W-:-:S04]  /*2e90*/  LEA.HI R2, R2, 0x1, RZ, 0x18 ;  /* 0x0000000102027811 */ /* 0x000fc800078fc0ff */
[----:B------:R-:W-:-:S05]  /*2ea0*/  LOP3.LUT R2, R2, 0x3, RZ, 0xc0, !PT ;  /* 0x0000000302027812 */ /* 0x000fca00078ec0ff */
[----:B------:R-:W-:-:S07]  /*2eb0*/  IMAD.MOV R4, RZ, RZ, -R2 ;  /* 0x000000ffff047224 */ /* 0x000fce00078e0a02 */
.L_x_202:
[----:B------:R-:W-:-:S06]  /*2ec0*/  IMAD.WIDE.U32 R2, R5, 0x8, R6 ;  /* 0x0000000805027825 */ /* 0x000fcc00078e0006 */
[----:B------:R-:W2:Y:S01]  /*2ed0*/  LDG.E.64 R2, desc[UR8][R2.64] ;  /* 0x0000000802027981 */ /* 0x000ea2000c1e1b00 */
[----:B------:R-:W-:Y:S02]  /*2ee0*/  VIADD R4, R4, 0x1 ;  /* 0x0000000104047836 */ /* 0x000fe40000000000 */
[----:B------:R-:W-:Y:S01]  /*2ef0*/  VIADD R5, R5, 0x100 ;  /* 0x0000010005057836 */ /* 0x000fe20000000000 */
[----:B--2---:R-:W-:-:S06]  /*2f00*/  DSETP.GEU.AND P0, PT, R14, R2, PT ;  /* 0x000000020e00722a */ /* 0x004fcc0003f0e000 */
[----:B------:R-:W-:Y:S02]  /*2f10*/  FSEL R14, R2, R14, !P0 ;  /* 0x0000000e020e7208 */ /* 0x000fe40004000000 */
[----:B------:R-:W-:Y:S02]  /*2f20*/  FSEL R15, R3, R15, !P0 ;  /* 0x0000000f030f7208 */ /* 0x000fe40004000000 */
[----:B------:R-:W-:-:S13]  /*2f30*/  ISETP.NE.AND P0, PT, R4, RZ, PT ;  /* 0x000000ff0400720c */ /* 0x000fda0003f05270 */
[----:B------:R-:W-:Y:S05]  /*2f40*/  @P0 BRA `(.L_x_202) ;  /* 0xfffffffc00dc0947 */ /* 0x000fea000383ffff */
.L_x_193:
[----:B------:R-:W-:Y:S05]  /*2f50*/  BSYNC.RECONVERGENT B1 ;  /* 0x0000000000017941 */ /* 0x000fea0003800200 */
.L_x_190:
        /* <DEDUP_REMOVED lines=43> */
[----:B------:R-:W-:-:S03]  /*3210*/  FSEL R3, R3, R5, P1 ;  /* 0x0000000503037208 */ /* 0x000fc60000800000 */
[----:B0-----:R-:W-:Y:S02]  /*3220*/  IMAD.MOV.U32 R4, RZ, RZ, R2 ;  /* 0x000000ffff047224 */ /* 0x001fe400078e0002 */
[----:B------:R-:W-:Y:S01]  /*3230*/  IMAD.MOV.U32 R5, RZ, RZ, R3 ;  /* 0x000000ffff057224 */ /* 0x000fe200078e0003 */
[----:B------:R-:W-:Y:S06]  /*3240*/  BAR.SYNC.DEFER_BLOCKING 0x0 ;  /* 0x0000000000007b1d */ /* 0x000fec0000010000 */
[----:B------:R-:W-:Y:S05]  /*3250*/  @P0 BRA `(.L_x_189) ;  /* 0x0000000000700947 */ /* 0x000fea0003800000 */
[----:B------:R-:W0:Y:S01]  /*3260*/  S2UR UR5, SR_CgaCtaId ;  /* 0x00000000000579c3 */ /* 0x000e220000008800 */
[----:B------:R-:W-:Y:S02]  /*3270*/  UMOV UR4, 0x400 ;  /* 0x0000040000047882 */ /* 0x000fe40000000000 */
[----:B0-----:R-:W-:-:S09]  /*3280*/  ULEA UR4, UR5, UR4, 0x18 ;  /* 0x0000000405047291 */ /* 0x001fd2000f8ec0ff */
[----:B------:R-:W0:Y:S04]  /*3290*/  LDS.128 R12, [UR4+0x10] ;  /* 0x00001004ff0c7984 */ /* 0x000e280008000c00 */
        /* <DEDUP_REMOVED lines=24> */
.L_x_189:
[----:B------:R-:W-:Y:S05]  /*3420*/  BSYNC.RECONVERGENT B0 ;  /* 0x0000000000007941 */ /* 0x000fea0003800200 */
.L_x_173:
[----:B------:R-:W-:Y:S05]  /*3430*/  @P0 EXIT ;  /* 0x000000000000094d */ /* 0x000fea0003800000 */
[----:B------:R-:W1:Y:S02]  /*3440*/  LDCU.64 UR4, c[0x0][0x388] ;  /* 0x00007100ff0477ac */ /* 0x000e640008000a00 */
[----:B-1----:R-:W-:-:S06]  /*3450*/  UIMAD.WIDE.U32 UR4, UR10, 0x8, UR4 ;  /* 0x000000080a0478a5 */ /* 0x002fcc000f8e0004 */
[----:B------:R-:W-:Y:S02]  /*3460*/  IMAD.U32 R2, RZ, RZ, UR4 ;  /* 0x00000004ff027e24 */ /* 0x000fe4000f8e00ff */
[----:B------:R-:W-:-:S05]  /*3470*/  IMAD.U32 R3, RZ, RZ, UR5 ;  /* 0x00000005ff037e24 */ /* 0x000fca000f8e00ff */
[----:B------:R-:W-:Y:S01]  /*3480*/  STG.E.64 desc[UR8][R2.64], R4 ;  /* 0x0000000402007986 */ /* 0x000fe2000c101b08 */
[----:B------:R-:W-:Y:S05]  /*3490*/  EXIT ;  /* 0x000000000000794d */ /* 0x000fea0003800000 */
.L_x_203:
        /* <DEDUP_REMOVED lines=14> */
.L_x_263:


//--------------------- .text._ZN3cub18CUB_300001_SM_10006detail6reduce28DeviceReduceSingleTileKernelINS2_10policy_hubIdjN4cuda3__47maximumIdEEE10Policy1000EN6thrust24THRUST_300001_SM_1000_NS6detail15normal_iteratorINSC_10device_ptrIdEEEEPdjS8_ddNS5_3std3__410__identityEEEvT0_T1_T2_T3_T4_T6_ --------------------------
	.section	.text._ZN3cub18CUB_300001_SM_10006detail6reduce28DeviceReduceSingleTileKernelINS2_10policy_hubIdjN4cuda3__47maximumIdEEE10Policy1000EN6thrust24THRUST_300001_SM_1000_NS6detail15normal_iteratorINSC_10device_ptrIdEEEEPdjS8_ddNS5_3std3__410__identityEEEvT0_T1_T2_T3_T4_T6_,"ax",@progbits
	.align	128
        .global         _ZN3cub18CUB_300001_SM_10006detail6reduce28DeviceReduceSingleTileKernelINS2_10policy_hubIdjN4cuda3__47maximumIdEEE10Policy1000EN6thrust24THRUST_300001_SM_1000_NS6detail15normal_iteratorINSC_10device_ptrIdEEEEPdjS8_ddNS5_3std3__410__identityEEEvT0_T1_T2_T3_T4_T6_
        .type           _ZN3cub18CUB_300001_SM_10006detail6reduce28DeviceReduceSingleTileKernelINS2_10policy_hubIdjN4cuda3__47maximumIdEEE10Policy1000EN6thrust24THRUST_300001_SM_1000_NS6detail15normal_iteratorINSC_10device_ptrIdEEEEPdjS8_ddNS5_3std3__410__identityEEEvT0_T1_T2_T3_T4_T6_,@function
        .size           _ZN3cub18CUB_300001_SM_10006detail6reduce28DeviceReduceSingleTileKernelINS2_10policy_hubIdjN4cuda3__47maximumIdEEE10Policy1000EN6thrust24THRUST_300001_SM_1000_NS6detail15normal_iteratorINSC_10device_ptrIdEEEEPdjS8_ddNS5_3std3__410__identityEEEvT0_T1_T2_T3_T4_T6_,(.L_x_264 - _ZN3cub18CUB_300001_SM_10006detail6reduce28DeviceReduceSingleTileKernelINS2_10policy_hubIdjN4cuda3__47maximumIdEEE10Policy1000EN6thrust24THRUST_300001_SM_1000_NS6detail15normal_iteratorINSC_10device_ptrIdEEEEPdjS8_ddNS5_3std3__410__identityEEEvT0_T1_T2_T3_T4_T6_)
        .other          _ZN3cub18CUB_300001_SM_10006detail6reduce28DeviceReduceSingleTileKernelINS2_10policy_hubIdjN4cuda3__47maximumIdEEE10Policy1000EN6thrust24THRUST_300001_SM_1000_NS6detail15normal_iteratorINSC_10device_ptrIdEEEEPdjS8_ddNS5_3std3__410__identityEEEvT0_T1_T2_T3_T4_T6_,@"STO_CUDA_ENTRY STV_DEFAULT"
_ZN3cub18CUB_300001_SM_10006detail6reduce28DeviceReduceSingleTileKernelINS2_10policy_hubIdjN4cuda3__47maximumIdEEE10Policy1000EN6thrust24THRUST_300001_SM_1000_NS6detail15normal_iteratorINSC_10device_ptrIdEEEEPdjS8_ddNS5_3std3__410__identityEEEvT0_T1_T2_T3_T4_T6_:
.text._ZN3cub18CUB_300001_SM_10006detail6reduce28DeviceReduceSingleTileKernelINS2_10policy_hubIdjN4cuda3__47maximumIdEEE10Policy1000EN6thrust24THRUST_300001_SM_1000_NS6detail15normal_iteratorINSC_10device_ptrIdEEEEPdjS8_ddNS5_3std3__410__identityEEEvT0_T1_T2_T3_T4_T6_:
        /* <DEDUP_REMOVED lines=13> */
.L_x_204:
[----:B------:R-:W-:Y:S01]  /*00d0*/  ISETP.GT.U32.AND P0, PT, R2, 0x7ff, PT ;  /* 0x000007ff0200780c */ /* 0x000fe20003f04070 */
[----:B------:R-:W-:-:S12]  /*00e0*/  BSSY.RECONVERGENT B0, `(.L_x_205) ;  /* 0x00002f1000007945 */ /* 0x000fd80003800200 */
        /* <DEDUP_REMOVED lines=11> */
.L_x_208:
[----:B------:R-:W-:Y:S05]  /*01a0*/  BSYNC.RECONVERGENT B1 ;  /* 0x0000000000017941 */ /* 0x000fea0003800200 */
.L_x_207:
        /* <DEDUP_REMOVED lines=17> */
.L_x_213:
        /* <DEDUP_REMOVED lines=70> */
.L_x_212:
[----:B------:R-:W-:Y:S05]  /*0720*/  BSYNC.RECONVERGENT B2 ;  /* 0x0000000000027941 */ /* 0x000fea0003800200 */
.L_x_211:
[----:B------:R-:W-:Y:S05]  /*0730*/  @!P0 BRA `(.L_x_210) ;  /* 0x0000000400508947 */ /* 0x000fea0003800000 */
[----:B------:R-:W-:Y:S01]  /*0740*/  ISETP.GE.U32.AND P1, PT, R42, 0x8, PT ;  /* 0x000000082a00780c */ /* 0x000fe20003f26070 */
[----:B------:R-:W-:Y:S01]  /*0750*/  BSSY.RECONVERGENT B2, `(.L_x_214) ;  /* 0x0000027000027945 */ /* 0x000fe20003800200 */
[----:B------:R-:W-:-:S04]  /*0760*/  LOP3.LUT R22, R40, 0x7, RZ, 0xc0, !PT ;  /* 0x0000000728167812 */ /* 0x000fc800078ec0ff */
[----:B------:R-:W-:-:S07]  /*0770*/  ISETP.NE.AND P0, PT, R22, RZ, PT ;  /* 0x000000ff1600720c */ /* 0x000fce0003f05270 */
[----:B------:R-:W-:Y:S06]  /*0780*/  @!P1 BRA `(.L_x_215) ;  /* 0x00000000008c9947 */ /* 0x000fec0003800000 */
[----:B------:R-:W0:Y:S02]  /*0790*/  LDC.64 R4, c[0x0][0x380] ;  /* 0x0000e000ff047b82 */ /* 0x000e240000000a00 */
[----:B0-----:R-:W-:-:S05]  /*07a0*/  IMAD.WIDE.U32 R20, R41, 0x8, R4 ;  /* 0x0000000829147825 */ /* 0x001fca00078e0004 */
        /* <DEDUP_REMOVED lines=33> */
.L_x_215:
[----:B------:R-:W-:Y:S05]  /*09c0*/  BSYNC.RECONVERGENT B2 ;  /* 0x0000000000027941 */ /* 0x000fea0003800200 */
.L_x_214:
        /* <DEDUP_REMOVED lines=25> */
.L_x_217:
[----:B------:R-:W-:Y:S05]  /*0b60*/  BSYNC.RECONVERGENT B2 ;  /* 0x0000000000027941 */ /* 0x000fea0003800200 */
.L_x_216:
[----:B------:R-:W-:Y:S05]  /*0b70*/  @!P0 BRA `(.L_x_210) ;  /* 0x0000000000408947 */ /* 0x000fea0003800000 */
[----:B------:R-:W0:Y:S01]  /*0b80*/  LDC.64 R4, c[0x0][0x380] ;  /* 0x0000e000ff047b82 */ /* 0x000e220000000a00 */
[----:B------:R-:W-:Y:S02]  /*0b90*/  IMAD.MOV R0, RZ, RZ, -R0 ;  /* 0x000000ffff007224 */ /* 0x000fe400078e0a00 */
[----:B0-----:R-:W-:-:S04]  /*0ba0*/  IMAD.WIDE.U32 R4, R41, 0x8, R4 ;  /* 0x0000000829047825 */ /* 0x001fc800078e0004 */
[----:B------:R-:W-:Y:S02]  /*0bb0*/  IMAD.MOV.U32 R6, RZ, RZ, R4 ;  /* 0x000000ffff067224 */ /* 0x000fe400078e0004 */
[----:B------:R-:W-:-:S07]  /*0bc0*/  IMAD.MOV.U32 R7, RZ, RZ, R5 ;  /* 0x000000ffff077224 */ /* 0x000fce00078e0005 */
.L_x_218:
[----:B------:R-:W-:Y:S02]  /*0bd0*/  IMAD.MOV.U32 R4, RZ, RZ, R6 ;  /* 0x000000ffff047224 */ /* 0x000fe400078e0006 */
[----:B------:R-:W-:-:S06]  /*0be0*/  IMAD.MOV.U32 R5, RZ, RZ, R7 ;  /* 0x000000ffff057224 */ /* 0x000fcc00078e0007 */
[----:B------:R-:W2:Y:S01]  /*0bf0*/  LDG.E.64 R4, desc[UR6][R4.64] ;  /* 0x0000000604047981 */ /* 0x000ea2000c1e1b00 */
[----:B------:R-:W-:Y:S01]  /*0c00*/  VIADD R0, R0, 0x1 ;  /* 0x0000000100007836 */ /* 0x000fe20000000000 */
[----:B------:R-:W-:-:S04]  /*0c10*/  IADD3 R6, P2, PT, R6, 0x800, RZ ;  /* 0x0000080006067810 */ /* 0x000fc80007f5e0ff */
[----:B------:R-:W-:Y:S01]  /*0c20*/  ISETP.NE.AND P1, PT, R0, RZ, PT ;  /* 0x000000ff0000720c */ /* 0x000fe20003f25270 */
[----:B------:R-:W-:Y:S01]  /*0c30*/  IMAD.X R7, RZ, RZ, R7, P2 ;  /* 0x000000ffff077224 */ /* 0x000fe200010e0607 */
[----:B--2--5:R-:W-:-:S06]  /*0c40*/  DSETP.GEU.AND P0, PT, R36, R4, PT ;  /* 0x000000042400722a */ /* 0x024fcc0003f0e000 */
[----:B------:R-:W-:Y:S02]  /*0c50*/  FSEL R36, R4, R36, !P0 ;  /* 0x0000002404247208 */ /* 0x000fe40004000000 */
[----:B------:R-:W-:-:S03]  /*0c60*/  FSEL R37, R5, R37, !P0 ;  /* 0x0000002505257208 */ /* 0x000fc60004000000 */
[----:B------:R-:W-:Y:S05]  /*0c70*/  @P1 BRA `(.L_x_218) ;  /* 0xfffffffc00d41947 */ /* 0x000fea000383ffff */
.L_x_210:
[----:B------:R-:W-:Y:S05]  /*0c80*/  BSYNC.RECONVERGENT B1 ;  /* 0x0000000000017941 */ /* 0x000fea0003800200 */
.L_x_209:
        /* <DEDUP_REMOVED lines=85> */
.L_x_219:
        /* <DEDUP_REMOVED lines=18> */
[----:B------:R-:W-:-:S03]  /*1300*/  VIADD R0, R8, 0x4 ;  /* 0x0000000408007836 */ /* 0x000fc60000000000 */
[----:B------:R-:W0:Y:S02]  /*1310*/  SHFL.DOWN PT, R5, R7, 0x2, R9 ;  /* 0x0840000007057989 */ /* 0x000e2400000e0009 */
[----:B0-----:R-:W-:-:S06]  /*1320*/  DSETP.GEU.AND P1, PT, R6, R4, PT ;  /* 0x000000040600722a */ /* 0x001fcc0003f2e000 */
[----:B------:R-:W-:Y:S02]  /*1330*/  @!P0 FSEL R6, R4, R6, !P1 ;  /* 0x0000000604068208 */ /* 0x000fe40004800000 */
[----:B------:R-:W-:Y:S02]  /*1340*/  @!P0 FSEL R7, R5, R7, !P1 ;  /* 0x0000000705078208 */ /* 0x000fe40004800000 */
        /* <DEDUP_REMOVED lines=9> */
[C---:B------:R-:W-:Y:S01]  /*13e0*/  ISETP.NE.AND P0, PT, R8.reuse, RZ, PT ;  /* 0x000000ff0800720c */ /* 0x040fe20003f05270 */
[----:B------:R-:W-:Y:S02]  /*13f0*/  VIADD R0, R8, 0x10 ;  /* 0x0000001008007836 */ /* 0x000fe40000000000 */
[----:B------:R-:W0:Y:S10]  /*1400*/  SHFL.DOWN PT, R5, R7, 0x8, R9 ;  /* 0x0900000007057989 */ /* 0x000e3400000e0009 */
[----:B------:R-:W1:Y:S01]  /*1410*/  @!P0 S2R R11, SR_CgaCtaId ;  /* 0x00000000000b8919 */ /* 0x000e620000008800 */
[----:B------:R-:W-:Y:S01]  /*1420*/  @!P0 MOV R8, 0x400 ;  /* 0x0000040000088802 */ /* 0x000fe20000000f00 */
[----:B0-----:R-:W-:-:S06]  /*1430*/  DSETP.GEU.AND P2, PT, R6, R4, PT ;  /* 0x000000040600722a */ /* 0x001fcc0003f4e000 */
[----:B------:R-:W-:Y:S02]  /*1440*/  @!P1 FSEL R6, R4, R6, !P2 ;  /* 0x0000000604069208 */ /* 0x000fe40005000000 */
[----:B------:R-:W-:Y:S02]  /*1450*/  @!P1 FSEL R7, R5, R7, !P2 ;  /* 0x0000000705079208 */ /* 0x000fe40005000000 */
[----:B------:R-:W-:Y:S01]  /*1460*/  ISETP.GT.AND P1, PT, R0, R9, PT ;  /* 0x000000090000720c */ /* 0x000fe20003f24270 */
[----:B------:R-:W-:Y:S01]  /*1470*/  SHFL.DOWN PT, R4, R6, 0x10, R9 ;  /* 0x0a00000006047989 */ /* 0x000fe200000e0009 */
[----:B------:R-:W-:-:S03]  /*1480*/  @!P0 SHF.R.U32.HI R0, RZ, 0x2, R3 ;  /* 0x00000002ff008819 */ /* 0x000fc60000011603 */
[----:B------:R-:W0:Y:S01]  /*1490*/  SHFL.DOWN PT, R5, R7, 0x10, R9 ;  /* 0x0a00000007057989 */ /* 0x000e2200000e0009 */
[----:B------:R-:W-:Y:S02]  /*14a0*/  @!P0 LOP3.LUT R0, R0, 0xf8, RZ, 0xc0, !PT ;  /* 0x000000f800008812 */ /* 0x000fe400078ec0ff */
[----:B-1----:R-:W-:-:S05]  /*14b0*/  @!P0 LEA R11, R11, R8, 0x18 ;  /* 0x000000080b0b8211 */ /* 0x002fca00078ec0ff */
[----:B------:R-:W-:Y:S01]  /*14c0*/  @!P0 IMAD.IADD R11, R0, 0x1, R11 ;  /* 0x00000001000b8824 */ /* 0x000fe200078e020b */
[----:B0-----:R-:W-:-:S06]  /*14d0*/  DSETP.GEU.AND P2, PT, R6, R4, PT ;  /* 0x000000040600722a */ /* 0x001fcc0003f4e000 */
[----:B------:R-:W-:Y:S02]  /*14e0*/  @!P1 FSEL R6, R4, R6, !P2 ;  /* 0x0000000604069208 */ /* 0x000fe40005000000 */
[----:B------:R-:W-:-:S03]  /*14f0*/  @!P1 FSEL R7, R5, R7, !P2 ;  /* 0x0000000705079208 */ /* 0x000fc60005000000 */
[----:B------:R-:W-:Y:S02]  /*1500*/  IMAD.MOV.U32 R4, RZ, RZ, R6 ;  /* 0x000000ffff047224 */ /* 0x000fe400078e0006 */
        /* <DEDUP_REMOVED lines=14> */
[C---:B------:R-:W-:Y:S02]  /*15f0*/  ISETP.GT.U32.AND P1, PT, R2.reuse, 0x40, PT ;  /* 0x000000400200780c */ /* 0x040fe40003f24070 */
[----:B------:R-:W-:Y:S02]  /*1600*/  FSEL R12, R3, R4, P2 ;  /* 0x00000004030c7208 */ /* 0x000fe40001000000 */
[----:B------:R-:W-:Y:S02]  /*1610*/  FSEL R13, R13, R5, P2 ;  /* 0x000000050d0d7208 */ /* 0x000fe40001000000 */
[----:B------:R-:W0:Y:S01]  /*1620*/  LDS.128 R4, [UR4+0x30] ;  /* 0x00003004ff047984 */ /* 0x000e220008000c00 */
[----:B------:R-:W-:-:S03]  /*1630*/  ISETP.GT.U32.AND P2, PT, R2, 0x60, PT ;  /* 0x000000600200780c */ /* 0x000fc60003f44070 */
[----:B------:R-:W-:-:S06]  /*1640*/  DSETP.GEU.AND P3, PT, R12, R14, PT ;  /* 0x0000000e0c00722a */ /* 0x000fcc0003f6e000 */
[----:B------:R-:W-:Y:S02]  /*1650*/  @P1 FSEL R12, R14, R12, !P3 ;  /* 0x0000000c0e0c1208 */ /* 0x000fe40005800000 */
[----:B------:R-:W-:Y:S02]  /*1660*/  @P1 FSEL R13, R15, R13, !P3 ;  /* 0x0000000d0f0d1208 */ /* 0x000fe40005800000 */
[----:B------:R-:W-:-:S04]  /*1670*/  ISETP.GT.U32.AND P1, PT, R2, 0x80, PT ;  /* 0x000000800200780c */ /* 0x000fc80003f24070 */
[----:B-1----:R-:W-:-:S06]  /*1680*/  DSETP.GEU.AND P3, PT, R12, R8, PT ;  /* 0x000000080c00722a */ /* 0x002fcc0003f6e000 */
[----:B------:R-:W-:Y:S02]  /*1690*/  @P2 FSEL R12, R8, R12, !P3 ;  /* 0x0000000c080c2208 */ /* 0x000fe40005800000 */
[----:B------:R-:W-:Y:S02]  /*16a0*/  @P2 FSEL R13, R9, R13, !P3 ;  /* 0x0000000d090d2208 */ /* 0x000fe40005800000 */
[----:B------:R-:W-:Y:S01]  /*16b0*/  ISETP.GT.U32.AND P2, PT, R2, 0xa0, PT ;  /* 0x000000a00200780c */ /* 0x000fe20003f44070 */
[----:B------:R-:W1:Y:S03]  /*16c0*/  LDS.64 R8, [UR4+0x40] ;  /* 0x00004004ff087984 */ /* 0x000e660008000a00 */
        /* <DEDUP_REMOVED lines=23> */
.L_x_206:
[----:B------:R-:W0:Y:S01]  /*1840*/  S2R R0, SR_TID.X ;  /* 0x0000000000007919 */ /* 0x000e220000002100 */
[----:B------:R-:W1:Y:S02]  /*1850*/  LDCU.64 UR4, c[0x0][0x380] ;  /* 0x00007000ff0477ac */ /* 0x000e640008000a00 */
[----:B-1----:R-:W-:Y:S02]  /*1860*/  IMAD.U32 R6, RZ, RZ, UR4 ;  /* 0x00000004ff067e24 */ /* 0x002fe4000f8e00ff */
[----:B------:R-:W-:Y:S02]  /*1870*/  IMAD.U32 R7, RZ, RZ, UR5 ;  /* 0x00000005ff077e24 */ /* 0x000fe4000f8e00ff */
        /* <DEDUP_REMOVED lines=9> */
[----:B------:R-:W-:Y:S01]  /*1910*/  VIADD R24, R2, 0xfffff800 ;  /* 0xfffff80002187836 */ /* 0x000fe20000000000 */
[----:B------:R-:W-:-:S04]  /*1920*/  UMOV UR4, 0x800 ;  /* 0x0000080000047882 */ /* 0x000fc80000000000 */
[----:B------:R-:W-:Y:S01]  /*1930*/  ISETP.GE.U32.AND P1, PT, R24, 0x800, PT ;  /* 0x000008001800780c */ /* 0x000fe20003f26070 */
        /* <DEDUP_REMOVED lines=23> */
[----:B------:R-:W-:-:S07]  /*1ab0*/  UMOV UR4, 0x800 ;  /* 0x0000080000047882 */ /* 0x000fce0000000000 */
[----:B------:R-:W1:Y:S02]  /*1ac0*/  LDC.64 R6, c[0x0][0x380] ;  /* 0x0000e000ff067b82 */ /* 0x000e640000000a00 */
.L_x_223:
[----:B------:R-:W-:-:S04]  /*1ad0*/  VIADD R3, R0, UR4 ;  /* 0x0000000400037c36 */ /* 0x000fc80008000000 */
[----:B-1----:R-:W-:-:S05]  /*1ae0*/  IMAD.WIDE.U32 R2, R3, 0x8, R6 ;  /* 0x0000000803027825 */ /* 0x002fca00078e0006 */
[----:B------:R-:W2:Y:S04]  /*1af0*/  LDG.E.64 R10, desc[UR6][R2.64] ;  /* 0x00000006020a7981 */ /* 0x000ea8000c1e1b00 */
[----:B------:R-:W3:Y:S04]  /*1b00*/  LDG.E.64 R12, desc[UR6][R2.64+0x800] ;  /* 0x00080006020c7981 */ /* 0x000ee8000c1e1b00 */
[----:B------:R-:W4:Y:S04]  /*1b10*/  LDG.E.64 R14, desc[UR6][R2.64+0x1000] ;  /* 0x00100006020e7981 */ /* 0x000f28000c1e1b00 */
[----:B------:R-:W5:Y:S04]  /*1b20*/  LDG.E.64 R16, desc[UR6][R2.64+0x1800] ;  /* 0x0018000602107981 */ /* 0x000f68000c1e1b00 */
[----:B------:R-:W5:Y:S04]  /*1b30*/  LDG.E.64 R18, desc[UR6][R2.64+0x2000] ;  /* 0x0020000602127981 */ /* 0x000f68000c1e1b00 */
[----:B------:R-:W5:Y:S04]  /*1b40*/  LDG.E.64 R20, desc[UR6][R2.64+0x2800] ;  /* 0x0028000602147981 */ /* 0x000f68000c1e1b00 */
[----:B------:R-:W5:Y:S04]  /*1b50*/  LDG.E.64 R22, desc[UR6][R2.64+0x3000] ;  /* 0x0030000602167981 */ /* 0x000f68000c1e1b00 */
[----:B------:R1:W5:Y:S01]  /*1b60*/  LDG.E.64 R4, desc[UR6][R2.64+0x3800] ;  /* 0x0038000602047981 */ /* 0x000362000c1e1b00 */
        /* <DEDUP_REMOVED lines=10> */
[----:B-1----:R-:W-:Y:S02]  /*1c10*/  FSEL R2, R16, R8, !P0 ;  /* 0x0000000810027208 */ /* 0x002fe40004000000 */
        /* <DEDUP_REMOVED lines=10> */
[----:B------:R-:W-:-:S03]  /*1cc0*/  FSEL R9, R23, R3, !P0 ;  /* 0x0000000317097208 */ /* 0x000fc60004000000 */
[----:B------:R-:W-:-:S03]  /*1cd0*/  VIADD R3, R2, -UR4 ;  /* 0x8000000402037c36 */ /* 0x000fc60008000000 */
[----:B------:R-:W-:Y:S02]  /*1ce0*/  DSETP.GEU.AND P0, PT, R8, R4, PT ;  /* 0x000000040800722a */ /* 0x000fe40003f0e000 */
[----:B------:R-:W-:-:S04]  /*1cf0*/  ISETP.GE.U32.AND P1, PT, R3, 0x800, PT ;  /* 0x000008000300780c */ /* 0x000fc80003f26070 */
[----:B------:R-:W-:Y:S02]  /*1d00*/  FSEL R8, R4, R8, !P0 ;  /* 0x0000000804087208 */ /* 0x000fe40004000000 */
[----:B------:R-:W-:-:S07]  /*1d10*/  FSEL R9, R5, R9, !P0 ;  /* 0x0000000905097208 */ /* 0x000fce0004000000 */
[----:B------:R-:W-:Y:S05]  /*1d20*/  @!P1 BRA `(.L_x_222) ;  /* 0x0000000c00889947 */ /* 0x000fea0003800000 */
[----:B------:R-:W-:-:S06]  /*1d30*/  UIADD3 UR4, UPT, UPT, UR4, 0x800, URZ ;  /* 0x0000080004047890 */ /* 0x000fcc000fffe0ff */
[----:B------:R-:W-:-:S13]  /*1d40*/  ISETP.LT.U32.AND P0, PT, R24, UR4, PT ;  /* 0x0000000418007c0c */ /* 0x000fda000bf01070 */
[----:B------:R-:W-:Y:S05]  /*1d50*/  @!P0 BRA `(.L_x_223) ;  /* 0xfffffffc005c8947 */ /* 0x000fea000383ffff */
.L_x_221:
[----:B------:R-:W-:Y:S01]  /*1d60*/  VIADD R3, R2, -UR4 ;  /* 0x8000000402037c36 */ /* 0x000fe20008000000 */
[----:B------:R-:W-:Y:S04]  /*1d70*/  BSSY.RECONVERGENT B1, `(.L_x_222) ;  /* 0x00000dd000017945 */ /* 0x000fe80003800200 */
[----:B------:R-:W-:-:S04]  /*1d80*/  ISETP.GE.AND P0, PT, R0, R3, PT ;  /* 0x000000030000720c */ /* 0x000fc80003f06270 */
[----:B------:R-:W-:-:S13]  /*1d90*/  ISETP.LE.U32.OR P0, PT, R2, UR4, P0 ;  /* 0x0000000402007c0c */ /* 0x000fda0008703470 */
[----:B------:R-:W-:Y:S05]  /*1da0*/  @P0 BRA `(.L_x_224) ;  /* 0x0000000c00640947 */ /* 0x000fea0003800000 */
[----:B------:R-:W-:Y:S01]  /*1db0*/  LOP3.LUT R3, RZ, R0, RZ, 0x33, !PT ;  /* 0x00000000ff037212 */ /* 0x000fe200078e33ff */
[----:B------:R-:W-:Y:S01]  /*1dc0*/  BSSY.RECONVERGENT B2, `(.L_x_225) ;  /* 0x0000072000027945 */ /* 0x000fe20003800200 */
[----:B------:R-:W-:Y:S02]  /*1dd0*/  IMAD.MOV.U32 R5, RZ, RZ, R0 ;  /* 0x000000ffff057224 */ /* 0x000fe400078e0000 */
[----:B------:R-:W-:-:S04]  /*1de0*/  IADD3 R2, PT, PT, R2, -UR4, R3 ;  /* 0x8000000402027c10 */ /* 0x000fc8000fffe003 */
[C---:B------:R-:W-:Y:S02]  /*1df0*/  ISETP.GE.U32.AND P0, PT, R2.reuse, 0xf00, PT ;  /* 0x00000f000200780c */ /* 0x040fe40003f06070 */
[----:B------:R-:W-:-:S04]  /*1e00*/  LEA.HI R2, R2, 0x1, RZ, 0x18 ;  /* 0x0000000102027811 */ /* 0x000fc800078fc0ff */
[----:B------:R-:W-:-:S07]  /*1e10*/  LOP3.LUT R3, R2, 0xf, RZ, 0xc0, !PT ;  /* 0x0000000f02037812 */ /* 0x000fce00078ec0ff */
[----:B------:R-:W-:Y:S05]  /*1e20*/  @!P0 BRA `(.L_x_226) ;  /* 0x0000000400ac8947 */ /* 0x000fea0003800000 */
[----:B------:R-:W-:Y:S01]  /*1e30*/  LOP3.LUT R42, R2, 0x1fffff0, RZ, 0xc0, !PT ;  /* 0x01fffff0022a7812 */ /* 0x000fe200078ec0ff */
[----:B------:R-:W-:Y:S01]  /*1e40*/  BSSY.RECONVERGENT B3, `(.L_x_227) ;  /* 0x0000068000037945 */ /* 0x000fe20003800200 */
[C---:B------:R-:W-:Y:S01]  /*1e50*/  LOP3.LUT R5, R0.reuse, 0x800, RZ, 0xfc, !PT ;  /* 0x0000080000057812 */ /* 0x040fe200078efcff */
[----:B------:R-:W-:Y:S02]  /*1e60*/  VIADD R4, R0, UR4 ;  /* 0x0000000400047c36 */ /* 0x000fe40008000000 */
[----:B------:R-:W-:-:S07]  /*1e70*/  IMAD.MOV R42, RZ, RZ, -R42 ;  /* 0x000000ffff2a7224 */ /* 0x000fce00078e0a2a */
.L_x_228:
        /* <DEDUP_REMOVED lines=47> */
[----:B------:R-:W-:Y:S02]  /*2170*/  VIADD R42, R42, 0x10 ;  /* 0x000000102a2a7836 */ /* 0x000fe40000000000 */
[----:B------:R-:W-:Y:S02]  /*2180*/  VIADD R5, R5, 0x1000 ;  /* 0x0000100005057836 */ /* 0x000fe40000000000 */
[----:B------:R-:W-:Y:S01]  /*2190*/  VIADD R4, R4, 0x1000 ;  /* 0x0000100004047836 */ /* 0x000fe20000000000 */
[----:B------:R-:W-:Y:S01]  /*21a0*/  ISETP.NE.AND P1, PT, R42, RZ, PT ;  /* 0x000000ff2a00720c */ /* 0x000fe20003f25270 */
        /* <DEDUP_REMOVED lines=49> */
[----:B------:R-:W-:Y:S05]  /*24c0*/  BSYNC.RECONVERGENT B3 ;  /* 0x0000000000037941 */ /* 0x000fea0003800200 */
.L_x_227:
[----:B------:R-:W-:-:S07]  /*24d0*/  VIADD R5, R5, 0xfffff800 ;  /* 0xfffff80005057836 */ /* 0x000fce0000000000 */
.L_x_226:
[----:B------:R-:W-:Y:S05]  /*24e0*/  BSYNC.RECONVERGENT B2 ;  /* 0x0000000000027941 */ /* 0x000fea0003800200 */
.L_x_225:
        /* <DEDUP_REMOVED lines=56> */
.L_x_230:
[----:B------:R-:W-:Y:S05]  /*2870*/  BSYNC.RECONVERGENT B2 ;  /* 0x0000000000027941 */ /* 0x000fea0003800200 */
.L_x_229:
        /* <DEDUP_REMOVED lines=31> */
.L_x_232:
[----:B------:R-:W-:Y:S05]  /*2a70*/  BSYNC.RECONVERGENT B2 ;  /* 0x0000000000027941 */ /* 0x000fea0003800200 */
.L_x_231:
[----:B------:R-:W-:Y:S05]  /*2a80*/  @!P0 BRA `(.L_x_224) ;  /* 0x00000000002c8947 */ /* 0x000fea0003800000 */
[----:B------:R-:W-:Y:S02]  /*2a90*/  VIADD R5, R5, UR4 ;  /* 0x0000000405057c36 */ /* 0x000fe40008000000 */
[----:B------:R-:W-:-:S07]  /*2aa0*/  IMAD.MOV R4, RZ, RZ, -R16 ;  /* 0x000000ffff047224 */ /* 0x000fce00078e0a10 */
.L_x_233:
[----:B------:R-:W-:-:S06]  /*2ab0*/  IMAD.WIDE.U32 R2, R5, 0x8, R6 ;  /* 0x0000000805027825 */ /* 0x000fcc00078e0006 */
[----:B------:R-:W2:Y:S01]  /*2ac0*/  LDG.E.64 R2, desc[UR6][R2.64] ;  /* 0x0000000602027981 */ /* 0x000ea2000c1e1b00 */
[----:B------:R-:W-:Y:S02]  /*2ad0*/  VIADD R4, R4, 0x1 ;  /* 0x0000000104047836 */ /* 0x000fe40000000000 */
[----:B------:R-:W-:-:S03]  /*2ae0*/  VIADD R5, R5, 0x100 ;  /* 0x0000010005057836 */ /* 0x000fc60000000000 */
[----:B------:R-:W-:Y:S01]  /*2af0*/  ISETP.NE.AND P1, PT, R4, RZ, PT ;  /* 0x000000ff0400720c */ /* 0x000fe20003f25270 */
[----:B--2---:R-:W-:-:S06]  /*2b00*/  DSETP.GEU.AND P0, PT, R8, R2, PT ;  /* 0x000000020800722a */ /* 0x004fcc0003f0e000 */
[----:B------:R-:W-:Y:S02]  /*2b10*/  FSEL R8, R2, R8, !P0 ;  /* 0x0000000802087208 */ /* 0x000fe40004000000 */
[----:B------:R-:W-:-:S04]  /*2b20*/  FSEL R9, R3, R9, !P0 ;  /* 0x0000000903097208 */ /* 0x000fc80004000000 */
[----:B------:R-:W-:Y:S05]  /*2b30*/  @P1 BRA `(.L_x_233) ;  /* 0xfffffffc00dc1947 */ /* 0x000fea000383ffff */
.L_x_224:
[----:B------:R-:W-:Y:S05]  /*2b40*/  BSYNC.RECONVERGENT B1 ;  /* 0x0000000000017941 */ /* 0x000fea0003800200 */
.L_x_222:
        /* <DEDUP_REMOVED lines=50> */
[----:B------:R-:W2:Y:S01]  /*2e70*/  LDS.128 R12, [UR4+0x20] ;  /* 0x00002004ff0c7984 */ /* 0x000ea20008000c00 */
[----:B0-----:R-:W-:-:S06]  /*2e80*/  DSETP.GEU.AND P1, PT, R4, R8, PT ;  /* 0x000000080400722a */ /* 0x001fcc0003f2e000 */
[----:B-1----:R-:W-:Y:S02]  /*2e90*/  FSEL R2, R8, R4, !P1 ;  /* 0x0000000408027208 */ /* 0x002fe40004800000 */
        /* <DEDUP_REMOVED lines=21> */
.L_x_220:
[----:B------:R-:W-:Y:S05]  /*2ff0*/  BSYNC.RECONVERGENT B0 ;  /* 0x0000000000007941 */ /* 0x000fea0003800200 */
.L_x_205:
[----:B------:R-:W-:Y:S05]  /*3000*/  @P0 EXIT ;  /* 0x000000000000094d */ /* 0x000fea0003800000 */
[----:B------:R-:W2:Y:S01]  /*3010*/  LDCU.64 UR8, c[0x0][0x398] ;  /* 0x00007300ff0877ac */ /* 0x000ea20008000a00 */
[----:B01----:R-:W0:Y:S01]  /*3020*/  LDC.64 R6, c[0x0][0x388] ;  /* 0x0000e200ff067b82 */ /* 0x003e220000000a00 */
[----:B------:R-:W1:Y:S01]  /*3030*/  LDCU.64 UR4, c[0x0][0x398] ;  /* 0x00007300ff0477ac */ /* 0x000e620008000a00 */
[----:B--2---:R-:W-:-:S06]  /*3040*/  DSETP.GT.AND P0, PT, R4, UR8, PT ;  /* 0x0000000804007e2a */ /* 0x004fcc000bf04000 */
[----:B-1----:R-:W-:Y:S02]  /*3050*/  FSEL R2, R4, UR4, P0 ;  /* 0x0000000404027c08 */ /* 0x002fe40008000000 */
[----:B------:R-:W-:-:S05]  /*3060*/  FSEL R3, R5, UR5, P0 ;  /* 0x0000000505037c08 */ /* 0x000fca0008000000 */
[----:B0-----:R-:W-:Y:S01]  /*3070*/  STG.E.64 desc[UR6][R6.64], R2 ;  /* 0x0000000206007986 */ /* 0x001fe2000c101b06 */
[----:B------:R-:W-:Y:S05]  /*3080*/  EXIT ;  /* 0x000000000000794d */ /* 0x000fea0003800000 */
.L_x_234:
        /* <DEDUP_REMOVED lines=15> */
.L_x_264:


//--------------------- .text._ZN3cub18CUB_300001_SM_10006detail8for_each13static_kernelINS2_12policy_hub_t12policy_500_tEmN6thrust24THRUST_300001_SM_1000_NS8cuda_cub20__uninitialized_fill7functorINS7_10device_ptrIdEEdEEEEvT0_T1_ --------------------------
	.section	.text._ZN3cub18CUB_300001_SM_10006detail8for_each13static_kernelINS2_12policy_hub_t12policy_500_tEmN6thrust24THRUST_300001_SM_1000_NS8cuda_cub20__uninitialized_fill7functorINS7_10device_ptrIdEEdEEEEvT0_T1_,"ax",@progbits
	.align	128
        .global         _ZN3cub18CUB_300001_SM_10006detail8for_each13static_kernelINS2_12policy_hub_t12policy_500_tEmN6thrust24THRUST_300001_SM_1000_NS8cuda_cub20__uninitialized_fill7functorINS7_10device_ptrIdEEdEEEEvT0_T1_
        .type           _ZN3cub18CUB_300001_SM_10006detail8for_each13static_kernelINS2_12policy_hub_t12policy_500_tEmN6thrust24THRUST_300001_SM_1000_NS8cuda_cub20__uninitialized_fill7functorINS7_10device_ptrIdEEdEEEEvT0_T1_,@function
        .size           _ZN3cub18CUB_300001_SM_10006detail8for_each13static_kernelINS2_12policy_hub_t12policy_500_tEmN6thrust24THRUST_300001_SM_1000_NS8cuda_cub20__uninitialized_fill7functorINS7_10device_ptrIdEEdEEEEvT0_T1_,(.L_x_265 - _ZN3cub18CUB_300001_SM_10006detail8for_each13static_kernelINS2_12policy_hub_t12policy_500_tEmN6thrust24THRUST_300001_SM_1000_NS8cuda_cub20__uninitialized_fill7functorINS7_10device_ptrIdEEdEEEEvT0_T1_)
        .other          _ZN3cub18CUB_300001_SM_10006detail8for_each13static_kernelINS2_12policy_hub_t12policy_500_tEmN6thrust24THRUST_300001_SM_1000_NS8cuda_cub20__uninitialized_fill7functorINS7_10device_ptrIdEEdEEEEvT0_T1_,@"STO_CUDA_ENTRY STV_DEFAULT"
_ZN3cub18CUB_300001_SM_10006detail8for_each13static_kernelINS2_12policy_hub_t12policy_500_tEmN6thrust24THRUST_300001_SM_1000_NS8cuda_cub20__uninitialized_fill7functorINS7_10device_ptrIdEEdEEEEvT0_T1_:
.text._ZN3cub18CUB_300001_SM_10006detail8for_each13static_kernelINS2_12policy_hub_t12policy_500_tEmN6thrust24THRUST_300001_SM_1000_NS8cuda_cub20__uninitialized_fill7functorINS7_10device_ptrIdEEdEEEEvT0_T1_:
[----:B------:R-:W-:Y:S08]  /*0000*/  LDC R1, c[0x0][0x37c] ;  /* 0x0000df00ff017b82 */ /* 0x000ff00000000800 */
[----:B------:R-:W0:Y:S01]  /*0010*/  S2UR UR4, SR_CTAID.X ;  /* 0x00000000000479c3 */ /* 0x000e220000002500 */
[----:B------:R-:W1:Y:S01]  /*0020*/  LDCU.64 UR6, c[0x0][0x380] ;  /* 0x00007000ff0677ac */ /* 0x000e620008000a00 */
[----:B------:R-:W2:Y:S01]  /*0030*/  LDCU.64 UR8, c[0x0][0x358] ;  /* 0x00006b00ff0877ac */ /* 0x000ea20008000a00 */
[----:B0-----:R-:W-:-:S04]  /*0040*/  UIMAD.WIDE.U32 UR4, UR4, 0x200, URZ ;  /* 0x00000200040478a5 */ /* 0x001fc8000f8e00ff */
[----:B-1----:R-:W-:-:S04]  /*0050*/  UIADD3 UR6, UP0, UPT, -UR4, UR6, URZ ;  /* 0x0000000604067290 */ /* 0x002fc8000ff1e1ff */
[----:B------:R-:W-:Y:S02]  /*0060*/  UIADD3.X UR7, UPT, UPT, ~UR5, UR7, URZ, UP0, !UPT ;  /* 0x0000000705077290 */ /* 0x000fe400087fe5ff */
[----:B------:R-:W-:-:S04]  /*0070*/  UISETP.GE.U32.AND UP0, UPT, UR6, 0x200, UPT ;  /* 0x000002000600788c */ /* 0x000fc8000bf06070 */
[----:B------:R-:W-:-:S09]  /*0080*/  UISETP.GE.U32.AND.EX UP0, UPT, UR7, URZ, UPT, UP0 ;  /* 0x000000ff0700728c */ /* 0x000fd2000bf06100 */
[----:B--2---:R-:W-:Y:S05]  /*0090*/  BRA.U !UP0, `(.L_x_235) ;  /* 0x0000000108287547 */ /* 0x004fea000b800000 */
[----:B------:R-:W0:Y:S01]  /*00a0*/  S2R R0, SR_TID.X ;  /* 0x0000000000007919 */ /* 0x000e220000002100 */
[----:B------:R-:W1:Y:S01]  /*00b0*/  LDCU.64 UR6, c[0x0][0x388] ;  /* 0x00007100ff0677ac */ /* 0x000e620008000a00 */
[----:B------:R-:W2:Y:S01]  /*00c0*/  LDC.64 R4, c[0x0][0x390] ;  /* 0x0000e400ff047b82 */ /* 0x000ea20000000a00 */
[----:B0-----:R-:W-:-:S05]  /*00d0*/  IADD3 R0, P0, PT, R0, UR4, RZ ;  /* 0x0000000400007c10 */ /* 0x001fca000ff1e0ff */
[----:B------:R-:W-:Y:S01]  /*00e0*/  IMAD.X R3, RZ, RZ, UR5, P0 ;  /* 0x00000005ff037e24 */ /* 0x000fe200080e06ff */
[----:B-1----:R-:W-:-:S04]  /*00f0*/  LEA R2, P0, R0, UR6, 0x3 ;  /* 0x0000000600027c11 */ /* 0x002fc8000f8018ff */
[----:B------:R-:W-:-:S05]  /*0100*/  LEA.HI.X R3, R0, UR7, R3, 0x3, P0 ;  /* 0x0000000700037c11 */ /* 0x000fca00080f1c03 */
[----:B--2---:R-:W-:Y:S04]  /*0110*/  STG.E.64 desc[UR8][R2.64], R4 ;  /* 0x0000000402007986 */ /* 0x004fe8000c101b08 */
[----:B------:R-:W-:Y:S01]  /*0120*/  STG.E.64 desc[UR8][R2.64+0x800], R4 ;  /* 0x0008000402007986 */ /* 0x000fe2000c101b08 */
[----:B------:R-:W-:Y:S05]  /*0130*/  EXIT ;  /* 0x000000000000794d */ /* 0x000fea0003800000 */
.L_x_235:
[----:B------:R-:W0:Y:S01]  /*0140*/  S2R R0, SR_TID.X ;  /* 0x0000000000007919 */ /* 0x000e220000002100 */
[----:B------:R-:W-:Y:S01]  /*0150*/  IMAD.U32 R2, RZ, RZ, UR7 ;  /* 0x00000007ff027e24 */ /* 0x000fe2000f8e00ff */
[----:B------:R-:W1:Y:S01]  /*0160*/  LDCU.64 UR10, c[0x0][0x388] ;  /* 0x00007100ff0a77ac */ /* 0x000e620008000a00 */
[----:B------:R-:W-:Y:S01]  /*0170*/  IMAD.U32 R6, RZ, RZ, UR7 ;  /* 0x00000007ff067e24 */ /* 0x000fe2000f8e00ff */
[----:B0-----:R-:W-:-:S04]  /*0180*/  ISETP.LT.U32.AND P0, PT, R0, UR6, PT ;  /* 0x0000000600007c0c */ /* 0x001fc8000bf01070 */
[----:B------:R-:W-:Y:S01]  /*0190*/  ISETP.GT.U32.AND.EX P0, PT, R2, RZ, PT, P0 ;  /* 0x000000ff0200720c */ /* 0x000fe20003f04100 */
[C---:B------:R-:W-:Y:S01]  /*01a0*/  VIADD R2, R0.reuse, 0x100 ;  /* 0x0000010000027836 */ /* 0x040fe20000000000 */
[----:B------:R-:W-:-:S04]  /*01b0*/  IADD3 R0, P2, PT, R0, UR4, RZ ;  /* 0x0000000400007c10 */ /* 0x000fc8000ff5e0ff */
[----:B------:R-:W-:Y:S01]  /*01c0*/  ISETP.LT.U32.AND P1, PT, R2, UR6, PT ;  /* 0x0000000602007c0c */ /* 0x000fe2000bf21070 */
[----:B------:R-:W-:Y:S01]  /*01d0*/  IMAD.X R3, RZ, RZ, UR5, P2 ;  /* 0x00000005ff037e24 */ /* 0x000fe200090e06ff */
[----:B-1----:R-:W-:Y:S02]  /*01e0*/  LEA R2, P2, R0, UR10, 0x3 ;  /* 0x0000000a00027c11 */ /* 0x002fe4000f8418ff */
[----:B------:R-:W-:Y:S02]  /*01f0*/  ISETP.GT.U32.AND.EX P1, PT, R6, RZ, PT, P1 ;  /* 0x000000ff0600720c */ /* 0x000fe40003f24110 */
[----:B------:R-:W-:Y:S01]  /*0200*/  LEA.HI.X R3, R0, UR11, R3, 0x3, P2 ;  /* 0x0000000b00037c11 */ /* 0x000fe200090f1c03 */
[----:B------:R-:W0:Y:S04]  /*0210*/  @P0 LDC.64 R4, c[0x0][0x390] ;  /* 0x0000e400ff040b82 */ /* 0x000e280000000a00 */
[----:B0-----:R0:W-:Y:S06]  /*0220*/  @P0 STG.E.64 desc[UR8][R2.64], R4 ;  /* 0x0000000402000986 */ /* 0x0011ec000c101b08 */
[----:B------:R-:W-:Y:S05]  /*0230*/  @!P1 EXIT ;  /* 0x000000000000994d */ /* 0x000fea0003800000 */
[----:B0-----:R-:W0:Y:S02]  /*0240*/  LDC.64 R4, c[0x0][0x390] ;  /* 0x0000e400ff047b82 */ /* 0x001e240000000a00 */
[----:B0-----:R-:W-:Y:S01]  /*0250*/  STG.E.64 desc[UR8][R2.64+0x800], R4 ;  /* 0x0008000402007986 */ /* 0x001fe2000c101b08 */
[----:B------:R-:W-:Y:S05]  /*0260*/  EXIT ;  /* 0x000000000000794d */ /* 0x000fea0003800000 */
.L_x_236:
        /* <DEDUP_REMOVED lines=9> */
.L_x_265:


//--------------------- .text._ZN3cub18CUB_300001_SM_10006detail11EmptyKernelIvEEvv --------------------------
	.section	.text._ZN3cub18CUB_300001_SM_10006detail11EmptyKernelIvEEvv,"ax",@progbits
	.align	128
        .global         _ZN3cub18CUB_300001_SM_10006detail11EmptyKernelIvEEvv
        .type           _ZN3cub18CUB_300001_SM_10006detail11EmptyKernelIvEEvv,@function
        .size           _ZN3cub18CUB_300001_SM_10006detail11EmptyKernelIvEEvv,(.L_x_266 - _ZN3cub18CUB_300001_SM_10006detail11EmptyKernelIvEEvv)
        .other          _ZN3cub18CUB_300001_SM_10006detail11EmptyKernelIvEEvv,@"STO_CUDA_ENTRY STV_DEFAULT"
_ZN3cub18CUB_300001_SM_10006detail11EmptyKernelIvEEvv:
.text._ZN3cub18CUB_300001_SM_10006detail11EmptyKernelIvEEvv:
[----:B------:R-:W-:Y:S01]  /*0000*/  LDC R1, c[0x0][0x37c] ;  /* 0x0000df00ff017b82 */ /* 0x000fe20000000800 */
[----:B------:R-:W-:Y:S05]  /*0010*/  EXIT ;  /* 0x000000000000794d */ /* 0x000fea0003800000 */
.L_x_237:
        /* <DEDUP_REMOVED lines=14> */
.L_x_266:


//--------------------- .text._Z2f4PdS_S_         --------------------------
	.section	.text._Z2f4PdS_S_,"ax",@progbits
	.align	128
        .global         _Z2f4PdS_S_
        .type           _Z2f4PdS_S_,@function
        .size           _Z2f4PdS_S_,(.L_x_267 - _Z2f4PdS_S_)
        .other          _Z2f4PdS_S_,@"STO_CUDA_ENTRY STV_DEFAULT"
_Z2f4PdS_S_:
.text._Z2f4PdS_S_:
[----:B------:R-:W-:Y:S01]  /*0000*/  LDC R1, c[0x0][0x37c] ;  /* 0x0000df00ff017b82 */ /* 0x000fe20000000800 */
[----:B------:R-:W0:Y:S07]  /*0010*/  S2R R5, SR_TID.Y ;  /* 0x0000000000057919 */ /* 0x000e2e0000002200 */
[----:B------:R-:W1:Y:S01]  /*0020*/  LDC R0, c[0x0][0x360] ;  /* 0x0000d800ff007b82 */ /* 0x000e620000000800 */
[----:B------:R-:W2:Y:S01]  /*0030*/  S2R R2, SR_TID.Z ;  /* 0x0000000000027919 */ /* 0x000ea20000002300 */
[----:B------:R-:W1:Y:S06]  /*0040*/  S2R R3, SR_TID.X ;  /* 0x0000000000037919 */ /* 0x000e6c0000002100 */
[----:B------:R-:W0:Y:S08]  /*0050*/  S2UR UR5, SR_CTAID.Y ;  /* 0x00000000000579c3 */ /* 0x000e300000002600 */
[----:B------:R-:W0:Y:S08]  /*0060*/  LDC R6, c[0x0][0x364] ;  /* 0x0000d900ff067b82 */ /* 0x000e300000000800 */
[----:B------:R-:W2:Y:S08]  /*0070*/  S2UR UR6, SR_CTAID.Z ;  /* 0x00000000000679c3 */ /* 0x000eb00000002700 */
[----:B------:R-:W2:Y:S08]  /*0080*/  LDC R7, c[0x0][0x368] ;  /* 0x0000da00ff077b82 */ /* 0x000eb00000000800 */
[----:B------:R-:W1:Y:S01]  /*0090*/  S2UR UR4, SR_CTAID.X ;  /* 0x00000000000479c3 */ /* 0x000e620000002500 */
[----:B0-----:R-:W-:-:S02]  /*00a0*/  IMAD R6, R6, UR5, R5 ;  /* 0x0000000506067c24 */ /* 0x001fc4000f8e0205 */
[----:B--2---:R-:W-:-:S03]  /*00b0*/  IMAD R7, R7, UR6, R2 ;  /* 0x0000000607077c24 */ /* 0x004fc6000f8e0202 */
[----:B------:R-:W-:Y:S01]  /*00c0*/  IADD3 R2, PT, PT, R6, -0x1, RZ ;  /* 0xffffffff06027810 */ /* 0x000fe20007ffe0ff */
[----:B-1----:R-:W-:-:S03]  /*00d0*/  IMAD R0, R0, UR4, R3 ;  /* 0x0000000400007c24 */ /* 0x002fc6000f8e0203 */
[----:B------:R-:W-:-:S04]  /*00e0*/  VIADDMNMX.U32 R3, R7, 0xffffffff, R2, !PT ;  /* 0xffffffff07037846 */ /* 0x000fc80007800002 */
[----:B------:R-:W-:-:S04]  /*00f0*/  VIADDMNMX.U32 R3, R0, 0xffffffff, R3, !PT ;  /* 0xffffffff00037846 */ /* 0x000fc80007800003 */
[----:B------:R-:W-:-:S13]  /*0100*/  ISETP.GT.U32.AND P0, PT, R3, 0x17d, PT ;  /* 0x0000017d0300780c */ /* 0x000fda0003f04070 */
[----:B------:R-:W-:Y:S05]  /*0110*/  @P0 EXIT ;  /* 0x000000000000094d */ /* 0x000fea0003800000 */
[----:B------:R-:W0:Y:S01]  /*0120*/  LDC.64 R2, c[0x0][0x380] ;  /* 0x0000e000ff027b82 */ /* 0x000e220000000a00 */
[----:B------:R-:W1:Y:S01]  /*0130*/  LDCU.64 UR4, c[0x0][0x358] ;  /* 0x00006b00ff0477ac */ /* 0x000e620008000a00 */
[----:B------:R-:W-:-:S04]  /*0140*/  IMAD R7, R7, 0x180, R6 ;  /* 0x0000018007077824 */ /* 0x000fc800078e0206 */
[----:B------:R-:W-:Y:S02]  /*0150*/  IMAD R13, R7, 0x180, R0 ;  /* 0x00000180070d7824 */ /* 0x000fe400078e0200 */
[----:B------:R-:W2:Y:S08]  /*0160*/  LDC.64 R4, c[0x0][0x388] ;  /* 0x0000e200ff047b82 */ /* 0x000eb00000000a00 */
[----:B------:R-:W3:Y:S01]  /*0170*/  LDC.64 R8, c[0x0][0x390] ;  /* 0x0000e400ff087b82 */ /* 0x000ee20000000a00 */
[----:B0-----:R-:W-:-:S06]  /*0180*/  IMAD.WIDE.U32 R2, R13, 0x8, R2 ;  /* 0x000000080d027825 */ /* 0x001fcc00078e0002 */
[----:B-1----:R-:W4:Y:S01]  /*0190*/  LDG.E.64 R2, desc[UR4][R2.64] ;  /* 0x0000000402027981 */ /* 0x002f22000c1e1b00 */
[----:B--2---:R-:W-:-:S06]  /*01a0*/  IMAD.WIDE.U32 R4, R13, 0x8, R4 ;  /* 0x000000080d047825 */ /* 0x004fcc00078e0004 */
[----:B------:R-:W4:Y:S02]  /*01b0*/  LDG.E.64 R4, desc[UR4][R4.64] ;  /* 0x0000000404047981 */ /* 0x000f24000c1e1b00 */
[----:B----4-:R-:W-:-:S08]  /*01c0*/  DADD R6, R2, -R4 ;  /* 0x0000000002067229 */ /* 0x010fd00000000804 */
[----:B------:R-:W-:Y:S01]  /*01d0*/  DADD R10, -RZ, |R6| ;  /* 0x00000000ff0a7229 */ /* 0x000fe20000000506 */
[----:B---3--:R-:W-:-:S06]  /*01e0*/  IMAD.WIDE.U32 R6, R13, 0x8, R8 ;  /* 0x000000080d067825 */ /* 0x008fcc00078e0008 */
[----:B------:R-:W-:Y:S01]  /*01f0*/  STG.E.64 desc[UR4][R6.64], R10 ;  /* 0x0000000a06007986 */ /* 0x000fe2000c101b04 */
[----:B------:R-:W-:Y:S05]  /*0200*/  EXIT ;  /* 0x000000000000794d */ /* 0x000fea0003800000 */
.L_x_238:
        /* <DEDUP_REMOVED lines=15> */
.L_x_267:


//--------------------- .text._Z10f_cp_j_k_iPdS_  --------------------------
	.section	.text._Z10f_cp_j_k_iPdS_,"ax",@progbits
	.align	128
        .global         _Z10f_cp_j_k_iPdS_
        .type           _Z10f_cp_j_k_iPdS_,@function
        .size           _Z10f_cp_j_k_iPdS_,(.L_x_268 - _Z10f_cp_j_k_iPdS_)
        .other          _Z10f_cp_j_k_iPdS_,@"STO_CUDA_ENTRY STV_DEFAULT"
_Z10f_cp_j_k_iPdS_:
.text._Z10f_cp_j_k_iPdS_:
[----:B------:R-:W-:Y:S01]  /*0000*/  LDC R1, c[0x0][0x37c] ;  /* 0x0000df00ff017b82 */ /* 0x000fe20000000800 */
[----:B------:R-:W0:Y:S07]  /*0010*/  S2R R3, SR_TID.X ;  /* 0x0000000000037919 */ /* 0x000e2e0000002100 */
[----:B------:R-:W0:Y:S01]  /*0020*/  LDC R0, c[0x0][0x360] ;  /* 0x0000d800ff007b82 */ /* 0x000e220000000800 */
[----:B------:R-:W1:Y:S01]  /*0030*/  S2R R2, SR_TID.Y ;  /* 0x0000000000027919 */ /* 0x000e620000002200 */
[----:B------:R-:W2:Y:S06]  /*0040*/  S2R R5, SR_TID.Z ;  /* 0x0000000000057919 */ /* 0x000eac0000002300 */
[----:B------:R-:W1:Y:S08]  /*0050*/  LDC R7, c[0x0][0x364] ;  /* 0x0000d900ff077b82 */ /* 0x000e700000000800 */
[----:B------:R-:W0:Y:S08]  /*0060*/  S2UR UR4, SR_CTAID.X ;  /* 0x00000000000479c3 */ /* 0x000e300000002500 */
[----:B------:R-:W1:Y:S08]  /*0070*/  S2UR UR5, SR_CTAID.Y ;  /* 0x00000000000579c3 */ /* 0x000e700000002600 */
[----:B------:R-:W2:Y:S08]  /*0080*/  S2UR UR6, SR_CTAID.Z ;  /* 0x00000000000679c3 */ /* 0x000eb00000002700 */
[----:B------:R-:W2:Y:S01]  /*0090*/  LDC R6, c[0x0][0x368] ;  /* 0x0000da00ff067b82 */ /* 0x000ea20000000800 */
[----:B0-----:R-:W-:-:S02]  /*00a0*/  IMAD R0, R0, UR4, R3 ;  /* 0x0000000400007c24 */ /* 0x001fc4000f8e0203 */
[----:B-1----:R-:W-:Y:S02]  /*00b0*/  IMAD R7, R7, UR5, R2 ;  /* 0x0000000507077c24 */ /* 0x002fe4000f8e0202 */
[----:B--2---:R-:W-:-:S05]  /*00c0*/  IMAD R6, R6, UR6, R5 ;  /* 0x0000000606067c24 */ /* 0x004fca000f8e0205 */
[----:B------:R-:W-:-:S04]  /*00d0*/  VIMNMX3.U32 R2, R6, R7, R0, !PT ;  /* 0x000000070602720f */ /* 0x000fc80007800000 */
[----:B------:R-:W-:-:S13]  /*00e0*/  ISETP.GT.U32.AND P0, PT, R2, 0x17f, PT ;  /* 0x0000017f0200780c */ /* 0x000fda0003f04070 */
[----:B------:R-:W-:Y:S05]  /*00f0*/  @P0 EXIT ;  /* 0x000000000000094d */ /* 0x000fea0003800000 */
[----:B------:R-:W0:Y:S01]  /*0100*/  LDC.64 R2, c[0x0][0x380] ;  /* 0x0000e000ff027b82 */ /* 0x000e220000000a00 */
[----:B------:R-:W1:Y:S01]  /*0110*/  LDCU.64 UR4, c[0x0][0x358] ;  /* 0x00006b00ff0477ac */ /* 0x000e620008000a00 */
[----:B------:R-:W-:-:S04]  /*0120*/  IMAD R5, R6, 0x180, R7 ;  /* 0x0000018006057824 */ /* 0x000fc800078e0207 */
[----:B------:R-:W-:-:S04]  /*0130*/  IMAD R5, R5, 0x180, R0 ;  /* 0x0000018005057824 */ /* 0x000fc800078e0200 */
[----:B0-----:R-:W-:Y:S02]  /*0140*/  IMAD.WIDE.U32 R2, R5, 0x8, R2 ;  /* 0x0000000805027825 */ /* 0x001fe400078e0002 */
[----:B------:R-:W0:Y:S04]  /*0150*/  LDC.64 R4, c[0x0][0x388] ;  /* 0x0000e200ff047b82 */ /* 0x000e280000000a00 */
[----:B-1----:R-:W2:Y:S01]  /*0160*/  LDG.E.64 R2, desc[UR4][R2.64] ;  /* 0x0000000402027981 */ /* 0x002ea2000c1e1b00 */
[----:B------:R-:W-:-:S04]  /*0170*/  IMAD R7, R7, 0x180, R0 ;  /* 0x0000018007077824 */ /* 0x000fc800078e0200 */
[----:B------:R-:W-:-:S04]  /*0180*/  IMAD R7, R7, 0x180, R6 ;  /* 0x0000018007077824 */ /* 0x000fc800078e0206 */
[----:B0-----:R-:W-:-:S05]  /*0190*/  IMAD.WIDE.U32 R4, R7, 0x8, R4 ;  /* 0x0000000807047825 */ /* 0x001fca00078e0004 */
[----:B--2---:R-:W-:Y:S01]  /*01a0*/  STG.E.64 desc[UR4][R4.64], R2 ;  /* 0x0000000204007986 */ /* 0x004fe2000c101b04 */
[----:B------:R-:W-:Y:S05]  /*01b0*/  EXIT ;  /* 0x000000000000794d */ /* 0x000fea0003800000 */
.L_x_239:
        /* <DEDUP_REMOVED lines=12> */
.L_x_268:


//--------------------- .text._Z10f_cp_k_i_jPdS_  --------------------------
	.section	.text._Z10f_cp_k_i_jPdS_,"ax",@progbits
	.align	128
        .global         _Z10f_cp_k_i_jPdS_
        .type           _Z10f_cp_k_i_jPdS_,@function
        .size           _Z10f_cp_k_i_jPdS_,(.L_x_269 - _Z10f_cp_k_i_jPdS_)
        .other          _Z10f_cp_k_i_jPdS_,@"STO_CUDA_ENTRY STV_DEFAULT"
_Z10f_cp_k_i_jPdS_:
.text._Z10f_cp_k_i_jPdS_:
        /* <DEDUP_REMOVED lines=28> */
.L_x_240:
        /* <DEDUP_REMOVED lines=12> */
.L_x_269:


//--------------------- .text._Z4f_cpPdS_         --------------------------
	.section	.text._Z4f_cpPdS_,"ax",@progbits
	.align	128
        .global         _Z4f_cpPdS_
        .type           _Z4f_cpPdS_,@function
        .size           _Z4f_cpPdS_,(.L_x_270 - _Z4f_cpPdS_)
        .other          _Z4f_cpPdS_,@"STO_CUDA_ENTRY STV_DEFAULT"
_Z4f_cpPdS_:
.text._Z4f_cpPdS_:
        /* <DEDUP_REMOVED lines=19> */
[----:B------:R-:W-:Y:S02]  /*0130*/  IMAD R7, R5, 0x180, R0 ;  /* 0x0000018005077824 */ /* 0x000fe400078e0200 */
[----:B------:R-:W2:Y:S02]  /*0140*/  LDC.64 R4, c[0x0][0x388] ;  /* 0x0000e200ff047b82 */ /* 0x000ea40000000a00 */
[----:B0-----:R-:W-:-:S06]  /*0150*/  IMAD.WIDE.U32 R2, R7, 0x8, R2 ;  /* 0x0000000807027825 */ /* 0x001fcc00078e0002 */
[----:B-1----:R-:W3:Y:S01]  /*0160*/  LDG.E.64 R2, desc[UR4][R2.64] ;  /* 0x0000000402027981 */ /* 0x002ee2000c1e1b00 */
[----:B--2---:R-:W-:-:S05]  /*0170*/  IMAD.WIDE.U32 R4, R7, 0x8, R4 ;  /* 0x0000000807047825 */ /* 0x004fca00078e0004 */
[----:B---3--:R-:W-:Y:S01]  /*0180*/  STG.E.64 desc[UR4][R4.64], R2 ;  /* 0x0000000204007986 */ /* 0x008fe2000c101b04 */
[----:B------:R-:W-:Y:S05]  /*0190*/  EXIT ;  /* 0x000000000000794d */ /* 0x000fea0003800000 */
.L_x_241:
        /* <DEDUP_REMOVED lines=14> */
.L_x_270:


//--------------------- .text._Z2f3Pdi            --------------------------
	.section	.text._Z2f3Pdi,"ax",@progbits
	.align	128
        .global         _Z2f3Pdi
        .type           _Z2f3Pdi,@function
        .size           _Z2f3Pdi,(.L_x_271 - _Z2f3Pdi)
        .other          _Z2f3Pdi,@"STO_CUDA_ENTRY STV_DEFAULT"
_Z2f3Pdi:
.text._Z2f3Pdi:
[----:B------:R-:W-:Y:S01]  /*0000*/  LDC R1, c[0x0][0x37c] ;  /* 0x0000df00ff017b82 */ /* 0x000fe20000000800 */
[----:B------:R-:W0:Y:S07]  /*0010*/  S2R R3, SR_TID.X ;  /* 0x0000000000037919 */ /* 0x000e2e0000002100 */
[----:B------:R-:W0:Y:S01]  /*0020*/  S2UR UR4, SR_CTAID.X ;  /* 0x00000000000479c3 */ /* 0x000e220000002500 */
[----:B------:R-:W1:Y:S07]  /*0030*/  S2R R5, SR_TID.Y ;  /* 0x0000000000057919 */ /* 0x000e6e0000002200 */
[----:B------:R-:W0:Y:S08]  /*0040*/  LDC R0, c[0x0][0x360] ;  /* 0x0000d800ff007b82 */ /* 0x000e300000000800 */
[----:B------:R-:W1:Y:S08]  /*0050*/  S2UR UR5, SR_CTAID.Y ;  /* 0x00000000000579c3 */ /* 0x000e700000002600 */
[----:B------:R-:W1:Y:S01]  /*0060*/  LDC R4, c[0x0][0x364] ;  /* 0x0000d900ff047b82 */ /* 0x000e620000000800 */
[----:B0-----:R-:W-:-:S05]  /*0070*/  IMAD R0, R0, UR4, R3 ;  /* 0x0000000400007c24 */ /* 0x001fca000f8e0203 */
[----:B------:R-:W-:Y:S01]  /*0080*/  IADD3 R3, PT, PT, R0, -0x1, RZ ;  /* 0xffffffff00037810 */ /* 0x000fe20007ffe0ff */
[----:B-1----:R-:W-:-:S05]  /*0090*/  IMAD R4, R4, UR5, R5 ;  /* 0x0000000504047c24 */ /* 0x002fca000f8e0205 */
[----:B------:R-:W-:-:S04]  /*00a0*/  VIADDMNMX.U32 R3, R4, 0xffffffff, R3, !PT ;  /* 0xffffffff04037846 */ /* 0x000fc80007800003 */
[----:B------:R-:W-:-:S13]  /*00b0*/  ISETP.GT.U32.AND P0, PT, R3, 0x17d, PT ;  /* 0x0000017d0300780c */ /* 0x000fda0003f04070 */
[----:B------:R-:W-:Y:S05]  /*00c0*/  @P0 EXIT ;  /* 0x000000000000094d */ /* 0x000fea0003800000 */
[----:B------:R-:W0:Y:S01]  /*00d0*/  LDC R5, c[0x0][0x388] ;  /* 0x0000e200ff057b82 */ /* 0x000e220000000800 */
[----:B------:R-:W1:Y:S07]  /*00e0*/  LDCU.64 UR4, c[0x0][0x358] ;  /* 0x00006b00ff0477ac */ /* 0x000e6e0008000a00 */
[----:B------:R-:W2:Y:S01]  /*00f0*/  LDC.64 R2, c[0x0][0x380] ;  /* 0x0000e000ff027b82 */ /* 0x000ea20000000a00 */
[----:B0-----:R-:W-:-:S04]  /*0100*/  IMAD R5, R5, 0x180, R4 ;  /* 0x0000018005057824 */ /* 0x001fc800078e0204 */
[----:B------:R-:W-:-:S05]  /*0110*/  IMAD R5, R5, 0x180, R0 ;  /* 0x0000018005057824 */ /* 0x000fca00078e0200 */
[----:B------:R-:W-:-:S05]  /*0120*/  IADD3 R5, PT, PT, R5, -0x24000, RZ ;  /* 0xfffdc00005057810 */ /* 0x000fca0007ffe0ff */
[----:B--2---:R-:W-:-:S05]  /*0130*/  IMAD.WIDE R2, R5, 0x8, R2 ;  /* 0x0000000805027825 */ /* 0x004fca00078e0202 */
[----:B-1----:R-:W2:Y:S04]  /*0140*/  LDG.E.64 R4, desc[UR4][R2.64] ;  /* 0x0000000402047981 */ /* 0x002ea8000c1e1b00 */
[----:B------:R-:W2:Y:S02]  /*0150*/  LDG.E.64 R6, desc[UR4][R2.64+0x240000] ;  /* 0x2400000402067981 */ /* 0x000ea4000c1e1b00 */
[----:B--2---:R-:W-:-:S08]  /*0160*/  DADD R4, R4, R6 ;  /* 0x0000000004047229 */ /* 0x004fd00000000006 */
[----:B------:R-:W-:-:S07]  /*0170*/  DMUL R4, R4, 0.5 ;  /* 0x3fe0000004047828 */ /* 0x000fce0000000000 */
[----:B------:R-:W-:Y:S01]  /*0180*/  STG.E.64 desc[UR4][R2.64+0x120000], R4 ;  /* 0x1200000402007986 */ /* 0x000fe2000c101b04 */
[----:B------:R-:W-:Y:S05]  /*0190*/  EXIT ;  /* 0x000000000000794d */ /* 0x000fea0003800000 */
.L_x_242:
        /* <DEDUP_REMOVED lines=14> */
.L_x_271:


//--------------------- .text._Z2f2Pdi            --------------------------
	.section	.text._Z2f2Pdi,"ax",@progbits
	.align	128
        .global         _Z2f2Pdi
        .type           _Z2f2Pdi,@function
        .size           _Z2f2Pdi,(.L_x_272 - _Z2f2Pdi)
        .other          _Z2f2Pdi,@"STO_CUDA_ENTRY STV_DEFAULT"
_Z2f2Pdi:
.text._Z2f2Pdi:
        /* <DEDUP_REMOVED lines=26> */
.L_x_243:
        /* <DEDUP_REMOVED lines=14> */
.L_x_272:


//--------------------- .text._Z2f1Pdi            --------------------------
	.section	.text._Z2f1Pdi,"ax",@progbits
	.align	128
        .global         _Z2f1Pdi
        .type           _Z2f1Pdi,@function
        .size           _Z2f1Pdi,(.L_x_273 - _Z2f1Pdi)
        .other          _Z2f1Pdi,@"STO_CUDA_ENTRY STV_DEFAULT"
_Z2f1Pdi:
.text._Z2f1Pdi:
        /* <DEDUP_REMOVED lines=26> */
.L_x_244:
        /* <DEDUP_REMOVED lines=14> */
.L_x_273:


//--------------------- .text._Z13init_parallelPd --------------------------
	.section	.text._Z13init_parallelPd,"ax",@progbits
	.align	128
        .global         _Z13init_parallelPd
        .type           _Z13init_parallelPd,@function
        .size           _Z13init_parallelPd,(.L_x_258 - _Z13init_parallelPd)
        .other          _Z13init_parallelPd,@"STO_CUDA_ENTRY STV_DEFAULT"
_Z13init_parallelPd:
.text._Z13init_parallelPd:
        /* <DEDUP_REMOVED lines=16> */
[----:B------:R-:W-:Y:S01]  /*0100*/  ISETP.NE.AND P0, PT, R4, 0x17f, PT ;  /* 0x0000017f0400780c */ /* 0x000fe20003f05270 */
[----:B------:R-:W0:Y:S01]  /*0110*/  LDCU.64 UR4, c[0x0][0x358] ;  /* 0x00006b00ff0477ac */ /* 0x000e220008000a00 */
[----:B------:R-:W-:Y:S02]  /*0120*/  ISETP.NE.AND P1, PT, R6, 0x17f, PT ;  /* 0x0000017f0600780c */ /* 0x000fe40003f25270 */
[----:B------:R-:W-:-:S04]  /*0130*/  ISETP.EQ.OR P0, PT, R4, RZ, !P0 ;  /* 0x000000ff0400720c */ /* 0x000fc80004702670 */
[----:B------:R-:W-:-:S04]  /*0140*/  ISETP.EQ.OR P0, PT, R5, RZ, P0 ;  /* 0x000000ff0500720c */ /* 0x000fc80000702670 */
[----:B------:R-:W-:-:S04]  /*0150*/  ISETP.NE.AND P0, PT, R5, 0x17f, !P0 ;  /* 0x0000017f0500780c */ /* 0x000fc80004705270 */
[----:B------:R-:W-:-:S13]  /*0160*/  ISETP.NE.AND P0, PT, R6, RZ, P0 ;  /* 0x000000ff0600720c */ /* 0x000fda0000705270 */
[----:B0-----:R-:W-:Y:S05]  /*0170*/  @P0 BRA P1, `(.L_x_245) ;  /* 0x0000000400500947 */ /* 0x001fea0000800000 */
[----:B------:R-:W0:Y:S01]  /*0180*/  MUFU.RCP64H R3, 383 ;  /* 0x4077f00000037908 */ /* 0x000e220000001800 */
[----:B------:R-:W-:Y:S01]  /*0190*/  IMAD.MOV.U32 R10, RZ, RZ, 0x0 ;  /* 0x00000000ff0a7424 */ /* 0x000fe200078e00ff */
[----:B------:R-:W-:Y:S01]  /*01a0*/  BSSY.RECONVERGENT B0, `(.L_x_246) ;  /* 0x0000019000007945 */ /* 0x000fe20003800200 */
[----:B------:R-:W-:Y:S02]  /*01b0*/  IMAD.MOV.U32 R11, RZ, RZ, 0x4077f000 ;  /* 0x4077f000ff0b7424 */ /* 0x000fe400078e00ff */
[----:B------:R-:W-:Y:S02]  /*01c0*/  IMAD.MOV.U32 R2, RZ, RZ, 0x1 ;  /* 0x00000001ff027424 */ /* 0x000fe400078e00ff */
[----:B------:R-:W-:-:S04]  /*01d0*/  IMAD R0, R6, 0xa, RZ ;  /* 0x0000000a06007824 */ /* 0x000fc800078e02ff */
[----:B0-----:R-:W-:-:S08]  /*01e0*/  DFMA R8, R2, -R10, 1 ;  /* 0x3ff000000208742b */ /* 0x001fd0000000080a */
[----:B------:R-:W-:-:S08]  /*01f0*/  DFMA R8, R8, R8, R8 ;  /* 0x000000080808722b */ /* 0x000fd00000000008 */
[----:B------:R-:W-:-:S08]  /*0200*/  DFMA R8, R2, R8, R2 ;  /* 0x000000080208722b */ /* 0x000fd00000000002 */
[C---:B------:R-:W-:Y:S01]  /*0210*/  DFMA R2, R8.reuse, -R10, 1 ;  /* 0x3ff000000802742b */ /* 0x040fe2000000080a */
[----:B------:R-:W0:Y:S07]  /*0220*/  I2F.F64.U32 R10, R0 ;  /* 0x00000000000a7312 */ /* 0x000e2e0000201800 */
[----:B------:R-:W-:-:S08]  /*0230*/  DFMA R2, R8, R2, R8 ;  /* 0x000000020802722b */ /* 0x000fd00000000008 */
[----:B0-----:R-:W-:Y:S01]  /*0240*/  DMUL R8, R10, R2 ;  /* 0x000000020a087228 */ /* 0x001fe20000000000 */
[----:B------:R-:W-:-:S07]  /*0250*/  FSETP.GEU.AND P1, PT, |R11|, 6.5827683646048100446e-37, PT ;  /* 0x036000000b00780b */ /* 0x000fce0003f2e200 */
[----:B------:R-:W-:-:S08]  /*0260*/  DFMA R12, R8, -383, R10 ;  /* 0xc077f000080c782b */ /* 0x000fd0000000000a */
[----:B------:R-:W-:Y:S01]  /*0270*/  DFMA R2, R2, R12, R8 ;  /* 0x0000000c0202722b */ /* 0x000fe20000000008 */
[----:B------:R-:W-:Y:S02]  /*0280*/  IMAD.MOV.U32 R8, RZ, RZ, RZ ;  /* 0x000000ffff087224 */ /* 0x000fe400078e00ff */
[----:B------:R-:W-:-:S07]  /*0290*/  IMAD.MOV.U32 R9, RZ, RZ, 0x4077f000 ;  /* 0x4077f000ff097424 */ /* 0x000fce00078e00ff */
[----:B------:R-:W-:-:S05]  /*02a0*/  FFMA R7, RZ, 3.8740234375, R3 ;  /* 0x4077f000ff077823 */ /* 0x000fca0000000003 */
[----:B------:R-:W-:-:S13]  /*02b0*/  FSETP.GT.AND P0, PT, |R7|, 1.469367938527859385e-39, PT ;  /* 0x001000000700780b */ /* 0x000fda0003f04200 */
[----:B------:R-:W-:Y:S05]  /*02c0*/  @P0 BRA P1, `(.L_x_247) ;  /* 0x0000000000180947 */ /* 0x000fea0000800000 */
[----:B------:R-:W-:Y:S01]  /*02d0*/  IMAD.MOV.U32 R12, RZ, RZ, R10 ;  /* 0x000000ffff0c7224 */ /* 0x000fe200078e000a */
[----:B------:R-:W-:Y:S01]  /*02e0*/  MOV R0, 0x310 ;  /* 0x0000031000007802 */ /* 0x000fe20000000f00 */
[----:B------:R-:W-:-:S07]  /*02f0*/  IMAD.MOV.U32 R13, RZ, RZ, R11 ;  /* 0x000000ffff0d7224 */ /* 0x000fce00078e000b */
[----:B------:R-:W-:Y:S05]  /*0300*/  CALL.REL.NOINC `($__internal_0_$__cuda_sm20_div_rn_f64_full) ;  /* 0x0000000400047944 */ /* 0x000fea0003c00000 */
[----:B------:R-:W-:Y:S02]  /*0310*/  IMAD.MOV.U32 R2, RZ, RZ, R12 ;  /* 0x000000ffff027224 */ /* 0x000fe400078e000c */
[----:B------:R-:W-:-:S07]  /*0320*/  IMAD.MOV.U32 R3, RZ, RZ, R13 ;  /* 0x000000ffff037224 */ /* 0x000fce00078e000d */
.L_x_247:
[----:B------:R-:W-:Y:S05]  /*0330*/  BSYNC.RECONVERGENT B0 ;  /* 0x0000000000007941 */ /* 0x000fea0003800200 */
.L_x_246:
        /* <DEDUP_REMOVED lines=15> */
[----:B------:R-:W-:-:S10]  /*0430*/  DFMA R10, R16, R14, R10 ;  /* 0x0000000e100a722b */ /* 0x000fd4000000000a */
[----:B------:R-:W-:-:S05]  /*0440*/  FFMA R7, RZ, 3.8740234375, R11 ;  /* 0x4077f000ff077823 */ /* 0x000fca000000000b */
[----:B------:R-:W-:-:S13]  /*0450*/  FSETP.GT.AND P0, PT, |R7|, 1.469367938527859385e-39, PT ;  /* 0x001000000700780b */ /* 0x000fda0003f04200 */
[----:B------:R-:W-:Y:S05]  /*0460*/  @P0 BRA P1, `(.L_x_249) ;  /* 0x0000000000100947 */ /* 0x000fea0000800000 */
[----:B------:R-:W-:-:S07]  /*0470*/  MOV R0, 0x490 ;  /* 0x0000049000007802 */ /* 0x000fce0000000f00 */
[----:B------:R-:W-:Y:S05]  /*0480*/  CALL.REL.NOINC `($__internal_0_$__cuda_sm20_div_rn_f64_full) ;  /* 0x0000000000a47944 */ /* 0x000fea0003c00000 */
[----:B------:R-:W-:Y:S02]  /*0490*/  IMAD.MOV.U32 R10, RZ, RZ, R12 ;  /* 0x000000ffff0a7224 */ /* 0x000fe400078e000c */
[----:B------:R-:W-:-:S07]  /*04a0*/  IMAD.MOV.U32 R11, RZ, RZ, R13 ;  /* 0x000000ffff0b7224 */ /* 0x000fce00078e000d */
.L_x_249:
[----:B------:R-:W-:Y:S05]  /*04b0*/  BSYNC.RECONVERGENT B0 ;  /* 0x0000000000007941 */ /* 0x000fea0003800200 */
.L_x_248:
[----:B------:R-:W0:Y:S01]  /*04c0*/  MUFU.RCP64H R13, 383 ;  /* 0x4077f000000d7908 */ /* 0x000e220000001800 */
[----:B------:R-:W-:Y:S01]  /*04d0*/  MOV R14, 0x0 ;  /* 0x00000000000e7802 */ /* 0x000fe20000000f00 */
[----:B------:R-:W-:Y:S01]  /*04e0*/  IMAD.MOV.U32 R15, RZ, RZ, 0x4077f000 ;  /* 0x4077f000ff0f7424 */ /* 0x000fe200078e00ff */
[----:B------:R-:W-:Y:S01]  /*04f0*/  BSSY.RECONVERGENT B0, `(.L_x_250) ;  /* 0x0000015000007945 */ /* 0x000fe20003800200 */
[----:B------:R-:W-:Y:S01]  /*0500*/  IMAD.MOV.U32 R12, RZ, RZ, 0x1 ;  /* 0x00000001ff0c7424 */ /* 0x000fe200078e00ff */
[----:B------:R-:W-:Y:S01]  /*0510*/  DADD R2, R10, R2 ;  /* 0x000000000a027229 */ /* 0x000fe20000000002 */
        /* <DEDUP_REMOVED lines=14> */
[----:B------:R-:W-:Y:S01]  /*0600*/  IMAD.MOV.U32 R12, RZ, RZ, R14 ;  /* 0x000000ffff0c7224 */ /* 0x000fe200078e000e */
[----:B------:R-:W-:Y:S01]  /*0610*/  MOV R0, 0x640 ;  /* 0x0000064000007802 */ /* 0x000fe20000000f00 */
[----:B------:R-:W-:-:S07]  /*0620*/  IMAD.MOV.U32 R13, RZ, RZ, R15 ;  /* 0x000000ffff0d7224 */ /* 0x000fce00078e000f */
[----:B------:R-:W-:Y:S05]  /*0630*/  CALL.REL.NOINC `($__internal_0_$__cuda_sm20_div_rn_f64_full) ;  /* 0x0000000000387944 */ /* 0x000fea0003c00000 */
.L_x_251:
[----:B------:R-:W-:Y:S05]  /*0640*/  BSYNC.RECONVERGENT B0 ;  /* 0x0000000000007941 */ /* 0x000fea0003800200 */
.L_x_250:
[----:B------:R-:W0:Y:S01]  /*0650*/  LDC.64 R8, c[0x0][0x380] ;  /* 0x0000e000ff087b82 */ /* 0x000e220000000a00 */
[----:B------:R-:W-:Y:S01]  /*0660*/  IMAD R5, R6, 0x180, R5 ;  /* 0x0000018006057824 */ /* 0x000fe200078e0205 */
[----:B------:R-:W-:-:S03]  /*0670*/  DADD R2, R2, R12 ;  /* 0x0000000002027229 */ /* 0x000fc6000000000c */
[----:B------:R-:W-:-:S04]  /*0680*/  IMAD R5, R5, 0x180, R4 ;  /* 0x0000018005057824 */ /* 0x000fc800078e0204 */
[----:B0-----:R-:W-:-:S05]  /*0690*/  IMAD.WIDE.U32 R4, R5, 0x8, R8 ;  /* 0x0000000805047825 */ /* 0x001fca00078e0008 */
[----:B------:R-:W-:Y:S01]  /*06a0*/  STG.E.64 desc[UR4][R4.64], R2 ;  /* 0x0000000204007986 */ /* 0x000fe2000c101b04 */
[----:B------:R-:W-:Y:S05]  /*06b0*/  EXIT ;  /* 0x000000000000794d */ /* 0x000fea0003800000 */
.L_x_245:
[----:B------:R-:W0:Y:S01]  /*06c0*/  LDC.64 R2, c[0x0][0x380] ;  /* 0x0000e000ff027b82 */ /* 0x000e220000000a00 */
[----:B------:R-:W-:-:S04]  /*06d0*/  IMAD R5, R6, 0x180, R5 ;  /* 0x0000018006057824 */ /* 0x000fc800078e0205 */
[----:B------:R-:W-:-:S04]  /*06e0*/  IMAD R5, R5, 0x180, R4 ;  /* 0x0000018005057824 */ /* 0x000fc800078e0204 */
[----:B0-----:R-:W-:-:S05]  /*06f0*/  IMAD.WIDE.U32 R2, R5, 0x8, R2 ;  /* 0x0000000805027825 */ /* 0x001fca00078e0002 */
[----:B------:R-:W-:Y:S01]  /*0700*/  STG.E.64 desc[UR4][R2.64], RZ ;  /* 0x000000ff02007986 */ /* 0x000fe2000c101b04 */
[----:B------:R-:W-:Y:S05]  /*0710*/  EXIT ;  /* 0x000000000000794d */ /* 0x000fea0003800000 */
        .weak           $__internal_0_$__cuda_sm20_div_rn_f64_full
        .type           $__internal_0_$__cuda_sm20_div_rn_f64_full,@function
        .size           $__internal_0_$__cuda_sm20_div_rn_f64_full,(.L_x_258 - $__internal_0_$__cuda_sm20_div_rn_f64_full)
$__internal_0_$__cuda_sm20_div_rn_f64_full:
[C---:B------:R-:W-:Y:S01]  /*0720*/  FSETP.GEU.AND P0, PT, |R9|.reuse, 1.469367938527859385e-39, PT ;  /* 0x001000000900780b */ /* 0x040fe20003f0e200 */
[----:B------:R-:W-:Y:S01]  /*0730*/  IMAD.MOV.U32 R14, RZ, RZ, 0x1 ;  /* 0x00000001ff0e7424 */ /* 0x000fe200078e00ff */
[----:B------:R-:W-:Y:S01]  /*0740*/  LOP3.LUT R10, R9, 0x800fffff, RZ, 0xc0, !PT ;  /* 0x800fffff090a7812 */ /* 0x000fe200078ec0ff */
[----:B------:R-:W-:Y:S01]  /*0750*/  IMAD.MOV.U32 R22, RZ, RZ, 0x1ca00000 ;  /* 0x1ca00000ff167424 */ /* 0x000fe200078e00ff */
[C---:B------:R-:W-:Y:S01]  /*0760*/  FSETP.GEU.AND P2, PT, |R13|.reuse, 1.469367938527859385e-39, PT ;  /* 0x001000000d00780b */ /* 0x040fe20003f4e200 */
[----:B------:R-:W-:Y:S01]  /*0770*/  BSSY.RECONVERGENT B1, `(.L_x_252) ;  /* 0x0000052000017945 */ /* 0x000fe20003800200 */
[----:B------:R-:W-:Y:S01]  /*0780*/  LOP3.LUT R11, R10, 0x3ff00000, RZ, 0xfc, !PT ;  /* 0x3ff000000a0b7812 */ /* 0x000fe200078efcff */
[----:B------:R-:W-:Y:S01]  /*0790*/  IMAD.MOV.U32 R10, RZ, RZ, R8 ;  /* 0x000000ffff0a7224 */ /* 0x000fe200078e0008 */
[----:B------:R-:W-:Y:S02]  /*07a0*/  LOP3.LUT R7, R13, 0x7ff00000, RZ, 0xc0, !PT ;  /* 0x7ff000000d077812 */ /* 0x000fe400078ec0ff */
[----:B------:R-:W-:-:S03]  /*07b0*/  LOP3.LUT R24, R9, 0x7ff00000, RZ, 0xc0, !PT ;  /* 0x7ff0000009187812 */ /* 0x000fc600078ec0ff */
[----:B------:R-:W-:Y:S01]  /*07c0*/  @!P0 DMUL R10, R8, 8.98846567431157953865e+307 ;  /* 0x7fe00000080a8828 */ /* 0x000fe20000000000 */
[----:B------:R-:W-:Y:S01]  /*07d0*/  ISETP.GE.U32.AND P1, PT, R7, R24, PT ;  /* 0x000000180700720c */ /* 0x000fe20003f26070 */
[----:B------:R-:W-:Y:S02]  /*07e0*/  IMAD.MOV.U32 R23, RZ, RZ, R7 ;  /* 0x000000ffff177224 */ /* 0x000fe400078e0007 */
[----:B------:R-:W-:Y:S02]  /*07f0*/  @!P2 LOP3.LUT R18, R9, 0x7ff00000, RZ, 0xc0, !PT ;  /* 0x7ff000000912a812 */ /* 0x000fe400078ec0ff */
[----:B------:R-:W0:Y:S02]  /*0800*/  MUFU.RCP64H R15, R11 ;  /* 0x0000000b000f7308 */ /* 0x000e240000001800 */
[----:B------:R-:W-:Y:S01]  /*0810*/  @!P2 ISETP.GE.U32.AND P3, PT, R7, R18, PT ;  /* 0x000000120700a20c */ /* 0x000fe20003f66070 */
[----:B------:R-:W-:Y:S01]  /*0820*/  @!P2 IMAD.MOV.U32 R18, RZ, RZ, RZ ;  /* 0x000000ffff12a224 */ /* 0x000fe200078e00ff */
[----:B------:R-:W-:-:S02]  /*0830*/  @!P0 LOP3.LUT R24, R11, 0x7ff00000, RZ, 0xc0, !PT ;  /* 0x7ff000000b188812 */ /* 0x000fc400078ec0ff */
[----:B------:R-:W-:-:S03]  /*0840*/  @!P2 SEL R19, R22, 0x63400000, !P3 ;  /* 0x634000001613a807 */ /* 0x000fc60005800000 */
[----:B------:R-:W-:Y:S01]  /*0850*/  VIADD R25, R24, 0xffffffff ;  /* 0xffffffff18197836 */ /* 0x000fe20000000000 */
[----:B------:R-:W-:-:S04]  /*0860*/  @!P2 LOP3.LUT R19, R19, 0x80000000, R13, 0xf8, !PT ;  /* 0x800000001313a812 */ /* 0x000fc800078ef80d */
[----:B------:R-:W-:Y:S01]  /*0870*/  @!P2 LOP3.LUT R19, R19, 0x100000, RZ, 0xfc, !PT ;  /* 0x001000001313a812 */ /* 0x000fe200078efcff */
[----:B0-----:R-:W-:-:S08]  /*0880*/  DFMA R16, R14, -R10, 1 ;  /* 0x3ff000000e10742b */ /* 0x001fd0000000080a */
[----:B------:R-:W-:-:S08]  /*0890*/  DFMA R16, R16, R16, R16 ;  /* 0x000000101010722b */ /* 0x000fd00000000010 */
[----:B------:R-:W-:Y:S01]  /*08a0*/  DFMA R16, R14, R16, R14 ;  /* 0x000000100e10722b */ /* 0x000fe2000000000e */
[----:B------:R-:W-:Y:S01]  /*08b0*/  SEL R15, R22, 0x63400000, !P1 ;  /* 0x63400000160f7807 */ /* 0x000fe20004800000 */
[----:B------:R-:W-:-:S03]  /*08c0*/  IMAD.MOV.U32 R14, RZ, RZ, R12 ;  /* 0x000000ffff0e7224 */ /* 0x000fc600078e000c */
[----:B------:R-:W-:-:S03]  /*08d0*/  LOP3.LUT R15, R15, 0x800fffff, R13, 0xf8, !PT ;  /* 0x800fffff0f0f7812 */ /* 0x000fc600078ef80d */
[----:B------:R-:W-:-:S03]  /*08e0*/  DFMA R20, R16, -R10, 1 ;  /* 0x3ff000001014742b */ /* 0x000fc6000000080a */
[----:B------:R-:W-:-:S05]  /*08f0*/  @!P2 DFMA R14, R14, 2, -R18 ;  /* 0x400000000e0ea82b */ /* 0x000fca0000000812 */
[----:B------:R-:W-:-:S05]  /*0900*/  DFMA R20, R16, R20, R16 ;  /* 0x000000141014722b */ /* 0x000fca0000000010 */
[----:B------:R-:W-:-:S03]  /*0910*/  @!P2 LOP3.LUT R23, R15, 0x7ff00000, RZ, 0xc0, !PT ;  /* 0x7ff000000f17a812 */ /* 0x000fc600078ec0ff */
[----:B------:R-:W-:Y:S01]  /*0920*/  DMUL R16, R20, R14 ;  /* 0x0000000e14107228 */ /* 0x000fe20000000000 */
[----:B------:R-:W-:-:S04]  /*0930*/  IADD3 R18, PT, PT, R23, -0x1, RZ ;  /* 0xffffffff17127810 */ /* 0x000fc80007ffe0ff */
[----:B------:R-:W-:-:S03]  /*0940*/  ISETP.GT.U32.AND P0, PT, R18, 0x7feffffe, PT ;  /* 0x7feffffe1200780c */ /* 0x000fc60003f04070 */
[----:B------:R-:W-:Y:S01]  /*0950*/  DFMA R18, R16, -R10, R14 ;  /* 0x8000000a1012722b */ /* 0x000fe2000000000e */
[----:B------:R-:W-:-:S07]  /*0960*/  ISETP.GT.U32.OR P0, PT, R25, 0x7feffffe, P0 ;  /* 0x7feffffe1900780c */ /* 0x000fce0000704470 */
[----:B------:R-:W-:-:S06]  /*0970*/  DFMA R18, R20, R18, R16 ;  /* 0x000000121412722b */ /* 0x000fcc0000000010 */
[----:B------:R-:W-:Y:S05]  /*0980*/  @P0 BRA `(.L_x_253) ;  /* 0x00000000006c0947 */ /* 0x000fea0003800000 */
[----:B------:R-:W-:-:S04]  /*0990*/  LOP3.LUT R16, R9, 0x7ff00000, RZ, 0xc0, !PT ;  /* 0x7ff0000009107812 */ /* 0x000fc800078ec0ff */
[CC--:B------:R-:W-:Y:S02]  /*09a0*/  VIADDMNMX R12, R7.reuse, -R16.reuse, 0xb9600000, !PT ;  /* 0xb9600000070c7446 */ /* 0x0c0fe40007800910 */
[----:B------:R-:W-:Y:S02]  /*09b0*/  ISETP.GE.U32.AND P0, PT, R7, R16, PT ;  /* 0x000000100700720c */ /* 0x000fe40003f06070 */
[----:B------:R-:W-:Y:S01]  /*09c0*/  VIMNMX R7, PT, PT, R12, 0x46a00000, PT ;  /* 0x46a000000c077848 */ /* 0x000fe20003fe0100 */
[----:B------:R-:W-:Y:S01]  /*09d0*/  IMAD.MOV.U32 R12, RZ, RZ, RZ ;  /* 0x000000ffff0c7224 */ /* 0x000fe200078e00ff */
[----:B------:R-:W-:-:S05]  /*09e0*/  SEL R22, R22, 0x63400000, !P0 ;  /* 0x6340000016167807 */ /* 0x000fca0004000000 */
[----:B------:R-:W-:-:S04]  /*09f0*/  IMAD.IADD R7, R7, 0x1, -R22 ;  /* 0x0000000107077824 */ /* 0x000fc800078e0a16 */
[----:B------:R-:W-:-:S06]  /*0a00*/  VIADD R13, R7, 0x7fe00000 ;  /* 0x7fe00000070d7836 */ /* 0x000fcc0000000000 */
[----:B------:R-:W-:-:S10]  /*0a10*/  DMUL R16, R18, R12 ;  /* 0x0000000c12107228 */ /* 0x000fd40000000000 */
[----:B------:R-:W-:-:S13]  /*0a20*/  FSETP.GTU.AND P0, PT, |R17|, 1.469367938527859385e-39, PT ;  /* 0x001000001100780b */ /* 0x000fda0003f0c200 */
[----:B------:R-:W-:Y:S05]  /*0a30*/  @P0 BRA `(.L_x_254) ;  /* 0x0000000000940947 */ /* 0x000fea0003800000 */
[----:B------:R-:W-:Y:S01]  /*0a40*/  DFMA R14, R18, -R10, R14 ;  /* 0x8000000a120e722b */ /* 0x000fe2000000000e */
[----:B------:R-:W-:-:S09]  /*0a50*/  IMAD.MOV.U32 R12, RZ, RZ, RZ ;  /* 0x000000ffff0c7224 */ /* 0x000fd200078e00ff */
[C---:B------:R-:W-:Y:S02]  /*0a60*/  FSETP.NEU.AND P0, PT, R15.reuse, RZ, PT ;  /* 0x000000ff0f00720b */ /* 0x040fe40003f0d000 */
[----:B------:R-:W-:-:S04]  /*0a70*/  LOP3.LUT R21, R15, 0x80000000, R9, 0x48, !PT ;  /* 0x800000000f157812 */ /* 0x000fc800078e4809 */
[----:B------:R-:W-:-:S07]  /*0a80*/  LOP3.LUT R13, R21, R13, RZ, 0xfc, !PT ;  /* 0x0000000d150d7212 */ /* 0x000fce00078efcff */
[----:B------:R-:W-:Y:S05]  /*0a90*/  @!P0 BRA `(.L_x_254) ;  /* 0x00000000007c8947 */ /* 0x000fea0003800000 */
[----:B------:R-:W-:Y:S01]  /*0aa0*/  IMAD.MOV R11, RZ, RZ, -R7 ;  /* 0x000000ffff0b7224 */ /* 0x000fe200078e0a07 */
[----:B------:R-:W-:Y:S01]  /*0ab0*/  DMUL.RP R12, R18, R12 ;  /* 0x0000000c120c7228 */ /* 0x000fe20000008000 */
[----:B------:R-:W-:Y:S01]  /*0ac0*/  IMAD.MOV.U32 R10, RZ, RZ, RZ ;  /* 0x000000ffff0a7224 */ /* 0x000fe200078e00ff */
[----:B------:R-:W-:-:S05]  /*0ad0*/  IADD3 R7, PT, PT, -R7, -0x43300000, RZ ;  /* 0xbcd0000007077810 */ /* 0x000fca0007ffe1ff */
[----:B------:R-:W-:-:S03]  /*0ae0*/  DFMA R10, R16, -R10, R18 ;  /* 0x8000000a100a722b */ /* 0x000fc60000000012 */
[----:B------:R-:W-:-:S07]  /*0af0*/  LOP3.LUT R21, R13, R21, RZ, 0x3c, !PT ;  /* 0x000000150d157212 */ /* 0x000fce00078e3cff */
[----:B------:R-:W-:-:S04]  /*0b00*/  FSETP.NEU.AND P0, PT, |R11|, R7, PT ;  /* 0x000000070b00720b */ /* 0x000fc80003f0d200 */
[----:B------:R-:W-:Y:S02]  /*0b10*/  FSEL R16, R12, R16, !P0 ;  /* 0x000000100c107208 */ /* 0x000fe40004000000 */
[----:B------:R-:W-:Y:S01]  /*0b20*/  FSEL R17, R21, R17, !P0 ;  /* 0x0000001115117208 */ /* 0x000fe20004000000 */
[----:B------:R-:W-:Y:S06]  /*0b30*/  BRA `(.L_x_254) ;  /* 0x0000000000547947 */ /* 0x000fec0003800000 */
.L_x_253:
[----:B------:R-:W-:-:S14]  /*0b40*/  DSETP.NAN.AND P0, PT, R12, R12, PT ;  /* 0x0000000c0c00722a */ /* 0x000fdc0003f08000 */
[----:B------:R-:W-:Y:S05]  /*0b50*/  @P0 BRA `(.L_x_255) ;  /* 0x0000000000440947 */ /* 0x000fea0003800000 */
[----:B------:R-:W-:-:S14]  /*0b60*/  DSETP.NAN.AND P0, PT, R8, R8, PT ;  /* 0x000000080800722a */ /* 0x000fdc0003f08000 */
[----:B------:R-:W-:Y:S05]  /*0b70*/  @P0 BRA `(.L_x_256) ;  /* 0x0000000000300947 */ /* 0x000fea0003800000 */
[----:B------:R-:W-:Y:S01]  /*0b80*/  ISETP.NE.AND P0, PT, R23, R24, PT ;  /* 0x000000181700720c */ /* 0x000fe20003f05270 */
[----:B------:R-:W-:Y:S02]  /*0b90*/  IMAD.MOV.U32 R16, RZ, RZ, 0x0 ;  /* 0x00000000ff107424 */ /* 0x000fe400078e00ff */
[----:B------:R-:W-:-:S10]  /*0ba0*/  IMAD.MOV.U32 R17, RZ, RZ, -0x80000 ;  /* 0xfff80000ff117424 */ /* 0x000fd400078e00ff */
[----:B------:R-:W-:Y:S05]  /*0bb0*/  @!P0 BRA `(.L_x_254) ;  /* 0x0000000000348947 */ /* 0x000fea0003800000 */
[----:B------:R-:W-:Y:S02]  /*0bc0*/  ISETP.NE.AND P0, PT, R23, 0x7ff00000, PT ;  /* 0x7ff000001700780c */ /* 0x000fe40003f05270 */
[----:B------:R-:W-:Y:S02]  /*0bd0*/  LOP3.LUT R17, R13, 0x80000000, R9, 0x48, !PT ;  /* 0x800000000d117812 */ /* 0x000fe400078e4809 */
[----:B------:R-:W-:-:S13]  /*0be0*/  ISETP.EQ.OR P0, PT, R24, RZ, !P0 ;  /* 0x000000ff1800720c */ /* 0x000fda0004702670 */
[----:B------:R-:W-:Y:S02]  /*0bf0*/  @P0 LOP3.LUT R7, R17, 0x7ff00000, RZ, 0xfc, !PT ;  /* 0x7ff0000011070812 */ /* 0x000fe400078efcff */
[----:B------:R-:W-:Y:S01]  /*0c00*/  @!P0 MOV R16, RZ ;  /* 0x000000ff00108202 */ /* 0x000fe20000000f00 */
[----:B------:R-:W-:Y:S02]  /*0c10*/  @P0 IMAD.MOV.U32 R16, RZ, RZ, RZ ;  /* 0x000000ffff100224 */ /* 0x000fe400078e00ff */
[----:B------:R-:W-:Y:S01]  /*0c20*/  @P0 IMAD.MOV.U32 R17, RZ, RZ, R7 ;  /* 0x000000ffff110224 */ /* 0x000fe200078e0007 */
[----:B------:R-:W-:Y:S06]  /*0c30*/  BRA `(.L_x_254) ;  /* 0x0000000000147947 */ /* 0x000fec0003800000 */
.L_x_256:
[----:B------:R-:W-:Y:S01]  /*0c40*/  LOP3.LUT R17, R9, 0x80000, RZ, 0xfc, !PT ;  /* 0x0008000009117812 */ /* 0x000fe200078efcff */
[----:B------:R-:W-:Y:S01]  /*0c50*/  IMAD.MOV.U32 R16, RZ, RZ, R8 ;  /* 0x000000ffff107224 */ /* 0x000fe200078e0008 */
[----:B------:R-:W-:Y:S06]  /*0c60*/  BRA `(.L_x_254) ;  /* 0x0000000000087947 */ /* 0x000fec0003800000 */
.L_x_255:
[----:B------:R-:W-:Y:S01]  /*0c70*/  LOP3.LUT R17, R13, 0x80000, RZ, 0xfc, !PT ;  /* 0x000800000d117812 */ /* 0x000fe200078efcff */
[----:B------:R-:W-:-:S07]  /*0c80*/  IMAD.MOV.U32 R16, RZ, RZ, R12 ;  /* 0x000000ffff107224 */ /* 0x000fce00078e000c */
.L_x_254:
[----:B------:R-:W-:Y:S05]  /*0c90*/  BSYNC.RECONVERGENT B1 ;  /* 0x0000000000017941 */ /* 0x000fea0003800200 */
.L_x_252:
[----:B------:R-:W-:Y:S02]  /*0ca0*/  IMAD.MOV.U32 R10, RZ, RZ, R0 ;  /* 0x000000ffff0a7224 */ /* 0x000fe400078e0000 */
[----:B------:R-:W-:Y:S02]  /*0cb0*/  IMAD.MOV.U32 R11, RZ, RZ, 0x0 ;  /* 0x00000000ff0b7424 */ /* 0x000fe400078e00ff */
[----:B------:R-:W-:Y:S02]  /*0cc0*/  IMAD.MOV.U32 R12, RZ, RZ, R16 ;  /* 0x000000ffff0c7224 */ /* 0x000fe400078e0010 */
[----:B------:R-:W-:Y:S01]  /*0cd0*/  IMAD.MOV.U32 R13, RZ, RZ, R17 ;  /* 0x000000ffff0d7224 */ /* 0x000fe200078e0011 */
[----:B------:R-:W-:Y:S06]  /*0ce0*/  RET.REL.NODEC R10 `(_Z13init_parallelPd) ;  /* 0xfffffff00ac47950 */ /* 0x000fec0003c3ffff */
.L_x_257:
        /* <DEDUP_REMOVED lines=9> */
.L_x_258:


//--------------------- .nv.shared._ZN3cub18CUB_300001_SM_10006detail6reduce28DeviceReduceSingleTileKernelINS2_10policy_hubIdyN4cuda3__47maximumIdEEE10Policy1000EPdSB_iS8_ddNS5_3std3__410__identityEEEvT0_T1_T2_T3_T4_T6_ --------------------------
	.section	.nv.shared._ZN3cub18CUB_300001_SM_10006detail6reduce28DeviceReduceSingleTileKernelINS2_10policy_hubIdyN4cuda3__47maximumIdEEE10Policy1000EPdSB_iS8_ddNS5_3std3__410__identityEEEvT0_T1_T2_T3_T4_T6_,"aw",@nobits
	.sectionflags	@""
	.align	8
.nv.shared._ZN3cub18CUB_300001_SM_10006detail6reduce28DeviceReduceSingleTileKernelINS2_10policy_hubIdyN4cuda3__47maximumIdEEE10Policy1000EPdSB_iS8_ddNS5_3std3__410__identityEEEvT0_T1_T2_T3_T4_T6_:
	.zero		1104


//--------------------- .nv.shared.reserved.0     --------------------------
	.section	.nv.shared.reserved.0,"aw",@nobits
	.weak		__nv_reservedSMEM_offset_0_alias
	.size		__nv_reservedSMEM_offset_0_alias, 0, 64
	.other		__nv_reservedSMEM_offset_0_alias,@"STO_CUDA_RESERVED_SHARED STV_DEFAULT"
__nv_reservedSMEM_offset_0_alias:
	.zero		0
	.zero		64


//--------------------- .nv.global                --------------------------
	.section	.nv.global,"aw",@nobits
.nv.global:
	.type		_ZN29_INTERNAL_f792107f_4_k_cu_ox16thrust24THRUST_300001_SM_1000_NS3seqE,@object
	.size		_ZN29_INTERNAL_f792107f_4_k_cu_ox16thrust24THRUST_300001_SM_1000_NS3seqE,(_ZN29_INTERNAL_f792107f_4_k_cu_ox14cuda3std3__48in_placeE - _ZN29_INTERNAL_f792107f_4_k_cu_ox16thrust24THRUST_300001_SM_1000_NS3seqE)
_ZN29_INTERNAL_f792107f_4_k_cu_ox16thrust24THRUST_300001_SM_1000_NS3seqE:
	.zero		1
	.type		_ZN29_INTERNAL_f792107f_4_k_cu_ox14cuda3std3__48in_placeE,@object
	.size		_ZN29_INTERNAL_f792107f_4_k_cu_ox14cuda3std3__48in_placeE,(_ZN29_INTERNAL_f792107f_4_k_cu_ox14cuda3std6ranges3__45__cpo4sizeE - _ZN29_INTERNAL_f792107f_4_k_cu_ox14cuda3std3__48in_placeE)
_ZN29_INTERNAL_f792107f_4_k_cu_ox14cuda3std3__48in_placeE:
	.zero		1
	.type		_ZN29_INTERNAL_f792107f_4_k_cu_ox14cuda3std6ranges3__45__cpo4sizeE,@object
	.size		_ZN29_INTERNAL_f792107f_4_k_cu_ox14cuda3std6ranges3__45__cpo4sizeE,(_ZN29_INTERNAL_f792107f_4_k_cu_ox16thrust24THRUST_300001_SM_1000_NS12placeholders2_3E - _ZN29_INTERNAL_f792107f_4_k_cu_ox14cuda3std6ranges3__45__cpo4sizeE)
_ZN29_INTERNAL_f792107f_4_k_cu_ox14cuda3std6ranges3__45__cpo4sizeE:
	.zero		1
	.type		_ZN29_INTERNAL_f792107f_4_k_cu_ox16thrust24THRUST_300001_SM_1000_NS12placeholders2_3E,@object
	.size		_ZN29_INTERNAL_f792107f_4_k_cu_ox16thrust24THRUST_300001_SM_1000_NS12placeholders2_3E,(_ZN29_INTERNAL_f792107f_4_k_cu_ox14cuda3std3__45__cpo6cbeginE - _ZN29_INTERNAL_f792107f_4_k_cu_ox16thrust24THRUST_300001_SM_1000_NS12placeholders2_3E)
_ZN29_INTERNAL_f792107f_4_k_cu_ox16thrust24THRUST_300001_SM_1000_NS12placeholders2_3E:
	.zero		1
	.type		_ZN29_INTERNAL_f792107f_4_k_cu_ox14cuda3std3__45__cpo6cbeginE,@object
	.size		_ZN29_INTERNAL_f792107f_4_k_cu_ox14cuda3std3__45__cpo6cbeginE,(_ZN29_INTERNAL_f792107f_4_k_cu_ox14cuda3std6ranges3__45__cpo6cbeginE - _ZN29_INTERNAL_f792107f_4_k_cu_ox14cuda3std3__45__cpo6cbeginE)
_ZN29_INTERNAL_f792107f_4_k_cu_ox14cuda3std3__45__cpo6cbeginE:
	.zero		1
	.type		_ZN29_INTERNAL_f792107f_4_k_cu_ox14cuda3std6ranges3__45__cpo6cbeginE,@object
	.size		_ZN29_INTERNAL_f792107f_4_k_cu_ox14cuda3std6ranges3__45__cpo6cbeginE,(_ZN29_INTERNAL_f792107f_4_k_cu_ox16thrust24THRUST_300001_SM_1000_NS12placeholders2_7E - _ZN29_INTERNAL_f792107f_4_k_cu_ox14cuda3std6ranges3__45__cpo6cbeginE)
_ZN29_INTERNAL_f792107f_4_k_cu_ox14cuda3std6ranges3__45__cpo6cbeginE:
	.zero		1
	.type		_ZN29_INTERNAL_f792107f_4_k_cu_ox16thrust24THRUST_300001_SM_1000_NS12placeholders2_7E,@object
	.size		_ZN29_INTERNAL_f792107f_4_k_cu_ox16thrust24THRUST_300001_SM_1000_NS12placeholders2_7E,(_ZN29_INTERNAL_f792107f_4_k_cu_ox14cuda3std3__45__cpo7crbeginE - _ZN29_INTERNAL_f792107f_4_k_cu_ox16thrust24THRUST_300001_SM_1000_NS12placeholders2_7E)
_ZN29_INTERNAL_f792107f_4_k_cu_ox16thrust24THRUST_300001_SM_1000_NS12placeholders2_7E:
	.zero		1
	.type		_ZN29_INTERNAL_f792107f_4_k_cu_ox14cuda3std3__45__cpo7crbeginE,@object
	.size		_ZN29_INTERNAL_f792107f_4_k_cu_ox14cuda3std3__45__cpo7crbeginE,(_ZN29_INTERNAL_f792107f_4_k_cu_ox14cuda3std6ranges3__45__cpo4nextE - _ZN29_INTERNAL_f792107f_4_k_cu_ox14cuda3std3__45__cpo7crbeginE)
_ZN29_INTERNAL_f792107f_4_k_cu_ox14cuda3std3__45__cpo7crbeginE:
	.zero		1
	.type		_ZN29_INTERNAL_f792107f_4_k_cu_ox14cuda3std6ranges3__45__cpo4nextE,@object
	.size		_ZN29_INTERNAL_f792107f_4_k_cu_ox14cuda3std6ranges3__45__cpo4nextE,(_ZN29_INTERNAL_f792107f_4_k_cu_ox14cuda3std6ranges3__45__cpo4swapE - _ZN29_INTERNAL_f792107f_4_k_cu_ox14cuda3std6ranges3__45__cpo4nextE)
_ZN29_INTERNAL_f792107f_4_k_cu_ox14cuda3std6ranges3__45__cpo4nextE:
	.zero		1
	.type		_ZN29_INTERNAL_f792107f_4_k_cu_ox14cuda3std6ranges3__45__cpo4swapE,@object
	.size		_ZN29_INTERNAL_f792107f_4_k_cu_ox14cuda3std6ranges3__45__cpo4swapE,(_ZN29_INTERNAL_f792107f_4_k_cu_ox16thrust24THRUST_300001_SM_1000_NS8cuda_cub10par_nosyncE - _ZN29_INTERNAL_f792107f_4_k_cu_ox14cuda3std6ranges3__45__cpo4swapE)
_ZN29_INTERNAL_f792107f_4_k_cu_ox14cuda3std6ranges3__45__cpo4swapE:
	.zero		1
	.type		_ZN29_INTERNAL_f792107f_4_k_cu_ox16thrust24THRUST_300001_SM_1000_NS8cuda_cub10par_nosyncE,@object
	.size		_ZN29_INTERNAL_f792107f_4_k_cu_ox16thrust24THRUST_300001_SM_1000_NS8cuda_cub10par_nosyncE,(_ZN29_INTERNAL_f792107f_4_k_cu_ox16thrust24THRUST_300001_SM_1000_NS12placeholders2_9E - _ZN29_INTERNAL_f792107f_4_k_cu_ox16thrust24THRUST_300001_SM_1000_NS8cuda_cub10par_nosyncE)
_ZN29_INTERNAL_f792107f_4_k_cu_ox16thrust24THRUST_300001_SM_1000_NS8cuda_cub10par_nosyncE:
	.zero		1
	.type		_ZN29_INTERNAL_f792107f_4_k_cu_ox16thrust24THRUST_300001_SM_1000_NS12placeholders2_9E,@object
	.size		_ZN29_INTERNAL_f792107f_4_k_cu_ox16thrust24THRUST_300001_SM_1000_NS12placeholders2_9E,(_ZN29_INTERNAL_f792107f_4_k_cu_ox14cuda3std3__431_GLOBAL__N__f792107f_4_k_cu_ox16ignoreE - _ZN29_INTERNAL_f792107f_4_k_cu_ox16thrust24THRUST_300001_SM_1000_NS12placeholders2_9E)
_ZN29_INTERNAL_f792107f_4_k_cu_ox16thrust24THRUST_300001_SM_1000_NS12placeholders2_9E:
	.zero		1
	.type		_ZN29_INTERNAL_f792107f_4_k_cu_ox14cuda3std3__431_GLOBAL__N__f792107f_4_k_cu_ox16ignoreE,@object
	.size		_ZN29_INTERNAL_f792107f_4_k_cu_ox14cuda3std3__431_GLOBAL__N__f792107f_4_k_cu_ox16ignoreE,(_ZN29_INTERNAL_f792107f_4_k_cu_ox14cuda3std6ranges3__45__cpo4dataE - _ZN29_INTERNAL_f792107f_4_k_cu_ox14cuda3std3__431_GLOBAL__N__f792107f_4_k_cu_ox16ignoreE)
_ZN29_INTERNAL_f792107f_4_k_cu_ox14cuda3std3__431_GLOBAL__N__f792107f_4_k_cu_ox16ignoreE:
	.zero		1
	.type		_ZN29_INTERNAL_f792107f_4_k_cu_ox14cuda3std6ranges3__45__cpo4dataE,@object
	.size		_ZN29_INTERNAL_f792107f_4_k_cu_ox14cuda3std6ranges3__45__cpo4dataE,(_ZN29_INTERNAL_f792107f_4_k_cu_ox16thrust24THRUST_300001_SM_1000_NS12placeholders2_1E - _ZN29_INTERNAL_f792107f_4_k_cu_ox14cuda3std6ranges3__45__cpo4dataE)
_ZN29_INTERNAL_f792107f_4_k_cu_ox14cuda3std6ranges3__45__cpo4dataE:
	.zero		1
	.type		_ZN29_INTERNAL_f792107f_4_k_cu_ox16thrust24THRUST_300001_SM_1000_NS12placeholders2_1E,@object
	.size		_ZN29_INTERNAL_f792107f_4_k_cu_ox16thrust24THRUST_300001_SM_1000_NS12placeholders2_1E,(_ZN29_INTERNAL_f792107f_4_k_cu_ox14cuda3std3__45__cpo5beginE - _ZN29_INTERNAL_f792107f_4_k_cu_ox16thrust24THRUST_300001_SM_1000_NS12placeholders2_1E)
_ZN29_INTERNAL_f792107f_4_k_cu_ox16thrust24THRUST_300001_SM_1000_NS12placeholders2_1E:
	.zero		1
	.type		_ZN29_INTERNAL_f792107f_4_k_cu_ox14cuda3std3__45__cpo5beginE,@object
	.size		_ZN29_INTERNAL_f792107f_4_k_cu_ox14cuda3std3__45__cpo5beginE,(_ZN29_INTERNAL_f792107f_4_k_cu_ox14cuda3std6ranges3__45__cpo5beginE - _ZN29_INTERNAL_f792107f_4_k_cu_ox14cuda3std3__45__cpo5beginE)
_ZN29_INTERNAL_f792107f_4_k_cu_ox14cuda3std3__45__cpo5beginE:
	.zero		1
	.type		_ZN29_INTERNAL_f792107f_4_k_cu_ox14cuda3std6ranges3__45__cpo5beginE,@object
	.size		_ZN29_INTERNAL_f792107f_4_k_cu_ox14cuda3std6ranges3__45__cpo5beginE,(_ZN29_INTERNAL_f792107f_4_k_cu_ox16thrust24THRUST_300001_SM_1000_NS12placeholders2_5E - _ZN29_INTERNAL_f792107f_4_k_cu_ox14cuda3std6ranges3__45__cpo5beginE)
_ZN29_INTERNAL_f792107f_4_k_cu_ox14cuda3std6ranges3__45__cpo5beginE:
	.zero		1
	.type		_ZN29_INTERNAL_f792107f_4_k_cu_ox16thrust24THRUST_300001_SM_1000_NS12placeholders2_5E,@object
	.size		_ZN29_INTERNAL_f792107f_4_k_cu_ox16thrust24THRUST_300001_SM_1000_NS12placeholders2_5E,(_ZN29_INTERNAL_f792107f_4_k_cu_ox14cuda3std3__45__cpo6rbeginE - _ZN29_INTERNAL_f792107f_4_k_cu_ox16thrust24THRUST_300001_SM_1000_NS12placeholders2_5E)
_ZN29_INTERNAL_f792107f_4_k_cu_ox16thrust24THRUST_300001_SM_1000_NS12placeholders2_5E:
	.zero		1
	.type		_ZN29_INTERNAL_f792107f_4_k_cu_ox14cuda3std3__45__cpo6rbeginE,@object
	.size		_ZN29_INTERNAL_f792107f_4_k_cu_ox14cuda3std3__45__cpo6rbeginE,(_ZN29_INTERNAL_f792107f_4_k_cu_ox14cuda3std6ranges3__45__cpo7advanceE - _ZN29_INTERNAL_f792107f_4_k_cu_ox14cuda3std3__45__cpo6rbeginE)
_ZN29_INTERNAL_f792107f_4_k_cu_ox14cuda3std3__45__cpo6rbeginE:
	.zero		1
	.type		_ZN29_INTERNAL_f792107f_4_k_cu_ox14cuda3std6ranges3__45__cpo7advanceE,@object
	.size		_ZN29_INTERNAL_f792107f_4_k_cu_ox14cuda3std6ranges3__45__cpo7advanceE,(_ZN29_INTERNAL_f792107f_4_k_cu_ox14cuda3std3__47nulloptE - _ZN29_INTERNAL_f792107f_4_k_cu_ox14cuda3std6ranges3__45__cpo7advanceE)
_ZN29_INTERNAL_f792107f_4_k_cu_ox14cuda3std6ranges3__45__cpo7advanceE:
	.zero		1
	.type		_ZN29_INTERNAL_f792107f_4_k_cu_ox14cuda3std3__47nulloptE,@object
	.size		_ZN29_INTERNAL_f792107f_4_k_cu_ox14cuda3std3__47nulloptE,(_ZN29_INTERNAL_f792107f_4_k_cu_ox14cuda3std6ranges3__45__cpo8distanceE - _ZN29_INTERNAL_f792107f_4_k_cu_ox14cuda3std3__47nulloptE)
_ZN29_INTERNAL_f792107f_4_k_cu_ox14cuda3std3__47nulloptE:
	.zero		1
	.type		_ZN29_INTERNAL_f792107f_4_k_cu_ox14cuda3std6ranges3__45__cpo8distanceE,@object
	.size		_ZN29_INTERNAL_f792107f_4_k_cu_ox14cuda3std6ranges3__45__cpo8distanceE,(_ZN29_INTERNAL_f792107f_4_k_cu_ox16thrust24THRUST_300001_SM_1000_NS12placeholders3_10E - _ZN29_INTERNAL_f792107f_4_k_cu_ox14cuda3std6ranges3__45__cpo8distanceE)
_ZN29_INTERNAL_f792107f_4_k_cu_ox14cuda3std6ranges3__45__cpo8distanceE:
	.zero		1
	.type		_ZN29_INTERNAL_f792107f_4_k_cu_ox16thrust24THRUST_300001_SM_1000_NS12placeholders3_10E,@object
	.size		_ZN29_INTERNAL_f792107f_4_k_cu_ox16thrust24THRUST_300001_SM_1000_NS12placeholders3_10E,(_ZN29_INTERNAL_f792107f_4_k_cu_ox14cuda3std3__419piecewise_constructE - _ZN29_INTERNAL_f792107f_4_k_cu_ox16thrust24THRUST_300001_SM_1000_NS12placeholders3_10E)
_ZN29_INTERNAL_f792107f_4_k_cu_ox16thrust24THRUST_300001_SM_1000_NS12placeholders3_10E:
	.zero		1
	.type		_ZN29_INTERNAL_f792107f_4_k_cu_ox14cuda3std3__419piecewise_constructE,@object
	.size		_ZN29_INTERNAL_f792107f_4_k_cu_ox14cuda3std3__419piecewise_constructE,(_ZN29_INTERNAL_f792107f_4_k_cu_ox14cuda3std6ranges3__45__cpo5cdataE - _ZN29_INTERNAL_f792107f_4_k_cu_ox14cuda3std3__419piecewise_constructE)
_ZN29_INTERNAL_f792107f_4_k_cu_ox14cuda3std3__419piecewise_constructE:
	.zero		1
	.type		_ZN29_INTERNAL_f792107f_4_k_cu_ox14cuda3std6ranges3__45__cpo5cdataE,@object
	.size		_ZN29_INTERNAL_f792107f_4_k_cu_ox14cuda3std6ranges3__45__cpo5cdataE,(_ZN29_INTERNAL_f792107f_4_k_cu_ox16thrust24THRUST_300001_SM_1000_NS12placeholders2_2E - _ZN29_INTERNAL_f792107f_4_k_cu_ox14cuda3std6ranges3__45__cpo5cdataE)
_ZN29_INTERNAL_f792107f_4_k_cu_ox14cuda3std6ranges3__45__cpo5cdataE:
	.zero		1
	.type		_ZN29_INTERNAL_f792107f_4_k_cu_ox16thrust24THRUST_300001_SM_1000_NS12placeholders2_2E,@object
	.size		_ZN29_INTERNAL_f792107f_4_k_cu_ox16thrust24THRUST_300001_SM_1000_NS12placeholders2_2E,(_ZN29_INTERNAL_f792107f_4_k_cu_ox14cuda3std3__45__cpo3endE - _ZN29_INTERNAL_f792107f_4_k_cu_ox16thrust24THRUST_300001_SM_1000_NS12placeholders2_2E)
_ZN29_INTERNAL_f792107f_4_k_cu_ox16thrust24THRUST_300001_SM_1000_NS12placeholders2_2E:
	.zero		1
	.type		_ZN29_INTERNAL_f792107f_4_k_cu_ox14cuda3std3__45__cpo3endE,@object
	.size		_ZN29_INTERNAL_f792107f_4_k_cu_ox14cuda3std3__45__cpo3endE,(_ZN29_INTERNAL_f792107f_4_k_cu_ox14cuda3std6ranges3__45__cpo3endE - _ZN29_INTERNAL_f792107f_4_k_cu_ox14cuda3std3__45__cpo3endE)
_ZN29_INTERNAL_f792107f_4_k_cu_ox14cuda3std3__45__cpo3endE:
	.zero		1
	.type		_ZN29_INTERNAL_f792107f_4_k_cu_ox14cuda3std6ranges3__45__cpo3endE,@object
	.size		_ZN29_INTERNAL_f792107f_4_k_cu_ox14cuda3std6ranges3__45__cpo3endE,(_ZN29_INTERNAL_f792107f_4_k_cu_ox16thrust24THRUST_300001_SM_1000_NS12placeholders2_6E - _ZN29_INTERNAL_f792107f_4_k_cu_ox14cuda3std6ranges3__45__cpo3endE)
_ZN29_INTERNAL_f792107f_4_k_cu_ox14cuda3std6ranges3__45__cpo3endE:
	.zero		1
	.type		_ZN29_INTERNAL_f792107f_4_k_cu_ox16thrust24THRUST_300001_SM_1000_NS12placeholders2_6E,@object
	.size		_ZN29_INTERNAL_f792107f_4_k_cu_ox16thrust24THRUST_300001_SM_1000_NS12placeholders2_6E,(_ZN29_INTERNAL_f792107f_4_k_cu_ox14cuda3std3__45__cpo4rendE - _ZN29_INTERNAL_f792107f_4_k_cu_ox16thrust24THRUST_300001_SM_1000_NS12placeholders2_6E)
_ZN29_INTERNAL_f792107f_4_k_cu_ox16thrust24THRUST_300001_SM_1000_NS12placeholders2_6E:
	.zero		1
	.type		_ZN29_INTERNAL_f792107f_4_k_cu_ox14cuda3std3__45__cpo4rendE,@object
	.size		_ZN29_INTERNAL_f792107f_4_k_cu_ox14cuda3std3__45__cpo4rendE,(_ZN29_INTERNAL_f792107f_4_k_cu_ox14cuda3std6ranges3__45__cpo9iter_swapE - _ZN29_INTERNAL_f792107f_4_k_cu_ox14cuda3std3__45__cpo4rendE)
_ZN29_INTERNAL_f792107f_4_k_cu_ox14cuda3std3__45__cpo4rendE:
	.zero		1
	.type		_ZN29_INTERNAL_f792107f_4_k_cu_ox14cuda3std6ranges3__45__cpo9iter_swapE,@object
	.size		_ZN29_INTERNAL_f792107f_4_k_cu_ox14cuda3std6ranges3__45__cpo9iter_swapE,(_ZN29_INTERNAL_f792107f_4_k_cu_ox14cuda3std3__48unexpectE - _ZN29_INTERNAL_f792107f_4_k_cu_ox14cuda3std6ranges3__45__cpo9iter_swapE)
_ZN29_INTERNAL_f792107f_4_k_cu_ox14cuda3std6ranges3__45__cpo9iter_swapE:
	.zero		1
	.type		_ZN29_INTERNAL_f792107f_4_k_cu_ox14cuda3std3__48unexpectE,@object
	.size		_ZN29_INTERNAL_f792107f_4_k_cu_ox14cuda3std3__48unexpectE,(_ZN29_INTERNAL_f792107f_4_k_cu_ox16thrust24THRUST_300001_SM_1000_NS8cuda_cub3parE - _ZN29_INTERNAL_f792107f_4_k_cu_ox14cuda3std3__48unexpectE)
_ZN29_INTERNAL_f792107f_4_k_cu_ox14cuda3std3__48unexpectE:
	.zero		1
	.type		_ZN29_INTERNAL_f792107f_4_k_cu_ox16thrust24THRUST_300001_SM_1000_NS8cuda_cub3parE,@object
	.size		_ZN29_INTERNAL_f792107f_4_k_cu_ox16thrust24THRUST_300001_SM_1000_NS8cuda_cub3parE,(_ZN29_INTERNAL_f792107f_4_k_cu_ox16thrust24THRUST_300001_SM_1000_NS12placeholders2_4E - _ZN29_INTERNAL_f792107f_4_k_cu_ox16thrust24THRUST_300001_SM_1000_NS8cuda_cub3parE)
_ZN29_INTERNAL_f792107f_4_k_cu_ox16thrust24THRUST_300001_SM_1000_NS8cuda_cub3parE:
	.zero		1
	.type		_ZN29_INTERNAL_f792107f_4_k_cu_ox16thrust24THRUST_300001_SM_1000_NS12placeholders2_4E,@object
	.size		_ZN29_INTERNAL_f792107f_4_k_cu_ox16thrust24THRUST_300001_SM_1000_NS12placeholders2_4E,(_ZN29_INTERNAL_f792107f_4_k_cu_ox14cuda3std3__45__cpo4cendE - _ZN29_INTERNAL_f792107f_4_k_cu_ox16thrust24THRUST_300001_SM_1000_NS12placeholders2_4E)
_ZN29_INTERNAL_f792107f_4_k_cu_ox16thrust24THRUST_300001_SM_1000_NS12placeholders2_4E:
	.zero		1
	.type		_ZN29_INTERNAL_f792107f_4_k_cu_ox14cuda3std3__45__cpo4cendE,@object
	.size		_ZN29_INTERNAL_f792107f_4_k_cu_ox14cuda3std3__45__cpo4cendE,(_ZN29_INTERNAL_f792107f_4_k_cu_ox14cuda3std6ranges3__45__cpo4cendE - _ZN29_INTERNAL_f792107f_4_k_cu_ox14cuda3std3__45__cpo4cendE)
_ZN29_INTERNAL_f792107f_4_k_cu_ox14cuda3std3__45__cpo4cendE:
	.zero		1
	.type		_ZN29_INTERNAL_f792107f_4_k_cu_ox14cuda3std6ranges3__45__cpo4cendE,@object
	.size		_ZN29_INTERNAL_f792107f_4_k_cu_ox14cuda3std6ranges3__45__cpo4cendE,(_ZN29_INTERNAL_f792107f_4_k_cu_ox14cuda3std3__420unreachable_sentinelE - _ZN29_INTERNAL_f792107f_4_k_cu_ox14cuda3std6ranges3__45__cpo4cendE)
_ZN29_INTERNAL_f792107f_4_k_cu_ox14cuda3std6ranges3__45__cpo4cendE:
	.zero		1
	.type		_ZN29_INTERNAL_f792107f_4_k_cu_ox14cuda3std3__420unreachable_sentinelE,@object
	.size		_ZN29_INTERNAL_f792107f_4_k_cu_ox14cuda3std3__420unreachable_sentinelE,(_ZN29_INTERNAL_f792107f_4_k_cu_ox14cuda3std6ranges3__45__cpo5ssizeE - _ZN29_INTERNAL_f792107f_4_k_cu_ox14cuda3std3__420unreachable_sentinelE)
_ZN29_INTERNAL_f792107f_4_k_cu_ox14cuda3std3__420unreachable_sentinelE:
	.zero		1
	.type		_ZN29_INTERNAL_f792107f_4_k_cu_ox14cuda3std6ranges3__45__cpo5ssizeE,@object
	.size		_ZN29_INTERNAL_f792107f_4_k_cu_ox14cuda3std6ranges3__45__cpo5ssizeE,(_ZN29_INTERNAL_f792107f_4_k_cu_ox16thrust24THRUST_300001_SM_1000_NS12placeholders2_8E - _ZN29_INTERNAL_f792107f_4_k_cu_ox14cuda3std6ranges3__45__cpo5ssizeE)
_ZN29_INTERNAL_f792107f_4_k_cu_ox14cuda3std6ranges3__45__cpo5ssizeE:
	.zero		1
	.type		_ZN29_INTERNAL_f792107f_4_k_cu_ox16thrust24THRUST_300001_SM_1000_NS12placeholders2_8E,@object
	.size		_ZN29_INTERNAL_f792107f_4_k_cu_ox16thrust24THRUST_300001_SM_1000_NS12placeholders2_8E,(_ZN29_INTERNAL_f792107f_4_k_cu_ox14cuda3std3__45__cpo5crendE - _ZN29_INTERNAL_f792107f_4_k_cu_ox16thrust24THRUST_300001_SM_1000_NS12placeholders2_8E)
_ZN29_INTERNAL_f792107f_4_k_cu_ox16thrust24THRUST_300001_SM_1000_NS12placeholders2_8E:
	.zero		1
	.type		_ZN29_INTERNAL_f792107f_4_k_cu_ox14cuda3std3__45__cpo5crendE,@object
	.size		_ZN29_INTERNAL_f792107f_4_k_cu_ox14cuda3std3__45__cpo5crendE,(_ZN29_INTERNAL_f792107f_4_k_cu_ox14cuda3std6ranges3__45__cpo4prevE - _ZN29_INTERNAL_f792107f_4_k_cu_ox14cuda3std3__45__cpo5crendE)
_ZN29_INTERNAL_f792107f_4_k_cu_ox14cuda3std3__45__cpo5crendE:
	.zero		1
	.type		_ZN29_INTERNAL_f792107f_4_k_cu_ox14cuda3std6ranges3__45__cpo4prevE,@object
	.size		_ZN29_INTERNAL_f792107f_4_k_cu_ox14cuda3std6ranges3__45__cpo4prevE,(_ZN29_INTERNAL_f792107f_4_k_cu_ox14cuda3std6ranges3__45__cpo9iter_moveE - _ZN29_INTERNAL_f792107f_4_k_cu_ox14cuda3std6ranges3__45__cpo4prevE)
_ZN29_INTERNAL_f792107f_4_k_cu_ox14cuda3std6ranges3__45__cpo4prevE:
	.zero		1
	.type		_ZN29_INTERNAL_f792107f_4_k_cu_ox14cuda3std6ranges3__45__cpo9iter_moveE,@object
	.size		_ZN29_INTERNAL_f792107f_4_k_cu_ox14cuda3std6ranges3__45__cpo9iter_moveE,(_ZN29_INTERNAL_f792107f_4_k_cu_ox16thrust24THRUST_300001_SM_1000_NS6system6detail10sequential3seqE - _ZN29_INTERNAL_f792107f_4_k_cu_ox14cuda3std6ranges3__45__cpo9iter_moveE)
_ZN29_INTERNAL_f792107f_4_k_cu_ox14cuda3std6ranges3__45__cpo9iter_moveE:
	.zero		1
	.type		_ZN29_INTERNAL_f792107f_4_k_cu_ox16thrust24THRUST_300001_SM_1000_NS6system6detail10sequential3seqE,@object
	.size		_ZN29_INTERNAL_f792107f_4_k_cu_ox16thrust24THRUST_300001_SM_1000_NS6system6detail10sequential3seqE,(.L_31 - _ZN29_INTERNAL_f792107f_4_k_cu_ox16thrust24THRUST_300001_SM_1000_NS6system6detail10sequential3seqE)
_ZN29_INTERNAL_f792107f_4_k_cu_ox16thrust24THRUST_300001_SM_1000_NS6system6detail10sequential3seqE:
	.zero		1
.L_31:


//--------------------- .nv.shared._ZN3cub18CUB_300001_SM_10006detail6reduce18DeviceReduceKernelINS2_10policy_hubIdyN4cuda3__47maximumIdEEE10Policy1000EN6thrust24THRUST_300001_SM_1000_NS6detail15normal_iteratorINSC_10device_ptrIdEEEEyS8_dNS5_3std3__410__identityEEEvT0_PT3_T1_NS0_13GridEvenShareISO_EET2_T4_ --------------------------
	.section	.nv.shared._ZN3cub18CUB_300001_SM_10006detail6reduce18DeviceReduceKernelINS2_10policy_hubIdyN4cuda3__47maximumIdEEE10Policy1000EN6thrust24THRUST_300001_SM_1000_NS6detail15normal_iteratorINSC_10device_ptrIdEEEEyS8_dNS5_3std3__410__identityEEEvT0_PT3_T1_NS0_13GridEvenShareISO_EET2_T4_,"aw",@nobits
	.sectionflags	@""
	.align	8
.nv.shared._ZN3cub18CUB_300001_SM_10006detail6reduce18DeviceReduceKernelINS2_10policy_hubIdyN4cuda3__47maximumIdEEE10Policy1000EN6thrust24THRUST_300001_SM_1000_NS6detail15normal_iteratorINSC_10device_ptrIdEEEEyS8_dNS5_3std3__410__identityEEEvT0_PT3_T1_NS0_13GridEvenShareISO_EET2_T4_:
	.zero		1104


//--------------------- .nv.shared._ZN3cub18CUB_300001_SM_10006detail6reduce28DeviceReduceSingleTileKernelINS2_10policy_hubIdyN4cuda3__47maximumIdEEE10Policy1000EN6thrust24THRUST_300001_SM_1000_NS6detail15normal_iteratorINSC_10device_ptrIdEEEEPdyS8_ddNS5_3std3__410__identityEEEvT0_T1_T2_T3_T4_T6_ --------------------------
	.section	.nv.shared._ZN3cub18CUB_300001_SM_10006detail6reduce28DeviceReduceSingleTileKernelINS2_10policy_hubIdyN4cuda3__47maximumIdEEE10Policy1000EN6thrust24THRUST_300001_SM_1000_NS6detail15normal_iteratorINSC_10device_ptrIdEEEEPdyS8_ddNS5_3std3__410__identityEEEvT0_T1_T2_T3_T4_T6_,"aw",@nobits
	.sectionflags	@""
	.align	8
.nv.shared._ZN3cub18CUB_300001_SM_10006detail6reduce28DeviceReduceSingleTileKernelINS2_10policy_hubIdyN4cuda3__47maximumIdEEE10Policy1000EN6thrust24THRUST_300001_SM_1000_NS6detail15normal_iteratorINSC_10device_ptrIdEEEEPdyS8_ddNS5_3std3__410__identityEEEvT0_T1_T2_T3_T4_T6_:
	.zero		1104


//--------------------- .nv.shared._ZN3cub18CUB_300001_SM_10006detail6reduce28DeviceReduceSingleTileKernelINS2_10policy_hubIdjN4cuda3__47maximumIdEEE10Policy1000EPdSB_iS8_ddNS5_3std3__410__identityEEEvT0_T1_T2_T3_T4_T6_ --------------------------
	.section	.nv.shared._ZN3cub18CUB_300001_SM_10006detail6reduce28DeviceReduceSingleTileKernelINS2_10policy_hubIdjN4cuda3__47maximumIdEEE10Policy1000EPdSB_iS8_ddNS5_3std3__410__identityEEEvT0_T1_T2_T3_T4_T6_,"aw",@nobits
	.sectionflags	@""
	.align	8
.nv.shared._ZN3cub18CUB_300001_SM_10006detail6reduce28DeviceReduceSingleTileKernelINS2_10policy_hubIdjN4cuda3__47maximumIdEEE10Policy1000EPdSB_iS8_ddNS5_3std3__410__identityEEEvT0_T1_T2_T3_T4_T6_:
	.zero		1104


//--------------------- .nv.shared._ZN3cub18CUB_300001_SM_10006detail6reduce18DeviceReduceKernelINS2_10policy_hubIdjN4cuda3__47maximumIdEEE10Policy1000EN6thrust24THRUST_300001_SM_1000_NS6detail15normal_iteratorINSC_10device_ptrIdEEEEjS8_dNS5_3std3__410__identityEEEvT0_PT3_T1_NS0_13GridEvenShareISO_EET2_T4_ --------------------------
	.section	.nv.shared._ZN3cub18CUB_300001_SM_10006detail6reduce18DeviceReduceKernelINS2_10policy_hubIdjN4cuda3__47maximumIdEEE10Policy1000EN6thrust24THRUST_300001_SM_1000_NS6detail15normal_iteratorINSC_10device_ptrIdEEEEjS8_dNS5_3std3__410__identityEEEvT0_PT3_T1_NS0_13GridEvenShareISO_EET2_T4_,"aw",@nobits
	.sectionflags	@""
	.align	8
.nv.shared._ZN3cub18CUB_300001_SM_10006detail6reduce18DeviceReduceKernelINS2_10policy_hubIdjN4cuda3__47maximumIdEEE10Policy1000EN6thrust24THRUST_300001_SM_1000_NS6detail15normal_iteratorINSC_10device_ptrIdEEEEjS8_dNS5_3std3__410__identityEEEvT0_PT3_T1_NS0_13GridEvenShareISO_EET2_T4_:
	.zero		1104


//--------------------- .nv.shared._ZN3cub18CUB_300001_SM_10006detail6reduce28DeviceReduceSingleTileKernelINS2_10policy_hubIdjN4cuda3__47maximumIdEEE10Policy1000EN6thrust24THRUST_300001_SM_1000_NS6detail15normal_iteratorINSC_10device_ptrIdEEEEPdjS8_ddNS5_3std3__410__identityEEEvT0_T1_T2_T3_T4_T6_ --------------------------
	.section	.nv.shared._ZN3cub18CUB_300001_SM_10006detail6reduce28DeviceReduceSingleTileKernelINS2_10policy_hubIdjN4cuda3__47maximumIdEEE10Policy1000EN6thrust24THRUST_300001_SM_1000_NS6detail15normal_iteratorINSC_10device_ptrIdEEEEPdjS8_ddNS5_3std3__410__identityEEEvT0_T1_T2_T3_T4_T6_,"aw",@nobits
	.sectionflags	@""
	.align	8
.nv.shared._ZN3cub18CUB_300001_SM_10006detail6reduce28DeviceReduceSingleTileKernelINS2_10policy_hubIdjN4cuda3__47maximumIdEEE10Policy1000EN6thrust24THRUST_300001_SM_1000_NS6detail15normal_iteratorINSC_10device_ptrIdEEEEPdjS8_ddNS5_3std3__410__identityEEEvT0_T1_T2_T3_T4_T6_:
	.zero		1104


//--------------------- .nv.constant0._ZN3cub18CUB_300001_SM_10006detail6reduce28DeviceReduceSingleTileKernelINS2_10policy_hubIdyN4cuda3__47maximumIdEEE10Policy1000EPdSB_iS8_ddNS5_3std3__410__identityEEEvT0_T1_T2_T3_T4_T6_ --------------------------
	.section	.nv.constant0._ZN3cub18CUB_300001_SM_10006detail6reduce28DeviceReduceSingleTileKernelINS2_10policy_hubIdyN4cuda3__47maximumIdEEE10Policy1000EPdSB_iS8_ddNS5_3std3__410__identityEEEvT0_T1_T2_T3_T4_T6_,"a",@progbits
	.sectionflags	@""
	.align	4
.nv.constant0._ZN3cub18CUB_300001_SM_10006detail6reduce28DeviceReduceSingleTileKernelINS2_10policy_hubIdyN4cuda3__47maximumIdEEE10Policy1000EPdSB_iS8_ddNS5_3std3__410__identityEEEvT0_T1_T2_T3_T4_T6_:
	.zero		929


//--------------------- .nv.constant0._ZN3cub18CUB_300001_SM_10006detail6reduce18DeviceReduceKernelINS2_10policy_hubIdyN4cuda3__47maximumIdEEE10Policy1000EN6thrust24THRUST_300001_SM_1000_NS6detail15normal_iteratorINSC_10device_ptrIdEEEEyS8_dNS5_3std3__410__identityEEEvT0_PT3_T1_NS0_13GridEvenShareISO_EET2_T4_ --------------------------
	.section	.nv.constant0._ZN3cub18CUB_300001_SM_10006detail6reduce18DeviceReduceKernelINS2_10policy_hubIdyN4cuda3__47maximumIdEEE10Policy1000EN6thrust24THRUST_300001_SM_1000_NS6detail15normal_iteratorINSC_10device_ptrIdEEEEyS8_dNS5_3std3__410__identityEEEvT0_PT3_T1_NS0_13GridEvenShareISO_EET2_T4_,"a",@progbits
	.sectionflags	@""
	.align	4
.nv.constant0._ZN3cub18CUB_300001_SM_10006detail6reduce18DeviceReduceKernelINS2_10policy_hubIdyN4cuda3__47maximumIdEEE10Policy1000EN6thrust24THRUST_300001_SM_1000_NS6detail15normal_iteratorINSC_10device_ptrIdEEEEyS8_dNS5_3std3__410__identityEEEvT0_PT3_T1_NS0_13GridEvenShareISO_EET2_T4_:
	.zero		994


//--------------------- .nv.constant0._ZN3cub18CUB_300001_SM_10006detail6reduce28DeviceReduceSingleTileKernelINS2_10policy_hubIdyN4cuda3__47maximumIdEEE10Policy1000EN6thrust24THRUST_300001_SM_1000_NS6detail15normal_iteratorINSC_10device_ptrIdEEEEPdyS8_ddNS5_3std3__410__identityEEEvT0_T1_T2_T3_T4_T6_ --------------------------
	.section	.nv.constant0._ZN3cub18CUB_300001_SM_10006detail6reduce28DeviceReduceSingleTileKernelINS2_10policy_hubIdyN4cuda3__47maximumIdEEE10Policy1000EN6thrust24THRUST_300001_SM_1000_NS6detail15normal_iteratorINSC_10device_ptrIdEEEEPdyS8_ddNS5_3std3__410__identityEEEvT0_T1_T2_T3_T4_T6_,"a",@progbits
	.sectionflags	@""
	.align	4
.nv.constant0._ZN3cub18CUB_300001_SM_10006detail6reduce28DeviceReduceSingleTileKernelINS2_10policy_hubIdyN4cuda3__47maximumIdEEE10Policy1000EN6thrust24THRUST_300001_SM_1000_NS6detail15normal_iteratorINSC_10device_ptrIdEEEEPdyS8_ddNS5_3std3__410__identityEEEvT0_T1_T2_T3_T4_T6_:
	.zero		937


//--------------------- .nv.constant0._ZN3cub18CUB_300001_SM_10006detail6reduce28DeviceReduceSingleTileKernelINS2_10policy_hubIdjN4cuda3__47maximumIdEEE10Policy1000EPdSB_iS8_ddNS5_3std3__410__identityEEEvT0_T1_T2_T3_T4_T6_ --------------------------
	.section	.nv.constant0._ZN3cub18CUB_300001_SM_10006detail6reduce28DeviceReduceSingleTileKernelINS2_10policy_hubIdjN4cuda3__47maximumIdEEE10Policy1000EPdSB_iS8_ddNS5_3std3__410__identityEEEvT0_T1_T2_T3_T4_T6_,"a",@progbits
	.sectionflags	@""
	.align	4
.nv.constant0._ZN3cub18CUB_300001_SM_10006detail6reduce28DeviceReduceSingleTileKernelINS2_10policy_hubIdjN4cuda3__47maximumIdEEE10Policy1000EPdSB_iS8_ddNS5_3std3__410__identityEEEvT0_T1_T2_T3_T4_T6_:
	.zero		929


//--------------------- .nv.constant0._ZN3cub18CUB_300001_SM_10006detail6reduce18DeviceReduceKernelINS2_10policy_hubIdjN4cuda3__47maximumIdEEE10Policy1000EN6thrust24THRUST_300001_SM_1000_NS6detail15normal_iteratorINSC_10device_ptrIdEEEEjS8_dNS5_3std3__410__identityEEEvT0_PT3_T1_NS0_13GridEvenShareISO_EET2_T4_ --------------------------
	.section	.nv.constant0._ZN3cub18CUB_300001_SM_10006detail6reduce18DeviceReduceKernelINS2_10policy_hubIdjN4cuda3__47maximumIdEEE10Policy1000EN6thrust24THRUST_300001_SM_1000_NS6detail15normal_iteratorINSC_10device_ptrIdEEEEjS8_dNS5_3std3__410__identityEEEvT0_PT3_T1_NS0_13GridEvenShareISO_EET2_T4_,"a",@progbits
	.sectionflags	@""
	.align	4
.nv.constant0._ZN3cub18CUB_300001_SM_10006detail6reduce18DeviceReduceKernelINS2_10policy_hubIdjN4cuda3__47maximumIdEEE10Policy1000EN6thrust24THRUST_300001_SM_1000_NS6detail15normal_iteratorINSC_10device_ptrIdEEEEjS8_dNS5_3std3__410__identityEEEvT0_PT3_T1_NS0_13GridEvenShareISO_EET2_T4_:
	.zero		958


//--------------------- .nv.constant0._ZN3cub18CUB_300001_SM_10006detail6reduce28DeviceReduceSingleTileKernelINS2_10policy_hubIdjN4cuda3__47maximumIdEEE10Policy1000EN6thrust24THRUST_300001_SM_1000_NS6detail15normal_iteratorINSC_10device_ptrIdEEEEPdjS8_ddNS5_3std3__410__identityEEEvT0_T1_T2_T3_T4_T6_ --------------------------
	.section	.nv.constant0._ZN3cub18CUB_300001_SM_10006detail6reduce28DeviceReduceSingleTileKernelINS2_10policy_hubIdjN4cuda3__47maximumIdEEE10Policy1000EN6thrust24THRUST_300001_SM_1000_NS6detail15normal_iteratorINSC_10device_ptrIdEEEEPdjS8_ddNS5_3std3__410__identityEEEvT0_T1_T2_T3_T4_T6_,"a",@progbits
	.sectionflags	@""
	.align	4
.nv.constant0._ZN3cub18CUB_300001_SM_10006detail6reduce28DeviceReduceSingleTileKernelINS2_10policy_hubIdjN4cuda3__47maximumIdEEE10Policy1000EN6thrust24THRUST_300001_SM_1000_NS6detail15normal_iteratorINSC_10device_ptrIdEEEEPdjS8_ddNS5_3std3__410__identityEEEvT0_T1_T2_T3_T4_T6_:
	.zero		929


//--------------------- .nv.constant0._ZN3cub18CUB_300001_SM_10006detail8for_each13static_kernelINS2_12policy_hub_t12policy_500_tEmN6thrust24THRUST_300001_SM_1000_NS8cuda_cub20__uninitialized_fill7functorINS7_10device_ptrIdEEdEEEEvT0_T1_ --------------------------
	.section	.nv.constant0._ZN3cub18CUB_300001_SM_10006detail8for_each13static_kernelINS2_12policy_hub_t12policy_500_tEmN6thrust24THRUST_300001_SM_1000_NS8cuda_cub20__uninitialized_fill7functorINS7_10device_ptrIdEEdEEEEvT0_T1_,"a",@progbits
	.sectionflags	@""
	.align	4
.nv.constant0._ZN3cub18CUB_300001_SM_10006detail8for_each13static_kernelINS2_12policy_hub_t12policy_500_tEmN6thrust24THRUST_300001_SM_1000_NS8cuda_cub20__uninitialized_fill7functorINS7_10device_ptrIdEEdEEEEvT0_T1_:
	.zero		920


//--------------------- .nv.constant0._ZN3cub18CUB_300001_SM_10006detail11EmptyKernelIvEEvv --------------------------
	.section	.nv.constant0._ZN3cub18CUB_300001_SM_10006detail11EmptyKernelIvEEvv,"a",@progbits
	.sectionflags	@""
	.align	4
.nv.constant0._ZN3cub18CUB_300001_SM_10006detail11EmptyKernelIvEEvv:
	.zero		896


//--------------------- .nv.constant0._Z2f4PdS_S_ --------------------------
	.section	.nv.constant0._Z2f4PdS_S_,"a",@progbits
	.sectionflags	@""
	.align	4
.nv.constant0._Z2f4PdS_S_:
	.zero		920


//--------------------- .nv.constant0._Z10f_cp_j_k_iPdS_ --------------------------
	.section	.nv.constant0._Z10f_cp_j_k_iPdS_,"a",@progbits
	.sectionflags	@""
	.align	4
.nv.constant0._Z10f_cp_j_k_iPdS_:
	.zero		912


//--------------------- .nv.constant0._Z10f_cp_k_i_jPdS_ --------------------------
	.section	.nv.constant0._Z10f_cp_k_i_jPdS_,"a",@progbits
	.sectionflags	@""
	.align	4
.nv.constant0._Z10f_cp_k_i_jPdS_:
	.zero		912


//--------------------- .nv.constant0._Z4f_cpPdS_ --------------------------
	.section	.nv.constant0._Z4f_cpPdS_,"a",@progbits
	.sectionflags	@""
	.align	4
.nv.constant0._Z4f_cpPdS_:
	.zero		912


//--------------------- .nv.constant0._Z2f3Pdi    --------------------------
	.section	.nv.constant0._Z2f3Pdi,"a",@progbits
	.sectionflags	@""
	.align	4
.nv.constant0._Z2f3Pdi:
	.zero		908


//--------------------- .nv.constant0._Z2f2Pdi    --------------------------
	.section	.nv.constant0._Z2f2Pdi,"a",@progbits
	.sectionflags	@""
	.align	4
.nv.constant0._Z2f2Pdi:
	.zero		908


//--------------------- .nv.constant0._Z2f1Pdi    --------------------------
	.section	.nv.constant0._Z2f1Pdi,"a",@progbits
	.sectionflags	@""
	.align	4
.nv.constant0._Z2f1Pdi:
	.zero		908


//--------------------- .nv.constant0._Z13init_parallelPd --------------------------
	.section	.nv.constant0._Z13init_parallelPd,"a",@progbits
	.sectionflags	@""
	.align	4
.nv.constant0._Z13init_parallelPd:
	.zero		904


//--------------------- SYMBOLS --------------------------

	.type		.nv.reservedSmem.offset0,@object
	.size		.nv.reservedSmem.offset0,0x4
	.type		.nv.reservedSmem.cap,@object
	.size		.nv.reservedSmem.cap,0x4
